//
// Generated by NVIDIA NVVM Compiler
//
// Compiler Build ID: CL-36424714
// Cuda compilation tools, release 13.0, V13.0.88
// Based on NVVM 20.0.0
//

.version 9.0
.target sm_100
.address_size 64

	// .globl	_Z33nppiWarpPerspective_8u_C1R_kernelPKh8NppiSizei8NppiRectPhiS2_dddddddddi

.visible .entry _Z33nppiWarpPerspective_8u_C1R_kernelPKh8NppiSizei8NppiRectPhiS2_dddddddddi(
	.param .u64 .ptr .align 1 _Z33nppiWarpPerspective_8u_C1R_kernelPKh8NppiSizei8NppiRectPhiS2_dddddddddi_param_0,
	.param .align 4 .b8 _Z33nppiWarpPerspective_8u_C1R_kernelPKh8NppiSizei8NppiRectPhiS2_dddddddddi_param_1[8],
	.param .u32 _Z33nppiWarpPerspective_8u_C1R_kernelPKh8NppiSizei8NppiRectPhiS2_dddddddddi_param_2,
	.param .align 4 .b8 _Z33nppiWarpPerspective_8u_C1R_kernelPKh8NppiSizei8NppiRectPhiS2_dddddddddi_param_3[16],
	.param .u64 .ptr .align 1 _Z33nppiWarpPerspective_8u_C1R_kernelPKh8NppiSizei8NppiRectPhiS2_dddddddddi_param_4,
	.param .u32 _Z33nppiWarpPerspective_8u_C1R_kernelPKh8NppiSizei8NppiRectPhiS2_dddddddddi_param_5,
	.param .align 4 .b8 _Z33nppiWarpPerspective_8u_C1R_kernelPKh8NppiSizei8NppiRectPhiS2_dddddddddi_param_6[16],
	.param .f64 _Z33nppiWarpPerspective_8u_C1R_kernelPKh8NppiSizei8NppiRectPhiS2_dddddddddi_param_7,
	.param .f64 _Z33nppiWarpPerspective_8u_C1R_kernelPKh8NppiSizei8NppiRectPhiS2_dddddddddi_param_8,
	.param .f64 _Z33nppiWarpPerspective_8u_C1R_kernelPKh8NppiSizei8NppiRectPhiS2_dddddddddi_param_9,
	.param .f64 _Z33nppiWarpPerspective_8u_C1R_kernelPKh8NppiSizei8NppiRectPhiS2_dddddddddi_param_10,
	.param .f64 _Z33nppiWarpPerspective_8u_C1R_kernelPKh8NppiSizei8NppiRectPhiS2_dddddddddi_param_11,
	.param .f64 _Z33nppiWarpPerspective_8u_C1R_kernelPKh8NppiSizei8NppiRectPhiS2_dddddddddi_param_12,
	.param .f64 _Z33nppiWarpPerspective_8u_C1R_kernelPKh8NppiSizei8NppiRectPhiS2_dddddddddi_param_13,
	.param .f64 _Z33nppiWarpPerspective_8u_C1R_kernelPKh8NppiSizei8NppiRectPhiS2_dddddddddi_param_14,
	.param .f64 _Z33nppiWarpPerspective_8u_C1R_kernelPKh8NppiSizei8NppiRectPhiS2_dddddddddi_param_15,
	.param .u32 _Z33nppiWarpPerspective_8u_C1R_kernelPKh8NppiSizei8NppiRectPhiS2_dddddddddi_param_16
)
{
	.reg .pred 	%p<56>;
	.reg .b16 	%rs<14>;
	.reg .b32 	%r<44>;
	.reg .b32 	%f<106>;
	.reg .b64 	%rd<37>;
	.reg .b64 	%fd<28>;

	ld.param.u32 	%r19, [_Z33nppiWarpPerspective_8u_C1R_kernelPKh8NppiSizei8NppiRectPhiS2_dddddddddi_param_6+4];
	ld.param.u32 	%r18, [_Z33nppiWarpPerspective_8u_C1R_kernelPKh8NppiSizei8NppiRectPhiS2_dddddddddi_param_6];
	ld.param.u32 	%r15, [_Z33nppiWarpPerspective_8u_C1R_kernelPKh8NppiSizei8NppiRectPhiS2_dddddddddi_param_1+4];
	ld.param.u32 	%r14, [_Z33nppiWarpPerspective_8u_C1R_kernelPKh8NppiSizei8NppiRectPhiS2_dddddddddi_param_1];
	ld.param.u32 	%r20, [_Z33nppiWarpPerspective_8u_C1R_kernelPKh8NppiSizei8NppiRectPhiS2_dddddddddi_param_6+8];
	ld.param.u64 	%rd4, [_Z33nppiWarpPerspective_8u_C1R_kernelPKh8NppiSizei8NppiRectPhiS2_dddddddddi_param_0];
	ld.param.u32 	%r16, [_Z33nppiWarpPerspective_8u_C1R_kernelPKh8NppiSizei8NppiRectPhiS2_dddddddddi_param_2];
	ld.param.u64 	%rd5, [_Z33nppiWarpPerspective_8u_C1R_kernelPKh8NppiSizei8NppiRectPhiS2_dddddddddi_param_4];
	ld.param.u32 	%r17, [_Z33nppiWarpPerspective_8u_C1R_kernelPKh8NppiSizei8NppiRectPhiS2_dddddddddi_param_5];
	ld.param.u32 	%r23, [_Z33nppiWarpPerspective_8u_C1R_kernelPKh8NppiSizei8NppiRectPhiS2_dddddddddi_param_6+12];
	ld.param.f64 	%fd8, [_Z33nppiWarpPerspective_8u_C1R_kernelPKh8NppiSizei8NppiRectPhiS2_dddddddddi_param_11];
	ld.param.f64 	%fd9, [_Z33nppiWarpPerspective_8u_C1R_kernelPKh8NppiSizei8NppiRectPhiS2_dddddddddi_param_12];
	ld.param.f64 	%fd10, [_Z33nppiWarpPerspective_8u_C1R_kernelPKh8NppiSizei8NppiRectPhiS2_dddddddddi_param_13];
	ld.param.f64 	%fd11, [_Z33nppiWarpPerspective_8u_C1R_kernelPKh8NppiSizei8NppiRectPhiS2_dddddddddi_param_14];
	ld.param.f64 	%fd12, [_Z33nppiWarpPerspective_8u_C1R_kernelPKh8NppiSizei8NppiRectPhiS2_dddddddddi_param_15];
	ld.param.u32 	%r22, [_Z33nppiWarpPerspective_8u_C1R_kernelPKh8NppiSizei8NppiRectPhiS2_dddddddddi_param_16];
	cvta.to.global.u64 	%rd1, %rd5;
	cvta.to.global.u64 	%rd2, %rd4;
	mov.u32 	%r24, %ctaid.x;
	mov.u32 	%r25, %ntid.x;
	mov.u32 	%r26, %tid.x;
	mad.lo.s32 	%r1, %r24, %r25, %r26;
	mov.u32 	%r27, %ctaid.y;
	mov.u32 	%r28, %ntid.y;
	mov.u32 	%r29, %tid.y;
	mad.lo.s32 	%r30, %r27, %r28, %r29;
	setp.ge.s32 	%p5, %r1, %r20;
	setp.ge.s32 	%p6, %r30, %r23;
	or.pred  	%p7, %p5, %p6;
	@%p7 bra 	$L__BB0_31;
	add.s32 	%r31, %r18, %r1;
	add.s32 	%r32, %r19, %r30;
	cvt.rn.f64.s32 	%fd1, %r31;
	cvt.rn.f64.s32 	%fd2, %r32;
	mul.f64 	%fd13, %fd11, %fd2;
	fma.rn.f64 	%fd14, %fd10, %fd1, %fd13;
	add.f64 	%fd3, %fd12, %fd14;
	abs.f64 	%fd15, %fd3;
	setp.geu.f64 	%p8, %fd15, 0d3DDB7CDFD9D7BDBB;
	@%p8 bra 	$L__BB0_3;
	mul.lo.s32 	%r43, %r17, %r30;
	cvt.s64.s32 	%rd33, %r43;
	cvt.s64.s32 	%rd34, %r1;
	add.s64 	%rd35, %rd33, %rd34;
	add.s64 	%rd36, %rd1, %rd35;
	mov.b16 	%rs12, 0;
	st.global.u8 	[%rd36], %rs12;
	bra.uni 	$L__BB0_31;
$L__BB0_3:
	ld.param.f64 	%fd27, [_Z33nppiWarpPerspective_8u_C1R_kernelPKh8NppiSizei8NppiRectPhiS2_dddddddddi_param_10];
	ld.param.f64 	%fd26, [_Z33nppiWarpPerspective_8u_C1R_kernelPKh8NppiSizei8NppiRectPhiS2_dddddddddi_param_9];
	ld.param.f64 	%fd25, [_Z33nppiWarpPerspective_8u_C1R_kernelPKh8NppiSizei8NppiRectPhiS2_dddddddddi_param_8];
	ld.param.f64 	%fd24, [_Z33nppiWarpPerspective_8u_C1R_kernelPKh8NppiSizei8NppiRectPhiS2_dddddddddi_param_7];
	mul.f64 	%fd16, %fd25, %fd2;
	fma.rn.f64 	%fd17, %fd24, %fd1, %fd16;
	add.f64 	%fd18, %fd26, %fd17;
	div.rn.f64 	%fd19, %fd18, %fd3;
	mul.f64 	%fd20, %fd8, %fd2;
	fma.rn.f64 	%fd21, %fd27, %fd1, %fd20;
	add.f64 	%fd22, %fd9, %fd21;
	div.rn.f64 	%fd23, %fd22, %fd3;
	cvt.rn.f32.f64 	%f1, %fd19;
	cvt.rn.f32.f64 	%f2, %fd23;
	mov.b16 	%rs13, 0;
	setp.eq.s32 	%p9, %r22, 4;
	@%p9 bra 	$L__BB0_17;
	setp.eq.s32 	%p10, %r22, 2;
	@%p10 bra 	$L__BB0_8;
	setp.ne.s32 	%p11, %r22, 1;
	@%p11 bra 	$L__BB0_30;
	add.f32 	%f88, %f1, 0f3F000000;
	cvt.rzi.s32.f32 	%r3, %f88;
	add.f32 	%f89, %f2, 0f3F000000;
	cvt.rzi.s32.f32 	%r4, %f89;
	setp.lt.s32 	%p48, %r3, 0;
	setp.ge.s32 	%p49, %r3, %r14;
	or.pred  	%p50, %p48, %p49;
	setp.lt.s32 	%p51, %r4, 0;
	setp.ge.s32 	%p52, %r4, %r15;
	or.pred  	%p53, %p51, %p52;
	or.pred  	%p55, %p50, %p53;
	@%p55 bra 	$L__BB0_30;
	mul.lo.s32 	%r41, %r4, %r16;
	cvt.s64.s32 	%rd25, %r41;
	cvt.u64.u32 	%rd26, %r3;
	add.s64 	%rd27, %rd25, %rd26;
	add.s64 	%rd28, %rd2, %rd27;
	ld.global.u8 	%rs13, [%rd28];
	bra.uni 	$L__BB0_30;
$L__BB0_8:
	cvt.rmi.f32.f32 	%f67, %f1;
	cvt.rzi.s32.f32 	%r5, %f67;
	cvt.rmi.f32.f32 	%f68, %f2;
	cvt.rzi.s32.f32 	%r6, %f68;
	add.s32 	%r7, %r5, 1;
	add.s32 	%r8, %r6, 1;
	setp.lt.s32 	%p29, %r5, 0;
	setp.ge.s32 	%p30, %r5, %r14;
	or.pred  	%p1, %p29, %p30;
	setp.lt.s32 	%p31, %r6, 0;
	setp.ge.s32 	%p32, %r6, %r15;
	or.pred  	%p2, %p31, %p32;
	or.pred  	%p34, %p1, %p2;
	mov.f32 	%f90, 0f00000000;
	@%p34 bra 	$L__BB0_10;
	mul.lo.s32 	%r36, %r6, %r16;
	cvt.s64.s32 	%rd9, %r36;
	cvt.u64.u32 	%rd10, %r5;
	add.s64 	%rd11, %rd9, %rd10;
	add.s64 	%rd12, %rd2, %rd11;
	ld.global.u8 	%rs7, [%rd12];
	cvt.rn.f32.u16 	%f90, %rs7;
$L__BB0_10:
	setp.lt.s32 	%p35, %r5, -1;
	setp.ge.s32 	%p36, %r7, %r14;
	or.pred  	%p3, %p35, %p36;
	or.pred  	%p37, %p3, %p2;
	mov.f32 	%f91, 0f00000000;
	@%p37 bra 	$L__BB0_12;
	mul.lo.s32 	%r37, %r6, %r16;
	cvt.s64.s32 	%rd13, %r37;
	cvt.u64.u32 	%rd14, %r7;
	add.s64 	%rd15, %rd13, %rd14;
	add.s64 	%rd16, %rd2, %rd15;
	ld.global.u8 	%rs8, [%rd16];
	cvt.rn.f32.u16 	%f91, %rs8;
$L__BB0_12:
	setp.lt.s32 	%p38, %r6, -1;
	or.pred  	%p39, %p1, %p38;
	setp.ge.s32 	%p40, %r8, %r15;
	or.pred  	%p41, %p39, %p40;
	mov.f32 	%f92, 0f00000000;
	@%p41 bra 	$L__BB0_14;
	mul.lo.s32 	%r38, %r8, %r16;
	cvt.s64.s32 	%rd17, %r38;
	cvt.u64.u32 	%rd18, %r5;
	add.s64 	%rd19, %rd17, %rd18;
	add.s64 	%rd20, %rd2, %rd19;
	ld.global.u8 	%rs9, [%rd20];
	cvt.rn.f32.u16 	%f92, %rs9;
$L__BB0_14:
	setp.ge.s32 	%p42, %r8, %r15;
	setp.lt.s32 	%p43, %r6, -1;
	or.pred  	%p44, %p3, %p43;
	or.pred  	%p45, %p44, %p42;
	mov.f32 	%f93, 0f00000000;
	@%p45 bra 	$L__BB0_16;
	mul.lo.s32 	%r39, %r8, %r16;
	cvt.s64.s32 	%rd21, %r39;
	cvt.u64.u32 	%rd22, %r7;
	add.s64 	%rd23, %rd21, %rd22;
	add.s64 	%rd24, %rd2, %rd23;
	ld.global.u8 	%rs10, [%rd24];
	cvt.rn.f32.u16 	%f93, %rs10;
$L__BB0_16:
	cvt.rn.f32.s32 	%f72, %r5;
	sub.f32 	%f73, %f1, %f72;
	cvt.rn.f32.s32 	%f74, %r6;
	sub.f32 	%f75, %f2, %f74;
	mov.f32 	%f76, 0f3F800000;
	sub.f32 	%f77, %f76, %f73;
	mul.f32 	%f78, %f73, %f91;
	fma.rn.f32 	%f79, %f77, %f90, %f78;
	mul.f32 	%f80, %f73, %f93;
	fma.rn.f32 	%f81, %f77, %f92, %f80;
	sub.f32 	%f82, %f76, %f75;
	mul.f32 	%f83, %f75, %f81;
	fma.rn.f32 	%f84, %f82, %f79, %f83;
	setp.lt.f32 	%p46, %f84, 0f00000000;
	setp.gt.f32 	%p47, %f84, 0f437F0000;
	selp.f32 	%f85, 0f437F0000, %f84, %p47;
	add.f32 	%f86, %f85, 0f3F000000;
	selp.f32 	%f87, 0f3F000000, %f86, %p46;
	cvt.rzi.u32.f32 	%r40, %f87;
	cvt.u16.u32 	%rs13, %r40;
	bra.uni 	$L__BB0_30;
$L__BB0_17:
	add.f32 	%f37, %f1, 0fC0000000;
	cvt.rpi.f32.f32 	%f11, %f37;
	add.f32 	%f38, %f1, 0f40000000;
	cvt.rmi.f32.f32 	%f12, %f38;
	add.f32 	%f39, %f2, 0fC0000000;
	cvt.rpi.f32.f32 	%f94, %f39;
	add.f32 	%f40, %f2, 0f40000000;
	cvt.rmi.f32.f32 	%f14, %f40;
	setp.gtu.f32 	%p12, %f94, %f14;
	mov.f32 	%f102, 0f00000000;
	mov.f32 	%f103, %f102;
	@%p12 bra 	$L__BB0_29;
	mov.f32 	%f103, 0f00000000;
	mov.f32 	%f102, %f103;
$L__BB0_19:
	setp.gtu.f32 	%p13, %f11, %f12;
	@%p13 bra 	$L__BB0_28;
	cvt.rmi.f32.f32 	%f42, %f94;
	cvt.rzi.s32.f32 	%r33, %f42;
	sub.f32 	%f43, %f2, %f94;
	abs.f32 	%f44, %f43;
	setp.le.f32 	%p14, %f44, 0f3F800000;
	mul.f32 	%f45, %f44, %f44;
	fma.rn.f32 	%f46, %f44, 0f3FC00000, 0fC0200000;
	fma.rn.f32 	%f47, %f45, %f46, 0f3F800000;
	setp.geu.f32 	%p15, %f44, 0f40000000;
	fma.rn.f32 	%f48, %f44, 0fBF000000, 0f40200000;
	fma.rn.f32 	%f49, %f44, %f48, 0fC0800000;
	fma.rn.f32 	%f50, %f44, %f49, 0f40000000;
	setp.lt.s32 	%p16, %r33, 0;
	setp.ge.s32 	%p17, %r33, %r15;
	or.pred  	%p4, %p16, %p17;
	mul.lo.s32 	%r34, %r33, %r16;
	cvt.s64.s32 	%rd3, %r34;
	selp.f32 	%f51, 0f00000000, %f50, %p15;
	selp.f32 	%f18, %f47, %f51, %p14;
	mov.f32 	%f97, %f11;
$L__BB0_21:
	cvt.rmi.f32.f32 	%f52, %f97;
	cvt.rzi.s32.f32 	%r13, %f52;
	sub.f32 	%f53, %f1, %f97;
	abs.f32 	%f22, %f53;
	setp.gtu.f32 	%p18, %f22, 0f3F800000;
	@%p18 bra 	$L__BB0_23;
	mul.f32 	%f54, %f22, %f22;
	fma.rn.f32 	%f55, %f22, 0f3FC00000, 0fC0200000;
	fma.rn.f32 	%f100, %f54, %f55, 0f3F800000;
	bra.uni 	$L__BB0_25;
$L__BB0_23:
	setp.geu.f32 	%p19, %f22, 0f40000000;
	mov.f32 	%f100, 0f00000000;
	@%p19 bra 	$L__BB0_25;
	fma.rn.f32 	%f57, %f22, 0fBF000000, 0f40200000;
	fma.rn.f32 	%f58, %f22, %f57, 0fC0800000;
	fma.rn.f32 	%f100, %f22, %f58, 0f40000000;
$L__BB0_25:
	setp.lt.s32 	%p20, %r13, 0;
	setp.ge.s32 	%p21, %r13, %r14;
	or.pred  	%p22, %p20, %p21;
	or.pred  	%p23, %p22, %p4;
	mov.f32 	%f101, 0f00000000;
	@%p23 bra 	$L__BB0_27;
	cvt.u64.u32 	%rd6, %r13;
	add.s64 	%rd7, %rd6, %rd3;
	add.s64 	%rd8, %rd2, %rd7;
	ld.global.u8 	%rs6, [%rd8];
	cvt.rn.f32.u16 	%f101, %rs6;
$L__BB0_27:
	mul.f32 	%f60, %f100, %f18;
	fma.rn.f32 	%f102, %f60, %f101, %f102;
	add.f32 	%f103, %f103, %f60;
	add.f32 	%f97, %f97, 0f3F800000;
	setp.le.f32 	%p24, %f97, %f12;
	@%p24 bra 	$L__BB0_21;
$L__BB0_28:
	add.f32 	%f94, %f94, 0f3F800000;
	setp.le.f32 	%p25, %f94, %f14;
	@%p25 bra 	$L__BB0_19;
$L__BB0_29:
	setp.eq.f32 	%p26, %f103, 0f00000000;
	div.rn.f32 	%f61, %f102, %f103;
	selp.f32 	%f62, 0f00000000, %f61, %p26;
	setp.lt.f32 	%p27, %f62, 0f00000000;
	setp.gt.f32 	%p28, %f62, 0f437F0000;
	selp.f32 	%f63, 0f437F0000, %f62, %p28;
	add.f32 	%f64, %f63, 0f3F000000;
	selp.f32 	%f65, 0f3F000000, %f64, %p27;
	cvt.rzi.u32.f32 	%r35, %f65;
	cvt.u16.u32 	%rs13, %r35;
$L__BB0_30:
	mul.lo.s32 	%r42, %r17, %r30;
	cvt.s64.s32 	%rd29, %r42;
	cvt.s64.s32 	%rd30, %r1;
	add.s64 	%rd31, %rd29, %rd30;
	add.s64 	%rd32, %rd1, %rd31;
	st.global.u8 	[%rd32], %rs13;
$L__BB0_31:
	ret;

}
	// .globl	_Z33nppiWarpPerspective_8u_C3R_kernelPKh8NppiSizei8NppiRectPhiS2_dddddddddi
.visible .entry _Z33nppiWarpPerspective_8u_C3R_kernelPKh8NppiSizei8NppiRectPhiS2_dddddddddi(
	.param .u64 .ptr .align 1 _Z33nppiWarpPerspective_8u_C3R_kernelPKh8NppiSizei8NppiRectPhiS2_dddddddddi_param_0,
	.param .align 4 .b8 _Z33nppiWarpPerspective_8u_C3R_kernelPKh8NppiSizei8NppiRectPhiS2_dddddddddi_param_1[8],
	.param .u32 _Z33nppiWarpPerspective_8u_C3R_kernelPKh8NppiSizei8NppiRectPhiS2_dddddddddi_param_2,
	.param .align 4 .b8 _Z33nppiWarpPerspective_8u_C3R_kernelPKh8NppiSizei8NppiRectPhiS2_dddddddddi_param_3[16],
	.param .u64 .ptr .align 1 _Z33nppiWarpPerspective_8u_C3R_kernelPKh8NppiSizei8NppiRectPhiS2_dddddddddi_param_4,
	.param .u32 _Z33nppiWarpPerspective_8u_C3R_kernelPKh8NppiSizei8NppiRectPhiS2_dddddddddi_param_5,
	.param .align 4 .b8 _Z33nppiWarpPerspective_8u_C3R_kernelPKh8NppiSizei8NppiRectPhiS2_dddddddddi_param_6[16],
	.param .f64 _Z33nppiWarpPerspective_8u_C3R_kernelPKh8NppiSizei8NppiRectPhiS2_dddddddddi_param_7,
	.param .f64 _Z33nppiWarpPerspective_8u_C3R_kernelPKh8NppiSizei8NppiRectPhiS2_dddddddddi_param_8,
	.param .f64 _Z33nppiWarpPerspective_8u_C3R_kernelPKh8NppiSizei8NppiRectPhiS2_dddddddddi_param_9,
	.param .f64 _Z33nppiWarpPerspective_8u_C3R_kernelPKh8NppiSizei8NppiRectPhiS2_dddddddddi_param_10,
	.param .f64 _Z33nppiWarpPerspective_8u_C3R_kernelPKh8NppiSizei8NppiRectPhiS2_dddddddddi_param_11,
	.param .f64 _Z33nppiWarpPerspective_8u_C3R_kernelPKh8NppiSizei8NppiRectPhiS2_dddddddddi_param_12,
	.param .f64 _Z33nppiWarpPerspective_8u_C3R_kernelPKh8NppiSizei8NppiRectPhiS2_dddddddddi_param_13,
	.param .f64 _Z33nppiWarpPerspective_8u_C3R_kernelPKh8NppiSizei8NppiRectPhiS2_dddddddddi_param_14,
	.param .f64 _Z33nppiWarpPerspective_8u_C3R_kernelPKh8NppiSizei8NppiRectPhiS2_dddddddddi_param_15,
	.param .u32 _Z33nppiWarpPerspective_8u_C3R_kernelPKh8NppiSizei8NppiRectPhiS2_dddddddddi_param_16
)
{
	.reg .pred 	%p<95>;
	.reg .b16 	%rs<27>;
	.reg .b32 	%r<58>;
	.reg .b32 	%f<274>;
	.reg .b64 	%rd<43>;
	.reg .b64 	%fd<28>;

	ld.param.u32 	%r13, [_Z33nppiWarpPerspective_8u_C3R_kernelPKh8NppiSizei8NppiRectPhiS2_dddddddddi_param_6+4];
	ld.param.u32 	%r12, [_Z33nppiWarpPerspective_8u_C3R_kernelPKh8NppiSizei8NppiRectPhiS2_dddddddddi_param_6];
	ld.param.u32 	%r1, [_Z33nppiWarpPerspective_8u_C3R_kernelPKh8NppiSizei8NppiRectPhiS2_dddddddddi_param_1];
	ld.param.u32 	%r2, [_Z33nppiWarpPerspective_8u_C3R_kernelPKh8NppiSizei8NppiRectPhiS2_dddddddddi_param_1+4];
	ld.param.u32 	%r14, [_Z33nppiWarpPerspective_8u_C3R_kernelPKh8NppiSizei8NppiRectPhiS2_dddddddddi_param_6+8];
	ld.param.u64 	%rd19, [_Z33nppiWarpPerspective_8u_C3R_kernelPKh8NppiSizei8NppiRectPhiS2_dddddddddi_param_0];
	ld.param.u32 	%r10, [_Z33nppiWarpPerspective_8u_C3R_kernelPKh8NppiSizei8NppiRectPhiS2_dddddddddi_param_2];
	ld.param.u64 	%rd20, [_Z33nppiWarpPerspective_8u_C3R_kernelPKh8NppiSizei8NppiRectPhiS2_dddddddddi_param_4];
	ld.param.u32 	%r11, [_Z33nppiWarpPerspective_8u_C3R_kernelPKh8NppiSizei8NppiRectPhiS2_dddddddddi_param_5];
	ld.param.u32 	%r17, [_Z33nppiWarpPerspective_8u_C3R_kernelPKh8NppiSizei8NppiRectPhiS2_dddddddddi_param_6+12];
	ld.param.f64 	%fd6, [_Z33nppiWarpPerspective_8u_C3R_kernelPKh8NppiSizei8NppiRectPhiS2_dddddddddi_param_9];
	ld.param.f64 	%fd9, [_Z33nppiWarpPerspective_8u_C3R_kernelPKh8NppiSizei8NppiRectPhiS2_dddddddddi_param_12];
	ld.param.f64 	%fd10, [_Z33nppiWarpPerspective_8u_C3R_kernelPKh8NppiSizei8NppiRectPhiS2_dddddddddi_param_13];
	ld.param.f64 	%fd11, [_Z33nppiWarpPerspective_8u_C3R_kernelPKh8NppiSizei8NppiRectPhiS2_dddddddddi_param_14];
	ld.param.f64 	%fd12, [_Z33nppiWarpPerspective_8u_C3R_kernelPKh8NppiSizei8NppiRectPhiS2_dddddddddi_param_15];
	ld.param.u32 	%r16, [_Z33nppiWarpPerspective_8u_C3R_kernelPKh8NppiSizei8NppiRectPhiS2_dddddddddi_param_16];
	cvta.to.global.u64 	%rd1, %rd20;
	cvta.to.global.u64 	%rd2, %rd19;
	mov.u32 	%r18, %ctaid.x;
	mov.u32 	%r19, %ntid.x;
	mov.u32 	%r20, %tid.x;
	mad.lo.s32 	%r3, %r18, %r19, %r20;
	mov.u32 	%r21, %ctaid.y;
	mov.u32 	%r22, %ntid.y;
	mov.u32 	%r23, %tid.y;
	mad.lo.s32 	%r24, %r21, %r22, %r23;
	setp.ge.s32 	%p9, %r3, %r14;
	setp.ge.s32 	%p10, %r24, %r17;
	or.pred  	%p11, %p9, %p10;
	@%p11 bra 	$L__BB1_72;
	add.s32 	%r25, %r12, %r3;
	add.s32 	%r26, %r13, %r24;
	cvt.rn.f64.s32 	%fd1, %r25;
	cvt.rn.f64.s32 	%fd2, %r26;
	mul.f64 	%fd13, %fd11, %fd2;
	fma.rn.f64 	%fd14, %fd10, %fd1, %fd13;
	add.f64 	%fd3, %fd12, %fd14;
	abs.f64 	%fd15, %fd3;
	setp.geu.f64 	%p12, %fd15, 0d3DDB7CDFD9D7BDBB;
	@%p12 bra 	$L__BB1_3;
	mul.lo.s32 	%r56, %r11, %r24;
	cvt.s64.s32 	%rd39, %r56;
	mul.lo.s32 	%r57, %r3, 3;
	cvt.s64.s32 	%rd40, %r57;
	add.s64 	%rd41, %rd39, %rd40;
	add.s64 	%rd42, %rd1, %rd41;
	mov.b16 	%rs23, 0;
	st.global.u8 	[%rd42+2], %rs23;
	st.global.u8 	[%rd42+1], %rs23;
	st.global.u8 	[%rd42], %rs23;
	bra.uni 	$L__BB1_72;
$L__BB1_3:
	ld.param.f64 	%fd27, [_Z33nppiWarpPerspective_8u_C3R_kernelPKh8NppiSizei8NppiRectPhiS2_dddddddddi_param_11];
	ld.param.f64 	%fd26, [_Z33nppiWarpPerspective_8u_C3R_kernelPKh8NppiSizei8NppiRectPhiS2_dddddddddi_param_10];
	ld.param.f64 	%fd25, [_Z33nppiWarpPerspective_8u_C3R_kernelPKh8NppiSizei8NppiRectPhiS2_dddddddddi_param_8];
	ld.param.f64 	%fd24, [_Z33nppiWarpPerspective_8u_C3R_kernelPKh8NppiSizei8NppiRectPhiS2_dddddddddi_param_7];
	mul.f64 	%fd16, %fd25, %fd2;
	fma.rn.f64 	%fd17, %fd24, %fd1, %fd16;
	add.f64 	%fd18, %fd6, %fd17;
	div.rn.f64 	%fd19, %fd18, %fd3;
	mul.f64 	%fd20, %fd27, %fd2;
	fma.rn.f64 	%fd21, %fd26, %fd1, %fd20;
	add.f64 	%fd22, %fd9, %fd21;
	div.rn.f64 	%fd23, %fd22, %fd3;
	cvt.rn.f32.f64 	%f1, %fd19;
	cvt.rn.f32.f64 	%f2, %fd23;
	cvt.rmi.f32.f32 	%f98, %f1;
	cvt.rzi.s32.f32 	%r27, %f98;
	cvt.rmi.f32.f32 	%f99, %f2;
	cvt.rzi.s32.f32 	%r29, %f99;
	add.s32 	%r31, %r27, 1;
	add.s32 	%r32, %r29, 1;
	cvt.rn.f32.s32 	%f100, %r27;
	sub.f32 	%f3, %f1, %f100;
	cvt.rn.f32.s32 	%f101, %r29;
	sub.f32 	%f4, %f2, %f101;
	setp.lt.s32 	%p13, %r27, 0;
	setp.ge.s32 	%p14, %r27, %r1;
	or.pred  	%p15, %p13, %p14;
	setp.lt.s32 	%p16, %r29, 0;
	setp.ge.s32 	%p17, %r29, %r2;
	or.pred  	%p18, %p16, %p17;
	or.pred  	%p1, %p15, %p18;
	mul.lo.s32 	%r33, %r29, %r10;
	cvt.s64.s32 	%rd3, %r33;
	mul.lo.s32 	%r34, %r27, 3;
	cvt.u64.u32 	%rd4, %r34;
	setp.lt.s32 	%p20, %r27, -1;
	setp.ge.s32 	%p21, %r31, %r1;
	or.pred  	%p22, %p20, %p21;
	or.pred  	%p2, %p22, %p18;
	add.s32 	%r35, %r34, 3;
	cvt.u64.u32 	%rd5, %r35;
	setp.lt.s32 	%p23, %r29, -1;
	or.pred  	%p24, %p15, %p23;
	setp.ge.s32 	%p25, %r32, %r2;
	or.pred  	%p3, %p24, %p25;
	add.s32 	%r36, %r33, %r10;
	cvt.s64.s32 	%rd6, %r36;
	or.pred  	%p26, %p22, %p23;
	or.pred  	%p4, %p26, %p25;
	mov.f32 	%f102, 0f3F800000;
	sub.f32 	%f5, %f102, %f3;
	sub.f32 	%f6, %f102, %f4;
	add.f32 	%f103, %f1, 0f3F000000;
	cvt.rzi.s32.f32 	%r5, %f103;
	add.f32 	%f104, %f2, 0f3F000000;
	cvt.rzi.s32.f32 	%r37, %f104;
	setp.gt.s32 	%p27, %r5, -1;
	setp.lt.s32 	%p28, %r5, %r1;
	and.pred  	%p29, %p27, %p28;
	setp.gt.s32 	%p30, %r37, -1;
	setp.lt.s32 	%p31, %r37, %r2;
	and.pred  	%p32, %p30, %p31;
	and.pred  	%p5, %p29, %p32;
	mul.lo.s32 	%r6, %r37, %r10;
	add.f32 	%f105, %f1, 0fC0000000;
	cvt.rpi.f32.f32 	%f7, %f105;
	add.f32 	%f106, %f1, 0f40000000;
	cvt.rmi.f32.f32 	%f8, %f106;
	add.f32 	%f107, %f2, 0fC0000000;
	cvt.rpi.f32.f32 	%f262, %f107;
	add.f32 	%f108, %f2, 0f40000000;
	cvt.rmi.f32.f32 	%f10, %f108;
	mul.lo.s32 	%r38, %r11, %r24;
	cvt.s64.s32 	%rd21, %r38;
	mul.lo.s32 	%r39, %r3, 3;
	cvt.s64.s32 	%rd22, %r39;
	add.s64 	%rd7, %rd21, %rd22;
	setp.eq.s32 	%p34, %r16, 2;
	@%p34 bra 	$L__BB1_10;
	setp.ne.s32 	%p35, %r16, 1;
	@%p35 bra 	$L__BB1_35;
	mul.lo.s32 	%r43, %r5, 3;
	cvt.u64.u32 	%rd27, %r43;
	cvt.s64.s32 	%rd28, %r6;
	add.s64 	%rd29, %rd28, %rd27;
	add.s64 	%rd8, %rd2, %rd29;
	mov.b16 	%rs26, 0;
	not.pred 	%p42, %p5;
	@%p42 bra 	$L__BB1_7;
	ld.global.u8 	%rs26, [%rd8];
$L__BB1_7:
	add.s64 	%rd9, %rd1, %rd7;
	st.global.u8 	[%rd9], %rs26;
	@%p42 bra 	$L__BB1_9;
	ld.global.u8 	%rs19, [%rd8+1];
	st.global.u8 	[%rd9+1], %rs19;
	ld.global.u8 	%rs3, [%rd8+2];
	st.global.u8 	[%rd9+2], %rs3;
	bra.uni 	$L__BB1_72;
$L__BB1_9:
	mov.b16 	%rs18, 0;
	st.global.u8 	[%rd9+1], %rs18;
	st.global.u8 	[%rd9+2], %rs18;
	bra.uni 	$L__BB1_72;
$L__BB1_10:
	add.s64 	%rd23, %rd3, %rd4;
	add.s64 	%rd10, %rd2, %rd23;
	mov.f32 	%f226, 0f00000000;
	@%p1 bra 	$L__BB1_12;
	ld.global.u8 	%rs5, [%rd10];
	cvt.rn.f32.u16 	%f226, %rs5;
$L__BB1_12:
	add.s64 	%rd24, %rd5, %rd3;
	add.s64 	%rd11, %rd2, %rd24;
	mov.f32 	%f227, 0f00000000;
	@%p2 bra 	$L__BB1_14;
	ld.global.u8 	%rs6, [%rd11];
	cvt.rn.f32.u16 	%f227, %rs6;
$L__BB1_14:
	add.s64 	%rd25, %rd6, %rd4;
	add.s64 	%rd12, %rd2, %rd25;
	mov.f32 	%f228, 0f00000000;
	@%p3 bra 	$L__BB1_16;
	ld.global.u8 	%rs7, [%rd12];
	cvt.rn.f32.u16 	%f228, %rs7;
$L__BB1_16:
	add.s64 	%rd26, %rd6, %rd5;
	add.s64 	%rd13, %rd2, %rd26;
	mov.f32 	%f229, 0f00000000;
	@%p4 bra 	$L__BB1_18;
	ld.global.u8 	%rs8, [%rd13];
	cvt.rn.f32.u16 	%f229, %rs8;
$L__BB1_18:
	mul.f32 	%f114, %f3, %f227;
	fma.rn.f32 	%f115, %f5, %f226, %f114;
	mul.f32 	%f116, %f3, %f229;
	fma.rn.f32 	%f117, %f5, %f228, %f116;
	mul.f32 	%f118, %f4, %f117;
	fma.rn.f32 	%f119, %f6, %f115, %f118;
	setp.lt.f32 	%p36, %f119, 0f00000000;
	setp.gt.f32 	%p37, %f119, 0f437F0000;
	selp.f32 	%f120, 0f437F0000, %f119, %p37;
	add.f32 	%f121, %f120, 0f3F000000;
	selp.f32 	%f122, 0f3F000000, %f121, %p36;
	cvt.rzi.u32.f32 	%r40, %f122;
	add.s64 	%rd14, %rd1, %rd7;
	st.global.u8 	[%rd14], %r40;
	mov.f32 	%f230, 0f00000000;
	@%p1 bra 	$L__BB1_20;
	ld.global.u8 	%rs9, [%rd10+1];
	cvt.rn.f32.u16 	%f230, %rs9;
$L__BB1_20:
	mov.f32 	%f231, 0f00000000;
	@%p2 bra 	$L__BB1_22;
	ld.global.u8 	%rs10, [%rd11+1];
	cvt.rn.f32.u16 	%f231, %rs10;
$L__BB1_22:
	mov.f32 	%f232, 0f00000000;
	@%p3 bra 	$L__BB1_24;
	ld.global.u8 	%rs11, [%rd12+1];
	cvt.rn.f32.u16 	%f232, %rs11;
$L__BB1_24:
	mov.f32 	%f233, 0f00000000;
	@%p4 bra 	$L__BB1_26;
	ld.global.u8 	%rs12, [%rd13+1];
	cvt.rn.f32.u16 	%f233, %rs12;
$L__BB1_26:
	mul.f32 	%f127, %f3, %f231;
	fma.rn.f32 	%f128, %f5, %f230, %f127;
	mul.f32 	%f129, %f3, %f233;
	fma.rn.f32 	%f130, %f5, %f232, %f129;
	mul.f32 	%f131, %f4, %f130;
	fma.rn.f32 	%f132, %f6, %f128, %f131;
	setp.lt.f32 	%p38, %f132, 0f00000000;
	setp.gt.f32 	%p39, %f132, 0f437F0000;
	selp.f32 	%f133, 0f437F0000, %f132, %p39;
	add.f32 	%f134, %f133, 0f3F000000;
	selp.f32 	%f135, 0f3F000000, %f134, %p38;
	cvt.rzi.u32.f32 	%r41, %f135;
	st.global.u8 	[%rd14+1], %r41;
	mov.f32 	%f234, 0f00000000;
	@%p1 bra 	$L__BB1_28;
	ld.global.u8 	%rs13, [%rd10+2];
	cvt.rn.f32.u16 	%f234, %rs13;
$L__BB1_28:
	mov.f32 	%f235, 0f00000000;
	@%p2 bra 	$L__BB1_30;
	ld.global.u8 	%rs14, [%rd11+2];
	cvt.rn.f32.u16 	%f235, %rs14;
$L__BB1_30:
	mov.f32 	%f236, 0f00000000;
	@%p3 bra 	$L__BB1_32;
	ld.global.u8 	%rs15, [%rd12+2];
	cvt.rn.f32.u16 	%f236, %rs15;
$L__BB1_32:
	mov.f32 	%f237, 0f00000000;
	@%p4 bra 	$L__BB1_34;
	ld.global.u8 	%rs16, [%rd13+2];
	cvt.rn.f32.u16 	%f237, %rs16;
$L__BB1_34:
	mul.f32 	%f139, %f3, %f235;
	fma.rn.f32 	%f140, %f5, %f234, %f139;
	mul.f32 	%f141, %f3, %f237;
	fma.rn.f32 	%f142, %f5, %f236, %f141;
	mul.f32 	%f143, %f4, %f142;
	fma.rn.f32 	%f144, %f6, %f140, %f143;
	setp.lt.f32 	%p40, %f144, 0f00000000;
	setp.gt.f32 	%p41, %f144, 0f437F0000;
	selp.f32 	%f145, 0f437F0000, %f144, %p41;
	add.f32 	%f146, %f145, 0f3F000000;
	selp.f32 	%f147, 0f3F000000, %f146, %p40;
	cvt.rzi.u32.f32 	%r42, %f147;
	st.global.u8 	[%rd14+2], %r42;
	bra.uni 	$L__BB1_72;
$L__BB1_35:
	setp.gtu.f32 	%p44, %f262, %f10;
	mov.f32 	%f246, 0f00000000;
	mov.f32 	%f247, %f246;
	@%p44 bra 	$L__BB1_47;
	mov.f32 	%f247, 0f00000000;
	mov.f32 	%f238, %f262;
	mov.f32 	%f246, %f247;
$L__BB1_37:
	setp.gtu.f32 	%p45, %f7, %f8;
	@%p45 bra 	$L__BB1_46;
	cvt.rmi.f32.f32 	%f150, %f238;
	cvt.rzi.s32.f32 	%r44, %f150;
	sub.f32 	%f151, %f2, %f238;
	abs.f32 	%f152, %f151;
	setp.le.f32 	%p46, %f152, 0f3F800000;
	mul.f32 	%f153, %f152, %f152;
	fma.rn.f32 	%f154, %f152, 0f3FC00000, 0fC0200000;
	fma.rn.f32 	%f155, %f153, %f154, 0f3F800000;
	setp.geu.f32 	%p47, %f152, 0f40000000;
	fma.rn.f32 	%f156, %f152, 0fBF000000, 0f40200000;
	fma.rn.f32 	%f157, %f152, %f156, 0fC0800000;
	fma.rn.f32 	%f158, %f152, %f157, 0f40000000;
	setp.lt.s32 	%p48, %r44, 0;
	setp.ge.s32 	%p49, %r44, %r2;
	or.pred  	%p6, %p48, %p49;
	mul.lo.s32 	%r45, %r44, %r10;
	cvt.s64.s32 	%rd15, %r45;
	selp.f32 	%f159, 0f00000000, %f158, %p47;
	selp.f32 	%f38, %f155, %f159, %p46;
	mov.f32 	%f241, %f7;
$L__BB1_39:
	cvt.rmi.f32.f32 	%f160, %f241;
	cvt.rzi.s32.f32 	%r7, %f160;
	sub.f32 	%f161, %f1, %f241;
	abs.f32 	%f42, %f161;
	setp.gtu.f32 	%p50, %f42, 0f3F800000;
	@%p50 bra 	$L__BB1_41;
	mul.f32 	%f162, %f42, %f42;
	fma.rn.f32 	%f163, %f42, 0f3FC00000, 0fC0200000;
	fma.rn.f32 	%f244, %f162, %f163, 0f3F800000;
	bra.uni 	$L__BB1_43;
$L__BB1_41:
	setp.geu.f32 	%p51, %f42, 0f40000000;
	mov.f32 	%f244, 0f00000000;
	@%p51 bra 	$L__BB1_43;
	fma.rn.f32 	%f165, %f42, 0fBF000000, 0f40200000;
	fma.rn.f32 	%f166, %f42, %f165, 0fC0800000;
	fma.rn.f32 	%f244, %f42, %f166, 0f40000000;
$L__BB1_43:
	setp.lt.s32 	%p52, %r7, 0;
	setp.ge.s32 	%p53, %r7, %r1;
	or.pred  	%p54, %p52, %p53;
	or.pred  	%p55, %p54, %p6;
	mov.f32 	%f245, 0f00000000;
	@%p55 bra 	$L__BB1_45;
	mul.lo.s32 	%r46, %r7, 3;
	cvt.u64.u32 	%rd30, %r46;
	add.s64 	%rd31, %rd15, %rd30;
	add.s64 	%rd32, %rd2, %rd31;
	ld.global.u8 	%rs20, [%rd32];
	cvt.rn.f32.u16 	%f245, %rs20;
$L__BB1_45:
	mul.f32 	%f168, %f244, %f38;
	fma.rn.f32 	%f246, %f168, %f245, %f246;
	add.f32 	%f247, %f247, %f168;
	add.f32 	%f241, %f241, 0f3F800000;
	setp.le.f32 	%p56, %f241, %f8;
	@%p56 bra 	$L__BB1_39;
$L__BB1_46:
	add.f32 	%f238, %f238, 0f3F800000;
	setp.le.f32 	%p57, %f238, %f10;
	@%p57 bra 	$L__BB1_37;
$L__BB1_47:
	setp.gtu.f32 	%p58, %f262, %f10;
	setp.eq.f32 	%p59, %f247, 0f00000000;
	div.rn.f32 	%f170, %f246, %f247;
	selp.f32 	%f171, 0f00000000, %f170, %p59;
	setp.lt.f32 	%p60, %f171, 0f00000000;
	setp.gt.f32 	%p61, %f171, 0f437F0000;
	selp.f32 	%f172, 0f437F0000, %f171, %p61;
	add.f32 	%f173, %f172, 0f3F000000;
	selp.f32 	%f174, 0f3F000000, %f173, %p60;
	cvt.rzi.u32.f32 	%r47, %f174;
	add.s64 	%rd16, %rd1, %rd7;
	st.global.u8 	[%rd16], %r47;
	mov.f32 	%f258, 0f00000000;
	mov.f32 	%f259, %f258;
	@%p58 bra 	$L__BB1_59;
	mov.f32 	%f259, 0f00000000;
	mov.f32 	%f250, %f262;
	mov.f32 	%f258, %f259;
$L__BB1_49:
	setp.gtu.f32 	%p62, %f7, %f8;
	@%p62 bra 	$L__BB1_58;
	cvt.rmi.f32.f32 	%f176, %f250;
	cvt.rzi.s32.f32 	%r48, %f176;
	sub.f32 	%f177, %f2, %f250;
	abs.f32 	%f178, %f177;
	setp.le.f32 	%p63, %f178, 0f3F800000;
	mul.f32 	%f179, %f178, %f178;
	fma.rn.f32 	%f180, %f178, 0f3FC00000, 0fC0200000;
	fma.rn.f32 	%f181, %f179, %f180, 0f3F800000;
	setp.geu.f32 	%p64, %f178, 0f40000000;
	fma.rn.f32 	%f182, %f178, 0fBF000000, 0f40200000;
	fma.rn.f32 	%f183, %f178, %f182, 0fC0800000;
	fma.rn.f32 	%f184, %f178, %f183, 0f40000000;
	setp.lt.s32 	%p65, %r48, 0;
	setp.ge.s32 	%p66, %r48, %r2;
	or.pred  	%p7, %p65, %p66;
	mul.lo.s32 	%r49, %r48, %r10;
	cvt.s64.s32 	%rd17, %r49;
	selp.f32 	%f185, 0f00000000, %f184, %p64;
	selp.f32 	%f59, %f181, %f185, %p63;
	mov.f32 	%f253, %f7;
$L__BB1_51:
	cvt.rmi.f32.f32 	%f186, %f253;
	cvt.rzi.s32.f32 	%r8, %f186;
	sub.f32 	%f187, %f1, %f253;
	abs.f32 	%f63, %f187;
	setp.gtu.f32 	%p67, %f63, 0f3F800000;
	@%p67 bra 	$L__BB1_53;
	mul.f32 	%f188, %f63, %f63;
	fma.rn.f32 	%f189, %f63, 0f3FC00000, 0fC0200000;
	fma.rn.f32 	%f256, %f188, %f189, 0f3F800000;
	bra.uni 	$L__BB1_55;
$L__BB1_53:
	setp.geu.f32 	%p68, %f63, 0f40000000;
	mov.f32 	%f256, 0f00000000;
	@%p68 bra 	$L__BB1_55;
	fma.rn.f32 	%f191, %f63, 0fBF000000, 0f40200000;
	fma.rn.f32 	%f192, %f63, %f191, 0fC0800000;
	fma.rn.f32 	%f256, %f63, %f192, 0f40000000;
$L__BB1_55:
	setp.lt.s32 	%p69, %r8, 0;
	setp.ge.s32 	%p70, %r8, %r1;
	or.pred  	%p71, %p69, %p70;
	or.pred  	%p72, %p71, %p7;
	mov.f32 	%f257, 0f00000000;
	@%p72 bra 	$L__BB1_57;
	mul.lo.s32 	%r50, %r8, 3;
	cvt.u64.u32 	%rd33, %r50;
	add.s64 	%rd34, %rd17, %rd33;
	add.s64 	%rd35, %rd2, %rd34;
	ld.global.u8 	%rs21, [%rd35+1];
	cvt.rn.f32.u16 	%f257, %rs21;
$L__BB1_57:
	mul.f32 	%f194, %f256, %f59;
	fma.rn.f32 	%f258, %f194, %f257, %f258;
	add.f32 	%f259, %f259, %f194;
	add.f32 	%f253, %f253, 0f3F800000;
	setp.le.f32 	%p73, %f253, %f8;
	@%p73 bra 	$L__BB1_51;
$L__BB1_58:
	add.f32 	%f250, %f250, 0f3F800000;
	setp.le.f32 	%p74, %f250, %f10;
	@%p74 bra 	$L__BB1_49;
$L__BB1_59:
	setp.gtu.f32 	%p75, %f262, %f10;
	setp.eq.f32 	%p76, %f259, 0f00000000;
	div.rn.f32 	%f196, %f258, %f259;
	selp.f32 	%f197, 0f00000000, %f196, %p76;
	setp.lt.f32 	%p77, %f197, 0f00000000;
	setp.gt.f32 	%p78, %f197, 0f437F0000;
	selp.f32 	%f198, 0f437F0000, %f197, %p78;
	add.f32 	%f199, %f198, 0f3F000000;
	selp.f32 	%f200, 0f3F000000, %f199, %p77;
	cvt.rzi.u32.f32 	%r51, %f200;
	st.global.u8 	[%rd16+1], %r51;
	mov.f32 	%f270, 0f00000000;
	mov.f32 	%f271, %f270;
	@%p75 bra 	$L__BB1_71;
	mov.f32 	%f271, 0f00000000;
	mov.f32 	%f270, %f271;
$L__BB1_61:
	setp.gtu.f32 	%p79, %f7, %f8;
	@%p79 bra 	$L__BB1_70;
	cvt.rmi.f32.f32 	%f202, %f262;
	cvt.rzi.s32.f32 	%r52, %f202;
	sub.f32 	%f203, %f2, %f262;
	abs.f32 	%f204, %f203;
	setp.le.f32 	%p80, %f204, 0f3F800000;
	mul.f32 	%f205, %f204, %f204;
	fma.rn.f32 	%f206, %f204, 0f3FC00000, 0fC0200000;
	fma.rn.f32 	%f207, %f205, %f206, 0f3F800000;
	setp.geu.f32 	%p81, %f204, 0f40000000;
	fma.rn.f32 	%f208, %f204, 0fBF000000, 0f40200000;
	fma.rn.f32 	%f209, %f204, %f208, 0fC0800000;
	fma.rn.f32 	%f210, %f204, %f209, 0f40000000;
	setp.lt.s32 	%p82, %r52, 0;
	setp.ge.s32 	%p83, %r52, %r2;
	or.pred  	%p8, %p82, %p83;
	mul.lo.s32 	%r53, %r52, %r10;
	cvt.s64.s32 	%rd18, %r53;
	selp.f32 	%f211, 0f00000000, %f210, %p81;
	selp.f32 	%f80, %f207, %f211, %p80;
	mov.f32 	%f265, %f7;
$L__BB1_63:
	cvt.rmi.f32.f32 	%f212, %f265;
	cvt.rzi.s32.f32 	%r9, %f212;
	sub.f32 	%f213, %f1, %f265;
	abs.f32 	%f84, %f213;
	setp.gtu.f32 	%p84, %f84, 0f3F800000;
	@%p84 bra 	$L__BB1_65;
	mul.f32 	%f214, %f84, %f84;
	fma.rn.f32 	%f215, %f84, 0f3FC00000, 0fC0200000;
	fma.rn.f32 	%f268, %f214, %f215, 0f3F800000;
	bra.uni 	$L__BB1_67;
$L__BB1_65:
	setp.geu.f32 	%p85, %f84, 0f40000000;
	mov.f32 	%f268, 0f00000000;
	@%p85 bra 	$L__BB1_67;
	fma.rn.f32 	%f217, %f84, 0fBF000000, 0f40200000;
	fma.rn.f32 	%f218, %f84, %f217, 0fC0800000;
	fma.rn.f32 	%f268, %f84, %f218, 0f40000000;
$L__BB1_67:
	setp.lt.s32 	%p86, %r9, 0;
	setp.ge.s32 	%p87, %r9, %r1;
	or.pred  	%p88, %p86, %p87;
	or.pred  	%p89, %p88, %p8;
	mov.f32 	%f269, 0f00000000;
	@%p89 bra 	$L__BB1_69;
	mul.lo.s32 	%r54, %r9, 3;
	cvt.u64.u32 	%rd36, %r54;
	add.s64 	%rd37, %rd18, %rd36;
	add.s64 	%rd38, %rd2, %rd37;
	ld.global.u8 	%rs22, [%rd38+2];
	cvt.rn.f32.u16 	%f269, %rs22;
$L__BB1_69:
	mul.f32 	%f220, %f268, %f80;
	fma.rn.f32 	%f270, %f220, %f269, %f270;
	add.f32 	%f271, %f271, %f220;
	add.f32 	%f265, %f265, 0f3F800000;
	setp.le.f32 	%p90, %f265, %f8;
	@%p90 bra 	$L__BB1_63;
$L__BB1_70:
	add.f32 	%f262, %f262, 0f3F800000;
	setp.le.f32 	%p91, %f262, %f10;
	@%p91 bra 	$L__BB1_61;
$L__BB1_71:
	setp.eq.f32 	%p92, %f271, 0f00000000;
	div.rn.f32 	%f221, %f270, %f271;
	selp.f32 	%f222, 0f00000000, %f221, %p92;
	setp.lt.f32 	%p93, %f222, 0f00000000;
	setp.gt.f32 	%p94, %f222, 0f437F0000;
	selp.f32 	%f223, 0f437F0000, %f222, %p94;
	add.f32 	%f224, %f223, 0f3F000000;
	selp.f32 	%f225, 0f3F000000, %f224, %p93;
	cvt.rzi.u32.f32 	%r55, %f225;
	st.global.u8 	[%rd16+2], %r55;
$L__BB1_72:
	ret;

}
	// .globl	_Z34nppiWarpPerspective_32f_C1R_kernelPKf8NppiSizei8NppiRectPfiS2_dddddddddi
.visible .entry _Z34nppiWarpPerspective_32f_C1R_kernelPKf8NppiSizei8NppiRectPfiS2_dddddddddi(
	.param .u64 .ptr .align 1 _Z34nppiWarpPerspective_32f_C1R_kernelPKf8NppiSizei8NppiRectPfiS2_dddddddddi_param_0,
	.param .align 4 .b8 _Z34nppiWarpPerspective_32f_C1R_kernelPKf8NppiSizei8NppiRectPfiS2_dddddddddi_param_1[8],
	.param .u32 _Z34nppiWarpPerspective_32f_C1R_kernelPKf8NppiSizei8NppiRectPfiS2_dddddddddi_param_2,
	.param .align 4 .b8 _Z34nppiWarpPerspective_32f_C1R_kernelPKf8NppiSizei8NppiRectPfiS2_dddddddddi_param_3[16],
	.param .u64 .ptr .align 1 _Z34nppiWarpPerspective_32f_C1R_kernelPKf8NppiSizei8NppiRectPfiS2_dddddddddi_param_4,
	.param .u32 _Z34nppiWarpPerspective_32f_C1R_kernelPKf8NppiSizei8NppiRectPfiS2_dddddddddi_param_5,
	.param .align 4 .b8 _Z34nppiWarpPerspective_32f_C1R_kernelPKf8NppiSizei8NppiRectPfiS2_dddddddddi_param_6[16],
	.param .f64 _Z34nppiWarpPerspective_32f_C1R_kernelPKf8NppiSizei8NppiRectPfiS2_dddddddddi_param_7,
	.param .f64 _Z34nppiWarpPerspective_32f_C1R_kernelPKf8NppiSizei8NppiRectPfiS2_dddddddddi_param_8,
	.param .f64 _Z34nppiWarpPerspective_32f_C1R_kernelPKf8NppiSizei8NppiRectPfiS2_dddddddddi_param_9,
	.param .f64 _Z34nppiWarpPerspective_32f_C1R_kernelPKf8NppiSizei8NppiRectPfiS2_dddddddddi_param_10,
	.param .f64 _Z34nppiWarpPerspective_32f_C1R_kernelPKf8NppiSizei8NppiRectPfiS2_dddddddddi_param_11,
	.param .f64 _Z34nppiWarpPerspective_32f_C1R_kernelPKf8NppiSizei8NppiRectPfiS2_dddddddddi_param_12,
	.param .f64 _Z34nppiWarpPerspective_32f_C1R_kernelPKf8NppiSizei8NppiRectPfiS2_dddddddddi_param_13,
	.param .f64 _Z34nppiWarpPerspective_32f_C1R_kernelPKf8NppiSizei8NppiRectPfiS2_dddddddddi_param_14,
	.param .f64 _Z34nppiWarpPerspective_32f_C1R_kernelPKf8NppiSizei8NppiRectPfiS2_dddddddddi_param_15,
	.param .u32 _Z34nppiWarpPerspective_32f_C1R_kernelPKf8NppiSizei8NppiRectPfiS2_dddddddddi_param_16
)
{
	.reg .pred 	%p<57>;
	.reg .b32 	%r<41>;
	.reg .b32 	%f<105>;
	.reg .b64 	%rd<33>;
	.reg .b64 	%fd<28>;

	ld.param.u32 	%r19, [_Z34nppiWarpPerspective_32f_C1R_kernelPKf8NppiSizei8NppiRectPfiS2_dddddddddi_param_6+4];
	ld.param.u32 	%r18, [_Z34nppiWarpPerspective_32f_C1R_kernelPKf8NppiSizei8NppiRectPfiS2_dddddddddi_param_6];
	ld.param.u32 	%r15, [_Z34nppiWarpPerspective_32f_C1R_kernelPKf8NppiSizei8NppiRectPfiS2_dddddddddi_param_1+4];
	ld.param.u32 	%r14, [_Z34nppiWarpPerspective_32f_C1R_kernelPKf8NppiSizei8NppiRectPfiS2_dddddddddi_param_1];
	ld.param.u32 	%r20, [_Z34nppiWarpPerspective_32f_C1R_kernelPKf8NppiSizei8NppiRectPfiS2_dddddddddi_param_6+8];
	ld.param.u64 	%rd6, [_Z34nppiWarpPerspective_32f_C1R_kernelPKf8NppiSizei8NppiRectPfiS2_dddddddddi_param_0];
	ld.param.u32 	%r16, [_Z34nppiWarpPerspective_32f_C1R_kernelPKf8NppiSizei8NppiRectPfiS2_dddddddddi_param_2];
	ld.param.u64 	%rd7, [_Z34nppiWarpPerspective_32f_C1R_kernelPKf8NppiSizei8NppiRectPfiS2_dddddddddi_param_4];
	ld.param.u32 	%r17, [_Z34nppiWarpPerspective_32f_C1R_kernelPKf8NppiSizei8NppiRectPfiS2_dddddddddi_param_5];
	ld.param.u32 	%r23, [_Z34nppiWarpPerspective_32f_C1R_kernelPKf8NppiSizei8NppiRectPfiS2_dddddddddi_param_6+12];
	ld.param.f64 	%fd8, [_Z34nppiWarpPerspective_32f_C1R_kernelPKf8NppiSizei8NppiRectPfiS2_dddddddddi_param_11];
	ld.param.f64 	%fd9, [_Z34nppiWarpPerspective_32f_C1R_kernelPKf8NppiSizei8NppiRectPfiS2_dddddddddi_param_12];
	ld.param.f64 	%fd10, [_Z34nppiWarpPerspective_32f_C1R_kernelPKf8NppiSizei8NppiRectPfiS2_dddddddddi_param_13];
	ld.param.f64 	%fd11, [_Z34nppiWarpPerspective_32f_C1R_kernelPKf8NppiSizei8NppiRectPfiS2_dddddddddi_param_14];
	ld.param.f64 	%fd12, [_Z34nppiWarpPerspective_32f_C1R_kernelPKf8NppiSizei8NppiRectPfiS2_dddddddddi_param_15];
	ld.param.u32 	%r22, [_Z34nppiWarpPerspective_32f_C1R_kernelPKf8NppiSizei8NppiRectPfiS2_dddddddddi_param_16];
	cvta.to.global.u64 	%rd1, %rd7;
	cvta.to.global.u64 	%rd2, %rd6;
	mov.u32 	%r24, %ctaid.x;
	mov.u32 	%r25, %ntid.x;
	mov.u32 	%r26, %tid.x;
	mad.lo.s32 	%r1, %r24, %r25, %r26;
	mov.u32 	%r27, %ctaid.y;
	mov.u32 	%r28, %ntid.y;
	mov.u32 	%r29, %tid.y;
	mad.lo.s32 	%r30, %r27, %r28, %r29;
	setp.ge.s32 	%p5, %r1, %r20;
	setp.ge.s32 	%p6, %r30, %r23;
	or.pred  	%p7, %p5, %p6;
	@%p7 bra 	$L__BB2_31;
	add.s32 	%r31, %r18, %r1;
	add.s32 	%r32, %r19, %r30;
	cvt.rn.f64.s32 	%fd1, %r31;
	cvt.rn.f64.s32 	%fd2, %r32;
	mul.f64 	%fd13, %fd11, %fd2;
	fma.rn.f64 	%fd14, %fd10, %fd1, %fd13;
	add.f64 	%fd3, %fd12, %fd14;
	abs.f64 	%fd15, %fd3;
	setp.geu.f64 	%p8, %fd15, 0d3DDB7CDFD9D7BDBB;
	mov.f32 	%f104, 0f00000000;
	@%p8 bra 	$L__BB2_3;
	mul.lo.s32 	%r39, %r17, %r30;
	cvt.s64.s32 	%rd29, %r39;
	add.s64 	%rd30, %rd1, %rd29;
	mul.wide.s32 	%rd31, %r1, 4;
	add.s64 	%rd32, %rd30, %rd31;
	mov.b32 	%r40, 0;
	st.global.u32 	[%rd32], %r40;
	bra.uni 	$L__BB2_31;
$L__BB2_3:
	ld.param.f64 	%fd27, [_Z34nppiWarpPerspective_32f_C1R_kernelPKf8NppiSizei8NppiRectPfiS2_dddddddddi_param_10];
	ld.param.f64 	%fd26, [_Z34nppiWarpPerspective_32f_C1R_kernelPKf8NppiSizei8NppiRectPfiS2_dddddddddi_param_9];
	ld.param.f64 	%fd25, [_Z34nppiWarpPerspective_32f_C1R_kernelPKf8NppiSizei8NppiRectPfiS2_dddddddddi_param_8];
	ld.param.f64 	%fd24, [_Z34nppiWarpPerspective_32f_C1R_kernelPKf8NppiSizei8NppiRectPfiS2_dddddddddi_param_7];
	mul.f64 	%fd16, %fd25, %fd2;
	fma.rn.f64 	%fd17, %fd24, %fd1, %fd16;
	add.f64 	%fd18, %fd26, %fd17;
	div.rn.f64 	%fd19, %fd18, %fd3;
	mul.f64 	%fd20, %fd8, %fd2;
	fma.rn.f64 	%fd21, %fd27, %fd1, %fd20;
	add.f64 	%fd22, %fd9, %fd21;
	div.rn.f64 	%fd23, %fd22, %fd3;
	cvt.rn.f32.f64 	%f1, %fd19;
	cvt.rn.f32.f64 	%f2, %fd23;
	setp.eq.s32 	%p9, %r22, 4;
	@%p9 bra 	$L__BB2_17;
	setp.eq.s32 	%p10, %r22, 2;
	@%p10 bra 	$L__BB2_8;
	setp.ne.s32 	%p11, %r22, 1;
	@%p11 bra 	$L__BB2_30;
	add.f32 	%f85, %f1, 0f3F000000;
	cvt.rzi.s32.f32 	%r3, %f85;
	add.f32 	%f86, %f2, 0f3F000000;
	cvt.rzi.s32.f32 	%r4, %f86;
	setp.lt.s32 	%p49, %r3, 0;
	setp.ge.s32 	%p50, %r3, %r14;
	or.pred  	%p51, %p49, %p50;
	setp.lt.s32 	%p52, %r4, 0;
	setp.ge.s32 	%p53, %r4, %r15;
	or.pred  	%p54, %p52, %p53;
	or.pred  	%p56, %p51, %p54;
	@%p56 bra 	$L__BB2_30;
	mul.lo.s32 	%r37, %r4, %r16;
	cvt.s64.s32 	%rd21, %r37;
	add.s64 	%rd22, %rd2, %rd21;
	mul.wide.u32 	%rd23, %r3, 4;
	add.s64 	%rd24, %rd22, %rd23;
	ld.global.f32 	%f104, [%rd24];
	bra.uni 	$L__BB2_30;
$L__BB2_8:
	cvt.rmi.f32.f32 	%f67, %f1;
	cvt.rzi.s32.f32 	%r7, %f67;
	cvt.rmi.f32.f32 	%f68, %f2;
	cvt.rzi.s32.f32 	%r8, %f68;
	add.s32 	%r9, %r7, 1;
	add.s32 	%r10, %r8, 1;
	setp.gt.s32 	%p28, %r7, -1;
	setp.lt.s32 	%p29, %r7, %r14;
	and.pred  	%p1, %p28, %p29;
	setp.gt.s32 	%p30, %r8, -1;
	setp.lt.s32 	%p31, %r8, %r15;
	and.pred  	%p2, %p30, %p31;
	and.pred  	%p33, %p1, %p2;
	mul.lo.s32 	%r35, %r8, %r16;
	cvt.s64.s32 	%rd11, %r35;
	add.s64 	%rd3, %rd2, %rd11;
	mov.f32 	%f88, 0f00000000;
	not.pred 	%p34, %p33;
	@%p34 bra 	$L__BB2_10;
	mul.wide.u32 	%rd12, %r7, 4;
	add.s64 	%rd13, %rd3, %rd12;
	ld.global.f32 	%f88, [%rd13];
$L__BB2_10:
	setp.gt.s32 	%p35, %r7, -2;
	setp.lt.s32 	%p36, %r9, %r14;
	and.pred  	%p3, %p35, %p36;
	and.pred  	%p37, %p3, %p2;
	mov.f32 	%f89, 0f00000000;
	not.pred 	%p38, %p37;
	@%p38 bra 	$L__BB2_12;
	mul.wide.u32 	%rd14, %r9, 4;
	add.s64 	%rd15, %rd3, %rd14;
	ld.global.f32 	%f89, [%rd15];
$L__BB2_12:
	setp.lt.s32 	%p39, %r8, -1;
	not.pred 	%p40, %p1;
	or.pred  	%p41, %p40, %p39;
	setp.ge.s32 	%p42, %r10, %r15;
	mul.lo.s32 	%r36, %r10, %r16;
	cvt.s64.s32 	%rd16, %r36;
	add.s64 	%rd4, %rd2, %rd16;
	mov.f32 	%f90, 0f00000000;
	or.pred  	%p43, %p41, %p42;
	@%p43 bra 	$L__BB2_14;
	mul.wide.u32 	%rd17, %r7, 4;
	add.s64 	%rd18, %rd4, %rd17;
	ld.global.f32 	%f90, [%rd18];
$L__BB2_14:
	setp.ge.s32 	%p44, %r10, %r15;
	setp.lt.s32 	%p45, %r8, -1;
	not.pred 	%p46, %p3;
	or.pred  	%p47, %p46, %p45;
	mov.f32 	%f91, 0f00000000;
	or.pred  	%p48, %p47, %p44;
	@%p48 bra 	$L__BB2_16;
	mul.wide.u32 	%rd19, %r9, 4;
	add.s64 	%rd20, %rd4, %rd19;
	ld.global.f32 	%f91, [%rd20];
$L__BB2_16:
	cvt.rn.f32.s32 	%f72, %r7;
	sub.f32 	%f73, %f1, %f72;
	cvt.rn.f32.s32 	%f74, %r8;
	sub.f32 	%f75, %f2, %f74;
	mov.f32 	%f76, 0f3F800000;
	sub.f32 	%f77, %f76, %f73;
	mul.f32 	%f78, %f73, %f89;
	fma.rn.f32 	%f79, %f77, %f88, %f78;
	mul.f32 	%f80, %f73, %f91;
	fma.rn.f32 	%f81, %f77, %f90, %f80;
	sub.f32 	%f82, %f76, %f75;
	mul.f32 	%f83, %f75, %f81;
	fma.rn.f32 	%f104, %f82, %f79, %f83;
	bra.uni 	$L__BB2_30;
$L__BB2_17:
	add.f32 	%f42, %f1, 0fC0000000;
	cvt.rpi.f32.f32 	%f13, %f42;
	add.f32 	%f43, %f1, 0f40000000;
	cvt.rmi.f32.f32 	%f14, %f43;
	add.f32 	%f44, %f2, 0fC0000000;
	cvt.rpi.f32.f32 	%f92, %f44;
	add.f32 	%f45, %f2, 0f40000000;
	cvt.rmi.f32.f32 	%f16, %f45;
	setp.gtu.f32 	%p12, %f92, %f16;
	mov.f32 	%f99, 0f00000000;
	mov.f32 	%f101, %f99;
	@%p12 bra 	$L__BB2_29;
	mov.f32 	%f101, 0f00000000;
	mov.f32 	%f99, %f101;
$L__BB2_19:
	setp.gtu.f32 	%p13, %f13, %f14;
	@%p13 bra 	$L__BB2_28;
	cvt.rmi.f32.f32 	%f47, %f92;
	cvt.rzi.s32.f32 	%r33, %f47;
	sub.f32 	%f48, %f2, %f92;
	abs.f32 	%f49, %f48;
	setp.le.f32 	%p14, %f49, 0f3F800000;
	mul.f32 	%f50, %f49, %f49;
	fma.rn.f32 	%f51, %f49, 0f3FC00000, 0fC0200000;
	fma.rn.f32 	%f52, %f50, %f51, 0f3F800000;
	setp.geu.f32 	%p15, %f49, 0f40000000;
	fma.rn.f32 	%f53, %f49, 0fBF000000, 0f40200000;
	fma.rn.f32 	%f54, %f49, %f53, 0fC0800000;
	fma.rn.f32 	%f55, %f49, %f54, 0f40000000;
	setp.gt.s32 	%p16, %r33, -1;
	setp.lt.s32 	%p17, %r33, %r15;
	and.pred  	%p4, %p16, %p17;
	mul.lo.s32 	%r34, %r33, %r16;
	cvt.s64.s32 	%rd8, %r34;
	add.s64 	%rd5, %rd2, %rd8;
	selp.f32 	%f56, 0f00000000, %f55, %p15;
	selp.f32 	%f20, %f52, %f56, %p14;
	mov.f32 	%f95, %f13;
$L__BB2_21:
	cvt.rmi.f32.f32 	%f57, %f95;
	cvt.rzi.s32.f32 	%r13, %f57;
	sub.f32 	%f58, %f1, %f95;
	abs.f32 	%f24, %f58;
	setp.gtu.f32 	%p18, %f24, 0f3F800000;
	@%p18 bra 	$L__BB2_23;
	mul.f32 	%f59, %f24, %f24;
	fma.rn.f32 	%f60, %f24, 0f3FC00000, 0fC0200000;
	fma.rn.f32 	%f98, %f59, %f60, 0f3F800000;
	bra.uni 	$L__BB2_25;
$L__BB2_23:
	setp.geu.f32 	%p19, %f24, 0f40000000;
	mov.f32 	%f98, 0f00000000;
	@%p19 bra 	$L__BB2_25;
	fma.rn.f32 	%f62, %f24, 0fBF000000, 0f40200000;
	fma.rn.f32 	%f63, %f24, %f62, 0fC0800000;
	fma.rn.f32 	%f98, %f24, %f63, 0f40000000;
$L__BB2_25:
	mul.f32 	%f28, %f98, %f20;
	setp.gt.s32 	%p20, %r13, -1;
	setp.lt.s32 	%p21, %r13, %r14;
	and.pred  	%p22, %p20, %p21;
	and.pred  	%p23, %p22, %p4;
	not.pred 	%p24, %p23;
	@%p24 bra 	$L__BB2_27;
	mul.wide.u32 	%rd9, %r13, 4;
	add.s64 	%rd10, %rd5, %rd9;
	ld.global.f32 	%f64, [%rd10];
	fma.rn.f32 	%f99, %f28, %f64, %f99;
$L__BB2_27:
	add.f32 	%f101, %f101, %f28;
	add.f32 	%f95, %f95, 0f3F800000;
	setp.le.f32 	%p25, %f95, %f14;
	@%p25 bra 	$L__BB2_21;
$L__BB2_28:
	add.f32 	%f92, %f92, 0f3F800000;
	setp.le.f32 	%p26, %f92, %f16;
	@%p26 bra 	$L__BB2_19;
$L__BB2_29:
	setp.eq.f32 	%p27, %f101, 0f00000000;
	div.rn.f32 	%f65, %f99, %f101;
	selp.f32 	%f104, 0f00000000, %f65, %p27;
$L__BB2_30:
	mul.lo.s32 	%r38, %r17, %r30;
	cvt.s64.s32 	%rd25, %r38;
	add.s64 	%rd26, %rd1, %rd25;
	mul.wide.s32 	%rd27, %r1, 4;
	add.s64 	%rd28, %rd26, %rd27;
	st.global.f32 	[%rd28], %f104;
$L__BB2_31:
	ret;

}
	// .globl	_Z34nppiWarpPerspective_16u_C1R_kernelPKt8NppiSizei8NppiRectPtiS2_dddddddddi
.visible .entry _Z34nppiWarpPerspective_16u_C1R_kernelPKt8NppiSizei8NppiRectPtiS2_dddddddddi(
	.param .u64 .ptr .align 1 _Z34nppiWarpPerspective_16u_C1R_kernelPKt8NppiSizei8NppiRectPtiS2_dddddddddi_param_0,
	.param .align 4 .b8 _Z34nppiWarpPerspective_16u_C1R_kernelPKt8NppiSizei8NppiRectPtiS2_dddddddddi_param_1[8],
	.param .u32 _Z34nppiWarpPerspective_16u_C1R_kernelPKt8NppiSizei8NppiRectPtiS2_dddddddddi_param_2,
	.param .align 4 .b8 _Z34nppiWarpPerspective_16u_C1R_kernelPKt8NppiSizei8NppiRectPtiS2_dddddddddi_param_3[16],
	.param .u64 .ptr .align 1 _Z34nppiWarpPerspective_16u_C1R_kernelPKt8NppiSizei8NppiRectPtiS2_dddddddddi_param_4,
	.param .u32 _Z34nppiWarpPerspective_16u_C1R_kernelPKt8NppiSizei8NppiRectPtiS2_dddddddddi_param_5,
	.param .align 4 .b8 _Z34nppiWarpPerspective_16u_C1R_kernelPKt8NppiSizei8NppiRectPtiS2_dddddddddi_param_6[16],
	.param .f64 _Z34nppiWarpPerspective_16u_C1R_kernelPKt8NppiSizei8NppiRectPtiS2_dddddddddi_param_7,
	.param .f64 _Z34nppiWarpPerspective_16u_C1R_kernelPKt8NppiSizei8NppiRectPtiS2_dddddddddi_param_8,
	.param .f64 _Z34nppiWarpPerspective_16u_C1R_kernelPKt8NppiSizei8NppiRectPtiS2_dddddddddi_param_9,
	.param .f64 _Z34nppiWarpPerspective_16u_C1R_kernelPKt8NppiSizei8NppiRectPtiS2_dddddddddi_param_10,
	.param .f64 _Z34nppiWarpPerspective_16u_C1R_kernelPKt8NppiSizei8NppiRectPtiS2_dddddddddi_param_11,
	.param .f64 _Z34nppiWarpPerspective_16u_C1R_kernelPKt8NppiSizei8NppiRectPtiS2_dddddddddi_param_12,
	.param .f64 _Z34nppiWarpPerspective_16u_C1R_kernelPKt8NppiSizei8NppiRectPtiS2_dddddddddi_param_13,
	.param .f64 _Z34nppiWarpPerspective_16u_C1R_kernelPKt8NppiSizei8NppiRectPtiS2_dddddddddi_param_14,
	.param .f64 _Z34nppiWarpPerspective_16u_C1R_kernelPKt8NppiSizei8NppiRectPtiS2_dddddddddi_param_15,
	.param .u32 _Z34nppiWarpPerspective_16u_C1R_kernelPKt8NppiSizei8NppiRectPtiS2_dddddddddi_param_16
)
{
	.reg .pred 	%p<57>;
	.reg .b16 	%rs<14>;
	.reg .b32 	%r<42>;
	.reg .b32 	%f<99>;
	.reg .b64 	%rd<33>;
	.reg .b64 	%fd<28>;

	ld.param.u32 	%r19, [_Z34nppiWarpPerspective_16u_C1R_kernelPKt8NppiSizei8NppiRectPtiS2_dddddddddi_param_6+4];
	ld.param.u32 	%r18, [_Z34nppiWarpPerspective_16u_C1R_kernelPKt8NppiSizei8NppiRectPtiS2_dddddddddi_param_6];
	ld.param.u32 	%r15, [_Z34nppiWarpPerspective_16u_C1R_kernelPKt8NppiSizei8NppiRectPtiS2_dddddddddi_param_1+4];
	ld.param.u32 	%r14, [_Z34nppiWarpPerspective_16u_C1R_kernelPKt8NppiSizei8NppiRectPtiS2_dddddddddi_param_1];
	ld.param.u32 	%r20, [_Z34nppiWarpPerspective_16u_C1R_kernelPKt8NppiSizei8NppiRectPtiS2_dddddddddi_param_6+8];
	ld.param.u64 	%rd6, [_Z34nppiWarpPerspective_16u_C1R_kernelPKt8NppiSizei8NppiRectPtiS2_dddddddddi_param_0];
	ld.param.u32 	%r16, [_Z34nppiWarpPerspective_16u_C1R_kernelPKt8NppiSizei8NppiRectPtiS2_dddddddddi_param_2];
	ld.param.u64 	%rd7, [_Z34nppiWarpPerspective_16u_C1R_kernelPKt8NppiSizei8NppiRectPtiS2_dddddddddi_param_4];
	ld.param.u32 	%r17, [_Z34nppiWarpPerspective_16u_C1R_kernelPKt8NppiSizei8NppiRectPtiS2_dddddddddi_param_5];
	ld.param.u32 	%r23, [_Z34nppiWarpPerspective_16u_C1R_kernelPKt8NppiSizei8NppiRectPtiS2_dddddddddi_param_6+12];
	ld.param.f64 	%fd8, [_Z34nppiWarpPerspective_16u_C1R_kernelPKt8NppiSizei8NppiRectPtiS2_dddddddddi_param_11];
	ld.param.f64 	%fd9, [_Z34nppiWarpPerspective_16u_C1R_kernelPKt8NppiSizei8NppiRectPtiS2_dddddddddi_param_12];
	ld.param.f64 	%fd10, [_Z34nppiWarpPerspective_16u_C1R_kernelPKt8NppiSizei8NppiRectPtiS2_dddddddddi_param_13];
	ld.param.f64 	%fd11, [_Z34nppiWarpPerspective_16u_C1R_kernelPKt8NppiSizei8NppiRectPtiS2_dddddddddi_param_14];
	ld.param.f64 	%fd12, [_Z34nppiWarpPerspective_16u_C1R_kernelPKt8NppiSizei8NppiRectPtiS2_dddddddddi_param_15];
	ld.param.u32 	%r22, [_Z34nppiWarpPerspective_16u_C1R_kernelPKt8NppiSizei8NppiRectPtiS2_dddddddddi_param_16];
	cvta.to.global.u64 	%rd1, %rd7;
	cvta.to.global.u64 	%rd2, %rd6;
	mov.u32 	%r24, %ctaid.x;
	mov.u32 	%r25, %ntid.x;
	mov.u32 	%r26, %tid.x;
	mad.lo.s32 	%r1, %r24, %r25, %r26;
	mov.u32 	%r27, %ctaid.y;
	mov.u32 	%r28, %ntid.y;
	mov.u32 	%r29, %tid.y;
	mad.lo.s32 	%r30, %r27, %r28, %r29;
	setp.ge.s32 	%p5, %r1, %r20;
	setp.ge.s32 	%p6, %r30, %r23;
	or.pred  	%p7, %p5, %p6;
	@%p7 bra 	$L__BB3_31;
	add.s32 	%r31, %r18, %r1;
	add.s32 	%r32, %r19, %r30;
	cvt.rn.f64.s32 	%fd1, %r31;
	cvt.rn.f64.s32 	%fd2, %r32;
	mul.f64 	%fd13, %fd11, %fd2;
	fma.rn.f64 	%fd14, %fd10, %fd1, %fd13;
	add.f64 	%fd3, %fd12, %fd14;
	abs.f64 	%fd15, %fd3;
	setp.geu.f64 	%p8, %fd15, 0d3DDB7CDFD9D7BDBB;
	@%p8 bra 	$L__BB3_3;
	mul.lo.s32 	%r41, %r17, %r30;
	cvt.s64.s32 	%rd29, %r41;
	add.s64 	%rd30, %rd1, %rd29;
	mul.wide.s32 	%rd31, %r1, 2;
	add.s64 	%rd32, %rd30, %rd31;
	mov.b16 	%rs12, 0;
	st.global.u16 	[%rd32], %rs12;
	bra.uni 	$L__BB3_31;
$L__BB3_3:
	ld.param.f64 	%fd27, [_Z34nppiWarpPerspective_16u_C1R_kernelPKt8NppiSizei8NppiRectPtiS2_dddddddddi_param_10];
	ld.param.f64 	%fd26, [_Z34nppiWarpPerspective_16u_C1R_kernelPKt8NppiSizei8NppiRectPtiS2_dddddddddi_param_9];
	ld.param.f64 	%fd25, [_Z34nppiWarpPerspective_16u_C1R_kernelPKt8NppiSizei8NppiRectPtiS2_dddddddddi_param_8];
	ld.param.f64 	%fd24, [_Z34nppiWarpPerspective_16u_C1R_kernelPKt8NppiSizei8NppiRectPtiS2_dddddddddi_param_7];
	mul.f64 	%fd16, %fd25, %fd2;
	fma.rn.f64 	%fd17, %fd24, %fd1, %fd16;
	add.f64 	%fd18, %fd26, %fd17;
	div.rn.f64 	%fd19, %fd18, %fd3;
	mul.f64 	%fd20, %fd8, %fd2;
	fma.rn.f64 	%fd21, %fd27, %fd1, %fd20;
	add.f64 	%fd22, %fd9, %fd21;
	div.rn.f64 	%fd23, %fd22, %fd3;
	cvt.rn.f32.f64 	%f1, %fd19;
	cvt.rn.f32.f64 	%f2, %fd23;
	mov.b16 	%rs13, 0;
	setp.eq.s32 	%p9, %r22, 4;
	@%p9 bra 	$L__BB3_17;
	setp.eq.s32 	%p10, %r22, 2;
	@%p10 bra 	$L__BB3_8;
	setp.ne.s32 	%p11, %r22, 1;
	@%p11 bra 	$L__BB3_30;
	add.f32 	%f81, %f1, 0f3F000000;
	cvt.rzi.s32.f32 	%r3, %f81;
	add.f32 	%f82, %f2, 0f3F000000;
	cvt.rzi.s32.f32 	%r4, %f82;
	setp.lt.s32 	%p49, %r3, 0;
	setp.ge.s32 	%p50, %r3, %r14;
	or.pred  	%p51, %p49, %p50;
	setp.lt.s32 	%p52, %r4, 0;
	setp.ge.s32 	%p53, %r4, %r15;
	or.pred  	%p54, %p52, %p53;
	or.pred  	%p56, %p51, %p54;
	@%p56 bra 	$L__BB3_30;
	mul.lo.s32 	%r39, %r4, %r16;
	cvt.s64.s32 	%rd21, %r39;
	add.s64 	%rd22, %rd2, %rd21;
	mul.wide.u32 	%rd23, %r3, 2;
	add.s64 	%rd24, %rd22, %rd23;
	ld.global.u16 	%rs13, [%rd24];
	bra.uni 	$L__BB3_30;
$L__BB3_8:
	cvt.rmi.f32.f32 	%f63, %f1;
	cvt.rzi.s32.f32 	%r7, %f63;
	cvt.rmi.f32.f32 	%f64, %f2;
	cvt.rzi.s32.f32 	%r8, %f64;
	add.s32 	%r9, %r7, 1;
	add.s32 	%r10, %r8, 1;
	setp.gt.s32 	%p28, %r7, -1;
	setp.lt.s32 	%p29, %r7, %r14;
	and.pred  	%p1, %p28, %p29;
	setp.gt.s32 	%p30, %r8, -1;
	setp.lt.s32 	%p31, %r8, %r15;
	and.pred  	%p2, %p30, %p31;
	and.pred  	%p33, %p1, %p2;
	mul.lo.s32 	%r36, %r8, %r16;
	cvt.s64.s32 	%rd11, %r36;
	add.s64 	%rd3, %rd2, %rd11;
	mov.f32 	%f83, 0f00000000;
	not.pred 	%p34, %p33;
	@%p34 bra 	$L__BB3_10;
	mul.wide.u32 	%rd12, %r7, 2;
	add.s64 	%rd13, %rd3, %rd12;
	ld.global.u16 	%rs7, [%rd13];
	cvt.rn.f32.u16 	%f83, %rs7;
$L__BB3_10:
	setp.gt.s32 	%p35, %r7, -2;
	setp.lt.s32 	%p36, %r9, %r14;
	and.pred  	%p3, %p35, %p36;
	and.pred  	%p37, %p3, %p2;
	mov.f32 	%f84, 0f00000000;
	not.pred 	%p38, %p37;
	@%p38 bra 	$L__BB3_12;
	mul.wide.u32 	%rd14, %r9, 2;
	add.s64 	%rd15, %rd3, %rd14;
	ld.global.u16 	%rs8, [%rd15];
	cvt.rn.f32.u16 	%f84, %rs8;
$L__BB3_12:
	setp.lt.s32 	%p39, %r8, -1;
	not.pred 	%p40, %p1;
	or.pred  	%p41, %p40, %p39;
	setp.ge.s32 	%p42, %r10, %r15;
	mul.lo.s32 	%r37, %r10, %r16;
	cvt.s64.s32 	%rd16, %r37;
	add.s64 	%rd4, %rd2, %rd16;
	mov.f32 	%f85, 0f00000000;
	or.pred  	%p43, %p41, %p42;
	@%p43 bra 	$L__BB3_14;
	mul.wide.u32 	%rd17, %r7, 2;
	add.s64 	%rd18, %rd4, %rd17;
	ld.global.u16 	%rs9, [%rd18];
	cvt.rn.f32.u16 	%f85, %rs9;
$L__BB3_14:
	setp.ge.s32 	%p44, %r10, %r15;
	setp.lt.s32 	%p45, %r8, -1;
	not.pred 	%p46, %p3;
	or.pred  	%p47, %p46, %p45;
	mov.f32 	%f86, 0f00000000;
	or.pred  	%p48, %p47, %p44;
	@%p48 bra 	$L__BB3_16;
	mul.wide.u32 	%rd19, %r9, 2;
	add.s64 	%rd20, %rd4, %rd19;
	ld.global.u16 	%rs10, [%rd20];
	cvt.rn.f32.u16 	%f86, %rs10;
$L__BB3_16:
	cvt.rn.f32.s32 	%f68, %r7;
	sub.f32 	%f69, %f1, %f68;
	cvt.rn.f32.s32 	%f70, %r8;
	sub.f32 	%f71, %f2, %f70;
	mov.f32 	%f72, 0f3F800000;
	sub.f32 	%f73, %f72, %f69;
	mul.f32 	%f74, %f69, %f84;
	fma.rn.f32 	%f75, %f73, %f83, %f74;
	mul.f32 	%f76, %f69, %f86;
	fma.rn.f32 	%f77, %f73, %f85, %f76;
	sub.f32 	%f78, %f72, %f71;
	mul.f32 	%f79, %f71, %f77;
	fma.rn.f32 	%f80, %f78, %f75, %f79;
	cvt.rzi.u32.f32 	%r38, %f80;
	cvt.u16.u32 	%rs13, %r38;
	bra.uni 	$L__BB3_30;
$L__BB3_17:
	add.f32 	%f37, %f1, 0fC0000000;
	cvt.rpi.f32.f32 	%f11, %f37;
	add.f32 	%f38, %f1, 0f40000000;
	cvt.rmi.f32.f32 	%f12, %f38;
	add.f32 	%f39, %f2, 0fC0000000;
	cvt.rpi.f32.f32 	%f87, %f39;
	add.f32 	%f40, %f2, 0f40000000;
	cvt.rmi.f32.f32 	%f14, %f40;
	setp.gtu.f32 	%p12, %f87, %f14;
	mov.f32 	%f94, 0f00000000;
	mov.f32 	%f96, %f94;
	@%p12 bra 	$L__BB3_29;
	mov.f32 	%f96, 0f00000000;
	mov.f32 	%f94, %f96;
$L__BB3_19:
	setp.gtu.f32 	%p13, %f11, %f12;
	@%p13 bra 	$L__BB3_28;
	cvt.rmi.f32.f32 	%f42, %f87;
	cvt.rzi.s32.f32 	%r33, %f42;
	sub.f32 	%f43, %f2, %f87;
	abs.f32 	%f44, %f43;
	setp.le.f32 	%p14, %f44, 0f3F800000;
	mul.f32 	%f45, %f44, %f44;
	fma.rn.f32 	%f46, %f44, 0f3FC00000, 0fC0200000;
	fma.rn.f32 	%f47, %f45, %f46, 0f3F800000;
	setp.geu.f32 	%p15, %f44, 0f40000000;
	fma.rn.f32 	%f48, %f44, 0fBF000000, 0f40200000;
	fma.rn.f32 	%f49, %f44, %f48, 0fC0800000;
	fma.rn.f32 	%f50, %f44, %f49, 0f40000000;
	setp.gt.s32 	%p16, %r33, -1;
	setp.lt.s32 	%p17, %r33, %r15;
	and.pred  	%p4, %p16, %p17;
	mul.lo.s32 	%r34, %r33, %r16;
	cvt.s64.s32 	%rd8, %r34;
	add.s64 	%rd5, %rd2, %rd8;
	selp.f32 	%f51, 0f00000000, %f50, %p15;
	selp.f32 	%f18, %f47, %f51, %p14;
	mov.f32 	%f90, %f11;
$L__BB3_21:
	cvt.rmi.f32.f32 	%f52, %f90;
	cvt.rzi.s32.f32 	%r13, %f52;
	sub.f32 	%f53, %f1, %f90;
	abs.f32 	%f22, %f53;
	setp.gtu.f32 	%p18, %f22, 0f3F800000;
	@%p18 bra 	$L__BB3_23;
	mul.f32 	%f54, %f22, %f22;
	fma.rn.f32 	%f55, %f22, 0f3FC00000, 0fC0200000;
	fma.rn.f32 	%f93, %f54, %f55, 0f3F800000;
	bra.uni 	$L__BB3_25;
$L__BB3_23:
	setp.geu.f32 	%p19, %f22, 0f40000000;
	mov.f32 	%f93, 0f00000000;
	@%p19 bra 	$L__BB3_25;
	fma.rn.f32 	%f57, %f22, 0fBF000000, 0f40200000;
	fma.rn.f32 	%f58, %f22, %f57, 0fC0800000;
	fma.rn.f32 	%f93, %f22, %f58, 0f40000000;
$L__BB3_25:
	mul.f32 	%f26, %f93, %f18;
	setp.gt.s32 	%p20, %r13, -1;
	setp.lt.s32 	%p21, %r13, %r14;
	and.pred  	%p22, %p20, %p21;
	and.pred  	%p23, %p22, %p4;
	not.pred 	%p24, %p23;
	@%p24 bra 	$L__BB3_27;
	mul.wide.u32 	%rd9, %r13, 2;
	add.s64 	%rd10, %rd5, %rd9;
	ld.global.u16 	%rs6, [%rd10];
	cvt.rn.f32.u16 	%f59, %rs6;
	fma.rn.f32 	%f94, %f26, %f59, %f94;
$L__BB3_27:
	add.f32 	%f96, %f96, %f26;
	add.f32 	%f90, %f90, 0f3F800000;
	setp.le.f32 	%p25, %f90, %f12;
	@%p25 bra 	$L__BB3_21;
$L__BB3_28:
	add.f32 	%f87, %f87, 0f3F800000;
	setp.le.f32 	%p26, %f87, %f14;
	@%p26 bra 	$L__BB3_19;
$L__BB3_29:
	setp.eq.f32 	%p27, %f96, 0f00000000;
	div.rn.f32 	%f60, %f94, %f96;
	selp.f32 	%f61, 0f00000000, %f60, %p27;
	cvt.rzi.u32.f32 	%r35, %f61;
	cvt.u16.u32 	%rs13, %r35;
$L__BB3_30:
	mul.lo.s32 	%r40, %r17, %r30;
	cvt.s64.s32 	%rd25, %r40;
	add.s64 	%rd26, %rd1, %rd25;
	mul.wide.s32 	%rd27, %r1, 2;
	add.s64 	%rd28, %rd26, %rd27;
	st.global.u16 	[%rd28], %rs13;
$L__BB3_31:
	ret;

}
	// .globl	_Z34nppiWarpPerspective_16u_C3R_kernelPKt8NppiSizei8NppiRectPtiS2_dddddddddi
.visible .entry _Z34nppiWarpPerspective_16u_C3R_kernelPKt8NppiSizei8NppiRectPtiS2_dddddddddi(
	.param .u64 .ptr .align 1 _Z34nppiWarpPerspective_16u_C3R_kernelPKt8NppiSizei8NppiRectPtiS2_dddddddddi_param_0,
	.param .align 4 .b8 _Z34nppiWarpPerspective_16u_C3R_kernelPKt8NppiSizei8NppiRectPtiS2_dddddddddi_param_1[8],
	.param .u32 _Z34nppiWarpPerspective_16u_C3R_kernelPKt8NppiSizei8NppiRectPtiS2_dddddddddi_param_2,
	.param .align 4 .b8 _Z34nppiWarpPerspective_16u_C3R_kernelPKt8NppiSizei8NppiRectPtiS2_dddddddddi_param_3[16],
	.param .u64 .ptr .align 1 _Z34nppiWarpPerspective_16u_C3R_kernelPKt8NppiSizei8NppiRectPtiS2_dddddddddi_param_4,
	.param .u32 _Z34nppiWarpPerspective_16u_C3R_kernelPKt8NppiSizei8NppiRectPtiS2_dddddddddi_param_5,
	.param .align 4 .b8 _Z34nppiWarpPerspective_16u_C3R_kernelPKt8NppiSizei8NppiRectPtiS2_dddddddddi_param_6[16],
	.param .f64 _Z34nppiWarpPerspective_16u_C3R_kernelPKt8NppiSizei8NppiRectPtiS2_dddddddddi_param_7,
	.param .f64 _Z34nppiWarpPerspective_16u_C3R_kernelPKt8NppiSizei8NppiRectPtiS2_dddddddddi_param_8,
	.param .f64 _Z34nppiWarpPerspective_16u_C3R_kernelPKt8NppiSizei8NppiRectPtiS2_dddddddddi_param_9,
	.param .f64 _Z34nppiWarpPerspective_16u_C3R_kernelPKt8NppiSizei8NppiRectPtiS2_dddddddddi_param_10,
	.param .f64 _Z34nppiWarpPerspective_16u_C3R_kernelPKt8NppiSizei8NppiRectPtiS2_dddddddddi_param_11,
	.param .f64 _Z34nppiWarpPerspective_16u_C3R_kernelPKt8NppiSizei8NppiRectPtiS2_dddddddddi_param_12,
	.param .f64 _Z34nppiWarpPerspective_16u_C3R_kernelPKt8NppiSizei8NppiRectPtiS2_dddddddddi_param_13,
	.param .f64 _Z34nppiWarpPerspective_16u_C3R_kernelPKt8NppiSizei8NppiRectPtiS2_dddddddddi_param_14,
	.param .f64 _Z34nppiWarpPerspective_16u_C3R_kernelPKt8NppiSizei8NppiRectPtiS2_dddddddddi_param_15,
	.param .u32 _Z34nppiWarpPerspective_16u_C3R_kernelPKt8NppiSizei8NppiRectPtiS2_dddddddddi_param_16
)
{
	.reg .pred 	%p<26>;
	.reg .b16 	%rs<42>;
	.reg .b32 	%r<43>;
	.reg .b32 	%f<44>;
	.reg .b64 	%rd<40>;
	.reg .b64 	%fd<27>;

	ld.param.u32 	%r12, [_Z34nppiWarpPerspective_16u_C3R_kernelPKt8NppiSizei8NppiRectPtiS2_dddddddddi_param_6+4];
	ld.param.u32 	%r11, [_Z34nppiWarpPerspective_16u_C3R_kernelPKt8NppiSizei8NppiRectPtiS2_dddddddddi_param_6];
	ld.param.u32 	%r1, [_Z34nppiWarpPerspective_16u_C3R_kernelPKt8NppiSizei8NppiRectPtiS2_dddddddddi_param_1];
	ld.param.u32 	%r2, [_Z34nppiWarpPerspective_16u_C3R_kernelPKt8NppiSizei8NppiRectPtiS2_dddddddddi_param_1+4];
	ld.param.u32 	%r13, [_Z34nppiWarpPerspective_16u_C3R_kernelPKt8NppiSizei8NppiRectPtiS2_dddddddddi_param_6+8];
	ld.param.u32 	%r9, [_Z34nppiWarpPerspective_16u_C3R_kernelPKt8NppiSizei8NppiRectPtiS2_dddddddddi_param_2];
	ld.param.u64 	%rd13, [_Z34nppiWarpPerspective_16u_C3R_kernelPKt8NppiSizei8NppiRectPtiS2_dddddddddi_param_4];
	ld.param.u32 	%r10, [_Z34nppiWarpPerspective_16u_C3R_kernelPKt8NppiSizei8NppiRectPtiS2_dddddddddi_param_5];
	ld.param.u32 	%r16, [_Z34nppiWarpPerspective_16u_C3R_kernelPKt8NppiSizei8NppiRectPtiS2_dddddddddi_param_6+12];
	ld.param.f64 	%fd4, [_Z34nppiWarpPerspective_16u_C3R_kernelPKt8NppiSizei8NppiRectPtiS2_dddddddddi_param_7];
	ld.param.f64 	%fd7, [_Z34nppiWarpPerspective_16u_C3R_kernelPKt8NppiSizei8NppiRectPtiS2_dddddddddi_param_10];
	ld.param.f64 	%fd8, [_Z34nppiWarpPerspective_16u_C3R_kernelPKt8NppiSizei8NppiRectPtiS2_dddddddddi_param_11];
	ld.param.f64 	%fd10, [_Z34nppiWarpPerspective_16u_C3R_kernelPKt8NppiSizei8NppiRectPtiS2_dddddddddi_param_13];
	ld.param.f64 	%fd11, [_Z34nppiWarpPerspective_16u_C3R_kernelPKt8NppiSizei8NppiRectPtiS2_dddddddddi_param_14];
	ld.param.f64 	%fd12, [_Z34nppiWarpPerspective_16u_C3R_kernelPKt8NppiSizei8NppiRectPtiS2_dddddddddi_param_15];
	ld.param.u32 	%r15, [_Z34nppiWarpPerspective_16u_C3R_kernelPKt8NppiSizei8NppiRectPtiS2_dddddddddi_param_16];
	cvta.to.global.u64 	%rd1, %rd13;
	mov.u32 	%r17, %ctaid.x;
	mov.u32 	%r18, %ntid.x;
	mov.u32 	%r19, %tid.x;
	mad.lo.s32 	%r3, %r17, %r18, %r19;
	mov.u32 	%r20, %ctaid.y;
	mov.u32 	%r21, %ntid.y;
	mov.u32 	%r22, %tid.y;
	mad.lo.s32 	%r23, %r20, %r21, %r22;
	setp.ge.s32 	%p3, %r3, %r13;
	setp.ge.s32 	%p4, %r23, %r16;
	or.pred  	%p5, %p3, %p4;
	@%p5 bra 	$L__BB4_21;
	add.s32 	%r24, %r11, %r3;
	add.s32 	%r25, %r12, %r23;
	cvt.rn.f64.s32 	%fd1, %r24;
	cvt.rn.f64.s32 	%fd2, %r25;
	mul.f64 	%fd13, %fd11, %fd2;
	fma.rn.f64 	%fd14, %fd10, %fd1, %fd13;
	add.f64 	%fd3, %fd12, %fd14;
	abs.f64 	%fd15, %fd3;
	setp.geu.f64 	%p6, %fd15, 0d3DDB7CDFD9D7BDBB;
	@%p6 bra 	$L__BB4_3;
	mul.lo.s32 	%r41, %r10, %r23;
	cvt.s64.s32 	%rd35, %r41;
	add.s64 	%rd36, %rd1, %rd35;
	mul.lo.s32 	%r42, %r3, 3;
	mul.wide.s32 	%rd37, %r42, 2;
	add.s64 	%rd38, %rd36, %rd37;
	mov.b16 	%rs33, 0;
	st.global.u16 	[%rd38+4], %rs33;
	st.global.u16 	[%rd38+2], %rs33;
	st.global.u16 	[%rd38], %rs33;
	bra.uni 	$L__BB4_21;
$L__BB4_3:
	ld.param.f64 	%fd26, [_Z34nppiWarpPerspective_16u_C3R_kernelPKt8NppiSizei8NppiRectPtiS2_dddddddddi_param_12];
	ld.param.f64 	%fd25, [_Z34nppiWarpPerspective_16u_C3R_kernelPKt8NppiSizei8NppiRectPtiS2_dddddddddi_param_9];
	ld.param.f64 	%fd24, [_Z34nppiWarpPerspective_16u_C3R_kernelPKt8NppiSizei8NppiRectPtiS2_dddddddddi_param_8];
	ld.param.u64 	%rd39, [_Z34nppiWarpPerspective_16u_C3R_kernelPKt8NppiSizei8NppiRectPtiS2_dddddddddi_param_0];
	cvta.to.global.u64 	%rd14, %rd39;
	mul.f64 	%fd16, %fd24, %fd2;
	fma.rn.f64 	%fd17, %fd4, %fd1, %fd16;
	add.f64 	%fd18, %fd25, %fd17;
	div.rn.f64 	%fd19, %fd18, %fd3;
	mul.f64 	%fd20, %fd8, %fd2;
	fma.rn.f64 	%fd21, %fd7, %fd1, %fd20;
	add.f64 	%fd22, %fd26, %fd21;
	div.rn.f64 	%fd23, %fd22, %fd3;
	cvt.rn.f32.f64 	%f5, %fd19;
	cvt.rn.f32.f64 	%f6, %fd23;
	cvt.rmi.f32.f32 	%f7, %f5;
	cvt.rzi.s32.f32 	%r26, %f7;
	cvt.rmi.f32.f32 	%f8, %f6;
	cvt.rzi.s32.f32 	%r28, %f8;
	add.s32 	%r30, %r26, 1;
	add.s32 	%r31, %r28, 1;
	cvt.rn.f32.s32 	%f9, %r26;
	sub.f32 	%f1, %f5, %f9;
	cvt.rn.f32.s32 	%f10, %r28;
	sub.f32 	%f2, %f6, %f10;
	or.b32  	%r32, %r26, %r28;
	setp.lt.s32 	%p7, %r30, %r1;
	setp.gt.s32 	%p8, %r32, -1;
	setp.lt.s32 	%p9, %r31, %r2;
	and.pred  	%p10, %p7, %p9;
	and.pred  	%p1, %p10, %p8;
	mul.lo.s32 	%r33, %r28, %r9;
	cvt.s64.s32 	%rd15, %r33;
	add.s64 	%rd2, %rd14, %rd15;
	mul.lo.s32 	%r5, %r26, 3;
	add.s32 	%r6, %r5, 3;
	cvt.s64.s32 	%rd3, %r9;
	mov.f32 	%f11, 0f3F800000;
	sub.f32 	%f3, %f11, %f1;
	sub.f32 	%f4, %f11, %f2;
	add.f32 	%f12, %f5, 0f3F000000;
	cvt.rzi.s32.f32 	%r34, %f12;
	add.f32 	%f13, %f6, 0f3F000000;
	cvt.rzi.s32.f32 	%r35, %f13;
	setp.gt.s32 	%p11, %r34, -1;
	setp.lt.s32 	%p12, %r34, %r1;
	and.pred  	%p13, %p11, %p12;
	setp.gt.s32 	%p14, %r35, -1;
	setp.lt.s32 	%p15, %r35, %r2;
	and.pred  	%p16, %p14, %p15;
	and.pred  	%p2, %p13, %p16;
	mul.lo.s32 	%r36, %r35, %r9;
	cvt.s64.s32 	%rd16, %r36;
	add.s64 	%rd4, %rd14, %rd16;
	mul.lo.s32 	%r7, %r34, 3;
	mul.lo.s32 	%r37, %r10, %r23;
	cvt.s64.s32 	%rd17, %r37;
	add.s64 	%rd5, %rd1, %rd17;
	mul.lo.s32 	%r8, %r3, 3;
	setp.eq.s32 	%p18, %r15, 2;
	@%p18 bra 	$L__BB4_10;
	setp.ne.s32 	%p19, %r15, 1;
	@%p19 bra 	$L__BB4_15;
	mul.wide.u32 	%rd31, %r7, 2;
	add.s64 	%rd6, %rd4, %rd31;
	mov.b16 	%rs38, 0;
	not.pred 	%p22, %p2;
	@%p22 bra 	$L__BB4_7;
	ld.global.u16 	%rs38, [%rd6];
$L__BB4_7:
	mul.wide.s32 	%rd32, %r8, 2;
	add.s64 	%rd7, %rd5, %rd32;
	st.global.u16 	[%rd7], %rs38;
	@%p22 bra 	$L__BB4_9;
	ld.global.u16 	%rs29, [%rd6+2];
	st.global.u16 	[%rd7+2], %rs29;
	ld.global.u16 	%rs3, [%rd6+4];
	st.global.u16 	[%rd7+4], %rs3;
	bra.uni 	$L__BB4_21;
$L__BB4_9:
	mov.b16 	%rs28, 0;
	st.global.u16 	[%rd7+2], %rs28;
	st.global.u16 	[%rd7+4], %rs28;
	bra.uni 	$L__BB4_21;
$L__BB4_10:
	add.s64 	%rd8, %rd2, %rd3;
	mov.b16 	%rs39, 0;
	not.pred 	%p20, %p1;
	@%p20 bra 	$L__BB4_12;
	mul.wide.u32 	%rd18, %r5, 2;
	add.s64 	%rd19, %rd2, %rd18;
	mul.wide.u32 	%rd20, %r6, 2;
	add.s64 	%rd21, %rd2, %rd20;
	add.s64 	%rd22, %rd8, %rd18;
	add.s64 	%rd23, %rd8, %rd20;
	ld.global.u16 	%rs14, [%rd19];
	cvt.rn.f32.u16 	%f14, %rs14;
	ld.global.u16 	%rs15, [%rd21];
	cvt.rn.f32.u16 	%f15, %rs15;
	mul.f32 	%f16, %f1, %f15;
	fma.rn.f32 	%f17, %f3, %f14, %f16;
	ld.global.u16 	%rs16, [%rd22];
	cvt.rn.f32.u16 	%f18, %rs16;
	ld.global.u16 	%rs17, [%rd23];
	cvt.rn.f32.u16 	%f19, %rs17;
	mul.f32 	%f20, %f1, %f19;
	fma.rn.f32 	%f21, %f3, %f18, %f20;
	mul.f32 	%f22, %f2, %f21;
	fma.rn.f32 	%f23, %f4, %f17, %f22;
	cvt.rzi.u32.f32 	%r38, %f23;
	cvt.u16.u32 	%rs39, %r38;
$L__BB4_12:
	mul.wide.s32 	%rd24, %r8, 2;
	add.s64 	%rd9, %rd5, %rd24;
	st.global.u16 	[%rd9], %rs39;
	@%p20 bra 	$L__BB4_14;
	mul.wide.u32 	%rd25, %r5, 2;
	add.s64 	%rd26, %rd2, %rd25;
	mul.wide.u32 	%rd27, %r6, 2;
	add.s64 	%rd28, %rd2, %rd27;
	add.s64 	%rd29, %rd8, %rd25;
	add.s64 	%rd30, %rd8, %rd27;
	ld.global.u16 	%rs19, [%rd26+2];
	cvt.rn.f32.u16 	%f24, %rs19;
	ld.global.u16 	%rs20, [%rd28+2];
	cvt.rn.f32.u16 	%f25, %rs20;
	mul.f32 	%f26, %f1, %f25;
	fma.rn.f32 	%f27, %f3, %f24, %f26;
	ld.global.u16 	%rs21, [%rd29+2];
	cvt.rn.f32.u16 	%f28, %rs21;
	ld.global.u16 	%rs22, [%rd30+2];
	cvt.rn.f32.u16 	%f29, %rs22;
	mul.f32 	%f30, %f1, %f29;
	fma.rn.f32 	%f31, %f3, %f28, %f30;
	mul.f32 	%f32, %f2, %f31;
	fma.rn.f32 	%f33, %f4, %f27, %f32;
	cvt.rzi.u32.f32 	%r39, %f33;
	st.global.u16 	[%rd9+2], %r39;
	ld.global.u16 	%rs23, [%rd26+4];
	cvt.rn.f32.u16 	%f34, %rs23;
	ld.global.u16 	%rs24, [%rd28+4];
	cvt.rn.f32.u16 	%f35, %rs24;
	mul.f32 	%f36, %f1, %f35;
	fma.rn.f32 	%f37, %f3, %f34, %f36;
	ld.global.u16 	%rs25, [%rd29+4];
	cvt.rn.f32.u16 	%f38, %rs25;
	ld.global.u16 	%rs26, [%rd30+4];
	cvt.rn.f32.u16 	%f39, %rs26;
	mul.f32 	%f40, %f1, %f39;
	fma.rn.f32 	%f41, %f3, %f38, %f40;
	mul.f32 	%f42, %f2, %f41;
	fma.rn.f32 	%f43, %f4, %f37, %f42;
	cvt.rzi.u32.f32 	%r40, %f43;
	cvt.u16.u32 	%rs7, %r40;
	st.global.u16 	[%rd9+4], %rs7;
	bra.uni 	$L__BB4_21;
$L__BB4_14:
	mov.b16 	%rs18, 0;
	st.global.u16 	[%rd9+2], %rs18;
	st.global.u16 	[%rd9+4], %rs18;
	bra.uni 	$L__BB4_21;
$L__BB4_15:
	mul.wide.u32 	%rd33, %r7, 2;
	add.s64 	%rd10, %rd4, %rd33;
	mov.b16 	%rs40, 0;
	not.pred 	%p24, %p2;
	@%p24 bra 	$L__BB4_17;
	ld.global.u16 	%rs40, [%rd10];
$L__BB4_17:
	mul.wide.s32 	%rd34, %r8, 2;
	add.s64 	%rd11, %rd5, %rd34;
	st.global.u16 	[%rd11], %rs40;
	@%p24 bra 	$L__BB4_19;
	ld.global.u16 	%rs32, [%rd10+2];
	st.global.u16 	[%rd11+2], %rs32;
	ld.global.u16 	%rs41, [%rd10+4];
	bra.uni 	$L__BB4_20;
$L__BB4_19:
	mov.b16 	%rs41, 0;
	st.global.u16 	[%rd11+2], %rs41;
$L__BB4_20:
	st.global.u16 	[%rd11+4], %rs41;
$L__BB4_21:
	ret;

}
	// .globl	_Z34nppiWarpPerspective_16u_C4R_kernelPKt8NppiSizei8NppiRectPtiS2_dddddddddi
.visible .entry _Z34nppiWarpPerspective_16u_C4R_kernelPKt8NppiSizei8NppiRectPtiS2_dddddddddi(
	.param .u64 .ptr .align 1 _Z34nppiWarpPerspective_16u_C4R_kernelPKt8NppiSizei8NppiRectPtiS2_dddddddddi_param_0,
	.param .align 4 .b8 _Z34nppiWarpPerspective_16u_C4R_kernelPKt8NppiSizei8NppiRectPtiS2_dddddddddi_param_1[8],
	.param .u32 _Z34nppiWarpPerspective_16u_C4R_kernelPKt8NppiSizei8NppiRectPtiS2_dddddddddi_param_2,
	.param .align 4 .b8 _Z34nppiWarpPerspective_16u_C4R_kernelPKt8NppiSizei8NppiRectPtiS2_dddddddddi_param_3[16],
	.param .u64 .ptr .align 1 _Z34nppiWarpPerspective_16u_C4R_kernelPKt8NppiSizei8NppiRectPtiS2_dddddddddi_param_4,
	.param .u32 _Z34nppiWarpPerspective_16u_C4R_kernelPKt8NppiSizei8NppiRectPtiS2_dddddddddi_param_5,
	.param .align 4 .b8 _Z34nppiWarpPerspective_16u_C4R_kernelPKt8NppiSizei8NppiRectPtiS2_dddddddddi_param_6[16],
	.param .f64 _Z34nppiWarpPerspective_16u_C4R_kernelPKt8NppiSizei8NppiRectPtiS2_dddddddddi_param_7,
	.param .f64 _Z34nppiWarpPerspective_16u_C4R_kernelPKt8NppiSizei8NppiRectPtiS2_dddddddddi_param_8,
	.param .f64 _Z34nppiWarpPerspective_16u_C4R_kernelPKt8NppiSizei8NppiRectPtiS2_dddddddddi_param_9,
	.param .f64 _Z34nppiWarpPerspective_16u_C4R_kernelPKt8NppiSizei8NppiRectPtiS2_dddddddddi_param_10,
	.param .f64 _Z34nppiWarpPerspective_16u_C4R_kernelPKt8NppiSizei8NppiRectPtiS2_dddddddddi_param_11,
	.param .f64 _Z34nppiWarpPerspective_16u_C4R_kernelPKt8NppiSizei8NppiRectPtiS2_dddddddddi_param_12,
	.param .f64 _Z34nppiWarpPerspective_16u_C4R_kernelPKt8NppiSizei8NppiRectPtiS2_dddddddddi_param_13,
	.param .f64 _Z34nppiWarpPerspective_16u_C4R_kernelPKt8NppiSizei8NppiRectPtiS2_dddddddddi_param_14,
	.param .f64 _Z34nppiWarpPerspective_16u_C4R_kernelPKt8NppiSizei8NppiRectPtiS2_dddddddddi_param_15,
	.param .u32 _Z34nppiWarpPerspective_16u_C4R_kernelPKt8NppiSizei8NppiRectPtiS2_dddddddddi_param_16
)
{
	.reg .pred 	%p<29>;
	.reg .b16 	%rs<56>;
	.reg .b32 	%r<44>;
	.reg .b32 	%f<54>;
	.reg .b64 	%rd<40>;
	.reg .b64 	%fd<27>;

	ld.param.u32 	%r12, [_Z34nppiWarpPerspective_16u_C4R_kernelPKt8NppiSizei8NppiRectPtiS2_dddddddddi_param_6+4];
	ld.param.u32 	%r11, [_Z34nppiWarpPerspective_16u_C4R_kernelPKt8NppiSizei8NppiRectPtiS2_dddddddddi_param_6];
	ld.param.u32 	%r1, [_Z34nppiWarpPerspective_16u_C4R_kernelPKt8NppiSizei8NppiRectPtiS2_dddddddddi_param_1];
	ld.param.u32 	%r2, [_Z34nppiWarpPerspective_16u_C4R_kernelPKt8NppiSizei8NppiRectPtiS2_dddddddddi_param_1+4];
	ld.param.u32 	%r13, [_Z34nppiWarpPerspective_16u_C4R_kernelPKt8NppiSizei8NppiRectPtiS2_dddddddddi_param_6+8];
	ld.param.u32 	%r9, [_Z34nppiWarpPerspective_16u_C4R_kernelPKt8NppiSizei8NppiRectPtiS2_dddddddddi_param_2];
	ld.param.u64 	%rd17, [_Z34nppiWarpPerspective_16u_C4R_kernelPKt8NppiSizei8NppiRectPtiS2_dddddddddi_param_4];
	ld.param.u32 	%r10, [_Z34nppiWarpPerspective_16u_C4R_kernelPKt8NppiSizei8NppiRectPtiS2_dddddddddi_param_5];
	ld.param.u32 	%r16, [_Z34nppiWarpPerspective_16u_C4R_kernelPKt8NppiSizei8NppiRectPtiS2_dddddddddi_param_6+12];
	ld.param.f64 	%fd4, [_Z34nppiWarpPerspective_16u_C4R_kernelPKt8NppiSizei8NppiRectPtiS2_dddddddddi_param_7];
	ld.param.f64 	%fd7, [_Z34nppiWarpPerspective_16u_C4R_kernelPKt8NppiSizei8NppiRectPtiS2_dddddddddi_param_10];
	ld.param.f64 	%fd8, [_Z34nppiWarpPerspective_16u_C4R_kernelPKt8NppiSizei8NppiRectPtiS2_dddddddddi_param_11];
	ld.param.f64 	%fd10, [_Z34nppiWarpPerspective_16u_C4R_kernelPKt8NppiSizei8NppiRectPtiS2_dddddddddi_param_13];
	ld.param.f64 	%fd11, [_Z34nppiWarpPerspective_16u_C4R_kernelPKt8NppiSizei8NppiRectPtiS2_dddddddddi_param_14];
	ld.param.f64 	%fd12, [_Z34nppiWarpPerspective_16u_C4R_kernelPKt8NppiSizei8NppiRectPtiS2_dddddddddi_param_15];
	ld.param.u32 	%r15, [_Z34nppiWarpPerspective_16u_C4R_kernelPKt8NppiSizei8NppiRectPtiS2_dddddddddi_param_16];
	cvta.to.global.u64 	%rd1, %rd17;
	mov.u32 	%r17, %ctaid.x;
	mov.u32 	%r18, %ntid.x;
	mov.u32 	%r19, %tid.x;
	mad.lo.s32 	%r3, %r17, %r18, %r19;
	mov.u32 	%r20, %ctaid.y;
	mov.u32 	%r21, %ntid.y;
	mov.u32 	%r22, %tid.y;
	mad.lo.s32 	%r23, %r20, %r21, %r22;
	setp.ge.s32 	%p3, %r3, %r13;
	setp.ge.s32 	%p4, %r23, %r16;
	or.pred  	%p5, %p3, %p4;
	@%p5 bra 	$L__BB5_29;
	add.s32 	%r24, %r11, %r3;
	add.s32 	%r25, %r12, %r23;
	cvt.rn.f64.s32 	%fd1, %r24;
	cvt.rn.f64.s32 	%fd2, %r25;
	mul.f64 	%fd13, %fd11, %fd2;
	fma.rn.f64 	%fd14, %fd10, %fd1, %fd13;
	add.f64 	%fd3, %fd12, %fd14;
	abs.f64 	%fd15, %fd3;
	setp.geu.f64 	%p6, %fd15, 0d3DDB7CDFD9D7BDBB;
	@%p6 bra 	$L__BB5_3;
	mul.lo.s32 	%r42, %r10, %r23;
	cvt.s64.s32 	%rd35, %r42;
	add.s64 	%rd36, %rd1, %rd35;
	shl.b32 	%r43, %r3, 2;
	mul.wide.s32 	%rd37, %r43, 2;
	add.s64 	%rd38, %rd36, %rd37;
	mov.b16 	%rs46, 0;
	st.global.u16 	[%rd38+6], %rs46;
	st.global.u16 	[%rd38+4], %rs46;
	st.global.u16 	[%rd38+2], %rs46;
	st.global.u16 	[%rd38], %rs46;
	bra.uni 	$L__BB5_29;
$L__BB5_3:
	ld.param.f64 	%fd26, [_Z34nppiWarpPerspective_16u_C4R_kernelPKt8NppiSizei8NppiRectPtiS2_dddddddddi_param_12];
	ld.param.f64 	%fd25, [_Z34nppiWarpPerspective_16u_C4R_kernelPKt8NppiSizei8NppiRectPtiS2_dddddddddi_param_9];
	ld.param.f64 	%fd24, [_Z34nppiWarpPerspective_16u_C4R_kernelPKt8NppiSizei8NppiRectPtiS2_dddddddddi_param_8];
	ld.param.u64 	%rd39, [_Z34nppiWarpPerspective_16u_C4R_kernelPKt8NppiSizei8NppiRectPtiS2_dddddddddi_param_0];
	cvta.to.global.u64 	%rd18, %rd39;
	mul.f64 	%fd16, %fd24, %fd2;
	fma.rn.f64 	%fd17, %fd4, %fd1, %fd16;
	add.f64 	%fd18, %fd25, %fd17;
	div.rn.f64 	%fd19, %fd18, %fd3;
	mul.f64 	%fd20, %fd8, %fd2;
	fma.rn.f64 	%fd21, %fd7, %fd1, %fd20;
	add.f64 	%fd22, %fd26, %fd21;
	div.rn.f64 	%fd23, %fd22, %fd3;
	cvt.rn.f32.f64 	%f5, %fd19;
	cvt.rn.f32.f64 	%f6, %fd23;
	cvt.rmi.f32.f32 	%f7, %f5;
	cvt.rzi.s32.f32 	%r26, %f7;
	cvt.rmi.f32.f32 	%f8, %f6;
	cvt.rzi.s32.f32 	%r28, %f8;
	add.s32 	%r30, %r26, 1;
	add.s32 	%r31, %r28, 1;
	cvt.rn.f32.s32 	%f9, %r26;
	sub.f32 	%f1, %f5, %f9;
	cvt.rn.f32.s32 	%f10, %r28;
	sub.f32 	%f2, %f6, %f10;
	or.b32  	%r32, %r26, %r28;
	setp.lt.s32 	%p7, %r30, %r1;
	setp.gt.s32 	%p8, %r32, -1;
	setp.lt.s32 	%p9, %r31, %r2;
	and.pred  	%p10, %p7, %p9;
	and.pred  	%p1, %p10, %p8;
	mul.lo.s32 	%r33, %r28, %r9;
	cvt.s64.s32 	%rd19, %r33;
	add.s64 	%rd2, %rd18, %rd19;
	shl.b32 	%r5, %r26, 2;
	shl.b32 	%r6, %r30, 2;
	cvt.s64.s32 	%rd3, %r9;
	mov.f32 	%f11, 0f3F800000;
	sub.f32 	%f3, %f11, %f1;
	sub.f32 	%f4, %f11, %f2;
	add.f32 	%f12, %f5, 0f3F000000;
	cvt.rzi.s32.f32 	%r34, %f12;
	add.f32 	%f13, %f6, 0f3F000000;
	cvt.rzi.s32.f32 	%r35, %f13;
	setp.gt.s32 	%p11, %r34, -1;
	setp.lt.s32 	%p12, %r34, %r1;
	and.pred  	%p13, %p11, %p12;
	setp.gt.s32 	%p14, %r35, -1;
	setp.lt.s32 	%p15, %r35, %r2;
	and.pred  	%p16, %p14, %p15;
	and.pred  	%p2, %p13, %p16;
	mul.lo.s32 	%r36, %r35, %r9;
	cvt.s64.s32 	%rd20, %r36;
	add.s64 	%rd4, %rd18, %rd20;
	shl.b32 	%r7, %r34, 2;
	mul.lo.s32 	%r37, %r10, %r23;
	cvt.s64.s32 	%rd21, %r37;
	add.s64 	%rd5, %rd1, %rd21;
	shl.b32 	%r8, %r3, 2;
	setp.eq.s32 	%p18, %r15, 2;
	@%p18 bra 	$L__BB5_13;
	setp.ne.s32 	%p19, %r15, 1;
	@%p19 bra 	$L__BB5_21;
	mul.wide.u32 	%rd31, %r7, 2;
	add.s64 	%rd6, %rd4, %rd31;
	mov.b16 	%rs47, 0;
	not.pred 	%p23, %p2;
	@%p23 bra 	$L__BB5_7;
	ld.global.u16 	%rs47, [%rd6];
$L__BB5_7:
	mul.wide.s32 	%rd32, %r8, 2;
	add.s64 	%rd7, %rd5, %rd32;
	st.global.u16 	[%rd7], %rs47;
	@%p23 bra 	$L__BB5_9;
	ld.global.u16 	%rs40, [%rd6+2];
	st.global.u16 	[%rd7+2], %rs40;
	ld.global.u16 	%rs48, [%rd6+4];
	bra.uni 	$L__BB5_10;
$L__BB5_9:
	mov.b16 	%rs48, 0;
	st.global.u16 	[%rd7+2], %rs48;
$L__BB5_10:
	st.global.u16 	[%rd7+4], %rs48;
	mov.b16 	%rs49, 0;
	@%p23 bra 	$L__BB5_12;
	ld.global.u16 	%rs49, [%rd6+6];
$L__BB5_12:
	st.global.u16 	[%rd7+6], %rs49;
	bra.uni 	$L__BB5_29;
$L__BB5_13:
	add.s64 	%rd8, %rd2, %rd3;
	mov.b16 	%rs50, 0;
	not.pred 	%p20, %p1;
	@%p20 bra 	$L__BB5_15;
	mul.wide.u32 	%rd22, %r5, 2;
	add.s64 	%rd23, %rd2, %rd22;
	mul.wide.u32 	%rd24, %r6, 2;
	add.s64 	%rd25, %rd2, %rd24;
	add.s64 	%rd26, %rd8, %rd22;
	add.s64 	%rd27, %rd8, %rd24;
	ld.global.u16 	%rs20, [%rd23];
	cvt.rn.f32.u16 	%f14, %rs20;
	ld.global.u16 	%rs21, [%rd25];
	cvt.rn.f32.u16 	%f15, %rs21;
	mul.f32 	%f16, %f1, %f15;
	fma.rn.f32 	%f17, %f3, %f14, %f16;
	ld.global.u16 	%rs22, [%rd26];
	cvt.rn.f32.u16 	%f18, %rs22;
	ld.global.u16 	%rs23, [%rd27];
	cvt.rn.f32.u16 	%f19, %rs23;
	mul.f32 	%f20, %f1, %f19;
	fma.rn.f32 	%f21, %f3, %f18, %f20;
	mul.f32 	%f22, %f2, %f21;
	fma.rn.f32 	%f23, %f4, %f17, %f22;
	cvt.rzi.u32.f32 	%r38, %f23;
	cvt.u16.u32 	%rs50, %r38;
$L__BB5_15:
	mul.wide.s32 	%rd28, %r8, 2;
	add.s64 	%rd9, %rd5, %rd28;
	st.global.u16 	[%rd9], %rs50;
	mul.wide.u32 	%rd29, %r5, 2;
	add.s64 	%rd10, %rd2, %rd29;
	mul.wide.u32 	%rd30, %r6, 2;
	add.s64 	%rd11, %rd2, %rd30;
	add.s64 	%rd12, %rd8, %rd29;
	add.s64 	%rd13, %rd8, %rd30;
	@%p20 bra 	$L__BB5_17;
	ld.global.u16 	%rs25, [%rd10+2];
	cvt.rn.f32.u16 	%f24, %rs25;
	ld.global.u16 	%rs26, [%rd11+2];
	cvt.rn.f32.u16 	%f25, %rs26;
	mul.f32 	%f26, %f1, %f25;
	fma.rn.f32 	%f27, %f3, %f24, %f26;
	ld.global.u16 	%rs27, [%rd12+2];
	cvt.rn.f32.u16 	%f28, %rs27;
	ld.global.u16 	%rs28, [%rd13+2];
	cvt.rn.f32.u16 	%f29, %rs28;
	mul.f32 	%f30, %f1, %f29;
	fma.rn.f32 	%f31, %f3, %f28, %f30;
	mul.f32 	%f32, %f2, %f31;
	fma.rn.f32 	%f33, %f4, %f27, %f32;
	cvt.rzi.u32.f32 	%r39, %f33;
	st.global.u16 	[%rd9+2], %r39;
	ld.global.u16 	%rs29, [%rd10+4];
	cvt.rn.f32.u16 	%f34, %rs29;
	ld.global.u16 	%rs30, [%rd11+4];
	cvt.rn.f32.u16 	%f35, %rs30;
	mul.f32 	%f36, %f1, %f35;
	fma.rn.f32 	%f37, %f3, %f34, %f36;
	ld.global.u16 	%rs31, [%rd12+4];
	cvt.rn.f32.u16 	%f38, %rs31;
	ld.global.u16 	%rs32, [%rd13+4];
	cvt.rn.f32.u16 	%f39, %rs32;
	mul.f32 	%f40, %f1, %f39;
	fma.rn.f32 	%f41, %f3, %f38, %f40;
	mul.f32 	%f42, %f2, %f41;
	fma.rn.f32 	%f43, %f4, %f37, %f42;
	cvt.rzi.u32.f32 	%r40, %f43;
	cvt.u16.u32 	%rs51, %r40;
	bra.uni 	$L__BB5_18;
$L__BB5_17:
	mov.b16 	%rs51, 0;
	st.global.u16 	[%rd9+2], %rs51;
$L__BB5_18:
	st.global.u16 	[%rd9+4], %rs51;
	mov.b16 	%rs52, 0;
	@%p20 bra 	$L__BB5_20;
	ld.global.u16 	%rs34, [%rd10+6];
	cvt.rn.f32.u16 	%f44, %rs34;
	ld.global.u16 	%rs35, [%rd11+6];
	cvt.rn.f32.u16 	%f45, %rs35;
	mul.f32 	%f46, %f1, %f45;
	fma.rn.f32 	%f47, %f3, %f44, %f46;
	ld.global.u16 	%rs36, [%rd12+6];
	cvt.rn.f32.u16 	%f48, %rs36;
	ld.global.u16 	%rs37, [%rd13+6];
	cvt.rn.f32.u16 	%f49, %rs37;
	mul.f32 	%f50, %f1, %f49;
	fma.rn.f32 	%f51, %f3, %f48, %f50;
	mul.f32 	%f52, %f2, %f51;
	fma.rn.f32 	%f53, %f4, %f47, %f52;
	cvt.rzi.u32.f32 	%r41, %f53;
	cvt.u16.u32 	%rs52, %r41;
$L__BB5_20:
	st.global.u16 	[%rd9+6], %rs52;
	bra.uni 	$L__BB5_29;
$L__BB5_21:
	mul.wide.u32 	%rd33, %r7, 2;
	add.s64 	%rd14, %rd4, %rd33;
	mov.b16 	%rs53, 0;
	not.pred 	%p26, %p2;
	@%p26 bra 	$L__BB5_23;
	ld.global.u16 	%rs53, [%rd14];
$L__BB5_23:
	mul.wide.s32 	%rd34, %r8, 2;
	add.s64 	%rd15, %rd5, %rd34;
	st.global.u16 	[%rd15], %rs53;
	@%p26 bra 	$L__BB5_25;
	ld.global.u16 	%rs44, [%rd14+2];
	st.global.u16 	[%rd15+2], %rs44;
	ld.global.u16 	%rs54, [%rd14+4];
	bra.uni 	$L__BB5_26;
$L__BB5_25:
	mov.b16 	%rs54, 0;
	st.global.u16 	[%rd15+2], %rs54;
$L__BB5_26:
	st.global.u16 	[%rd15+4], %rs54;
	mov.b16 	%rs55, 0;
	@%p26 bra 	$L__BB5_28;
	ld.global.u16 	%rs55, [%rd14+6];
$L__BB5_28:
	st.global.u16 	[%rd15+6], %rs55;
$L__BB5_29:
	ret;

}
	// .globl	_Z34nppiWarpPerspective_32f_C4R_kernelPKf8NppiSizei8NppiRectPfiS2_dddddddddi
.visible .entry _Z34nppiWarpPerspective_32f_C4R_kernelPKf8NppiSizei8NppiRectPfiS2_dddddddddi(
	.param .u64 .ptr .align 1 _Z34nppiWarpPerspective_32f_C4R_kernelPKf8NppiSizei8NppiRectPfiS2_dddddddddi_param_0,
	.param .align 4 .b8 _Z34nppiWarpPerspective_32f_C4R_kernelPKf8NppiSizei8NppiRectPfiS2_dddddddddi_param_1[8],
	.param .u32 _Z34nppiWarpPerspective_32f_C4R_kernelPKf8NppiSizei8NppiRectPfiS2_dddddddddi_param_2,
	.param .align 4 .b8 _Z34nppiWarpPerspective_32f_C4R_kernelPKf8NppiSizei8NppiRectPfiS2_dddddddddi_param_3[16],
	.param .u64 .ptr .align 1 _Z34nppiWarpPerspective_32f_C4R_kernelPKf8NppiSizei8NppiRectPfiS2_dddddddddi_param_4,
	.param .u32 _Z34nppiWarpPerspective_32f_C4R_kernelPKf8NppiSizei8NppiRectPfiS2_dddddddddi_param_5,
	.param .align 4 .b8 _Z34nppiWarpPerspective_32f_C4R_kernelPKf8NppiSizei8NppiRectPfiS2_dddddddddi_param_6[16],
	.param .f64 _Z34nppiWarpPerspective_32f_C4R_kernelPKf8NppiSizei8NppiRectPfiS2_dddddddddi_param_7,
	.param .f64 _Z34nppiWarpPerspective_32f_C4R_kernelPKf8NppiSizei8NppiRectPfiS2_dddddddddi_param_8,
	.param .f64 _Z34nppiWarpPerspective_32f_C4R_kernelPKf8NppiSizei8NppiRectPfiS2_dddddddddi_param_9,
	.param .f64 _Z34nppiWarpPerspective_32f_C4R_kernelPKf8NppiSizei8NppiRectPfiS2_dddddddddi_param_10,
	.param .f64 _Z34nppiWarpPerspective_32f_C4R_kernelPKf8NppiSizei8NppiRectPfiS2_dddddddddi_param_11,
	.param .f64 _Z34nppiWarpPerspective_32f_C4R_kernelPKf8NppiSizei8NppiRectPfiS2_dddddddddi_param_12,
	.param .f64 _Z34nppiWarpPerspective_32f_C4R_kernelPKf8NppiSizei8NppiRectPfiS2_dddddddddi_param_13,
	.param .f64 _Z34nppiWarpPerspective_32f_C4R_kernelPKf8NppiSizei8NppiRectPfiS2_dddddddddi_param_14,
	.param .f64 _Z34nppiWarpPerspective_32f_C4R_kernelPKf8NppiSizei8NppiRectPfiS2_dddddddddi_param_15,
	.param .u32 _Z34nppiWarpPerspective_32f_C4R_kernelPKf8NppiSizei8NppiRectPfiS2_dddddddddi_param_16
)
{
	.reg .pred 	%p<11>;
	.reg .b32 	%r<55>;
	.reg .b32 	%f<125>;
	.reg .b64 	%rd<44>;
	.reg .b64 	%fd<27>;

	ld.param.u32 	%r12, [_Z34nppiWarpPerspective_32f_C4R_kernelPKf8NppiSizei8NppiRectPfiS2_dddddddddi_param_6+4];
	ld.param.u32 	%r11, [_Z34nppiWarpPerspective_32f_C4R_kernelPKf8NppiSizei8NppiRectPfiS2_dddddddddi_param_6];
	ld.param.u32 	%r1, [_Z34nppiWarpPerspective_32f_C4R_kernelPKf8NppiSizei8NppiRectPfiS2_dddddddddi_param_1];
	ld.param.u32 	%r2, [_Z34nppiWarpPerspective_32f_C4R_kernelPKf8NppiSizei8NppiRectPfiS2_dddddddddi_param_1+4];
	ld.param.u32 	%r13, [_Z34nppiWarpPerspective_32f_C4R_kernelPKf8NppiSizei8NppiRectPfiS2_dddddddddi_param_6+8];
	ld.param.u32 	%r9, [_Z34nppiWarpPerspective_32f_C4R_kernelPKf8NppiSizei8NppiRectPfiS2_dddddddddi_param_2];
	ld.param.u64 	%rd7, [_Z34nppiWarpPerspective_32f_C4R_kernelPKf8NppiSizei8NppiRectPfiS2_dddddddddi_param_4];
	ld.param.u32 	%r10, [_Z34nppiWarpPerspective_32f_C4R_kernelPKf8NppiSizei8NppiRectPfiS2_dddddddddi_param_5];
	ld.param.u32 	%r16, [_Z34nppiWarpPerspective_32f_C4R_kernelPKf8NppiSizei8NppiRectPfiS2_dddddddddi_param_6+12];
	ld.param.f64 	%fd4, [_Z34nppiWarpPerspective_32f_C4R_kernelPKf8NppiSizei8NppiRectPfiS2_dddddddddi_param_7];
	ld.param.f64 	%fd7, [_Z34nppiWarpPerspective_32f_C4R_kernelPKf8NppiSizei8NppiRectPfiS2_dddddddddi_param_10];
	ld.param.f64 	%fd8, [_Z34nppiWarpPerspective_32f_C4R_kernelPKf8NppiSizei8NppiRectPfiS2_dddddddddi_param_11];
	ld.param.f64 	%fd10, [_Z34nppiWarpPerspective_32f_C4R_kernelPKf8NppiSizei8NppiRectPfiS2_dddddddddi_param_13];
	ld.param.f64 	%fd11, [_Z34nppiWarpPerspective_32f_C4R_kernelPKf8NppiSizei8NppiRectPfiS2_dddddddddi_param_14];
	ld.param.f64 	%fd12, [_Z34nppiWarpPerspective_32f_C4R_kernelPKf8NppiSizei8NppiRectPfiS2_dddddddddi_param_15];
	ld.param.u32 	%r15, [_Z34nppiWarpPerspective_32f_C4R_kernelPKf8NppiSizei8NppiRectPfiS2_dddddddddi_param_16];
	cvta.to.global.u64 	%rd1, %rd7;
	mov.u32 	%r17, %ctaid.x;
	mov.u32 	%r18, %ntid.x;
	mov.u32 	%r19, %tid.x;
	mad.lo.s32 	%r3, %r17, %r18, %r19;
	mov.u32 	%r20, %ctaid.y;
	mov.u32 	%r21, %ntid.y;
	mov.u32 	%r22, %tid.y;
	mad.lo.s32 	%r23, %r20, %r21, %r22;
	setp.ge.s32 	%p1, %r3, %r13;
	setp.ge.s32 	%p2, %r23, %r16;
	or.pred  	%p3, %p1, %p2;
	@%p3 bra 	$L__BB6_8;
	add.s32 	%r24, %r11, %r3;
	add.s32 	%r25, %r12, %r23;
	cvt.rn.f64.s32 	%fd1, %r24;
	cvt.rn.f64.s32 	%fd2, %r25;
	mul.f64 	%fd13, %fd11, %fd2;
	fma.rn.f64 	%fd14, %fd10, %fd1, %fd13;
	add.f64 	%fd3, %fd12, %fd14;
	abs.f64 	%fd15, %fd3;
	setp.geu.f64 	%p4, %fd15, 0d3DDB7CDFD9D7BDBB;
	@%p4 bra 	$L__BB6_3;
	mul.lo.s32 	%r52, %r10, %r23;
	cvt.s64.s32 	%rd39, %r52;
	add.s64 	%rd40, %rd1, %rd39;
	shl.b32 	%r53, %r3, 2;
	mul.wide.s32 	%rd41, %r53, 4;
	add.s64 	%rd42, %rd40, %rd41;
	mov.b32 	%r54, 0;
	st.global.u32 	[%rd42+12], %r54;
	st.global.u32 	[%rd42+8], %r54;
	st.global.u32 	[%rd42+4], %r54;
	st.global.u32 	[%rd42], %r54;
	bra.uni 	$L__BB6_8;
$L__BB6_3:
	ld.param.f64 	%fd26, [_Z34nppiWarpPerspective_32f_C4R_kernelPKf8NppiSizei8NppiRectPfiS2_dddddddddi_param_12];
	ld.param.f64 	%fd25, [_Z34nppiWarpPerspective_32f_C4R_kernelPKf8NppiSizei8NppiRectPfiS2_dddddddddi_param_9];
	ld.param.f64 	%fd24, [_Z34nppiWarpPerspective_32f_C4R_kernelPKf8NppiSizei8NppiRectPfiS2_dddddddddi_param_8];
	ld.param.u64 	%rd43, [_Z34nppiWarpPerspective_32f_C4R_kernelPKf8NppiSizei8NppiRectPfiS2_dddddddddi_param_0];
	cvta.to.global.u64 	%rd8, %rd43;
	mul.f64 	%fd16, %fd24, %fd2;
	fma.rn.f64 	%fd17, %fd4, %fd1, %fd16;
	add.f64 	%fd18, %fd25, %fd17;
	div.rn.f64 	%fd19, %fd18, %fd3;
	mul.f64 	%fd20, %fd8, %fd2;
	fma.rn.f64 	%fd21, %fd7, %fd1, %fd20;
	add.f64 	%fd22, %fd26, %fd21;
	div.rn.f64 	%fd23, %fd22, %fd3;
	cvt.rn.f32.f64 	%f3, %fd19;
	cvt.rn.f32.f64 	%f4, %fd23;
	cvt.rmi.f32.f32 	%f5, %f3;
	cvt.rzi.s32.f32 	%r26, %f5;
	cvt.rmi.f32.f32 	%f6, %f4;
	cvt.rzi.s32.f32 	%r27, %f6;
	add.s32 	%r28, %r26, 1;
	add.s32 	%r29, %r27, 1;
	add.s32 	%r30, %r1, -1;
	min.s32 	%r31, %r26, %r30;
	max.s32 	%r5, %r31, 0;
	min.s32 	%r32, %r28, %r30;
	max.s32 	%r6, %r32, 0;
	add.s32 	%r33, %r2, -1;
	min.s32 	%r34, %r27, %r33;
	max.s32 	%r35, %r34, 0;
	min.s32 	%r36, %r29, %r33;
	max.s32 	%r37, %r36, 0;
	sub.f32 	%f7, %f3, %f5;
	sub.f32 	%f8, %f4, %f6;
	setp.eq.s32 	%p5, %r5, %r6;
	setp.eq.s32 	%p6, %r35, %r37;
	min.f32 	%f9, %f7, 0f3F800000;
	max.f32 	%f10, %f9, 0f00000000;
	selp.f32 	%f1, 0f00000000, %f10, %p5;
	min.f32 	%f11, %f8, 0f3F800000;
	max.f32 	%f12, %f11, 0f00000000;
	selp.f32 	%f2, 0f00000000, %f12, %p6;
	mul.lo.s32 	%r38, %r35, %r9;
	cvt.s64.s32 	%rd9, %r38;
	add.s64 	%rd2, %rd8, %rd9;
	mul.lo.s32 	%r39, %r37, %r9;
	cvt.s64.s32 	%rd10, %r39;
	add.s64 	%rd3, %rd8, %rd10;
	mov.b64 	%rd11, %fd19;
	shr.u64 	%rd12, %rd11, 63;
	and.b64  	%rd13, %rd12, 1;
	setp.eq.b64 	%p7, %rd13, 1;
	selp.f32 	%f13, 0fBF000000, 0f3F000000, %p7;
	add.rz.f32 	%f14, %f3, %f13;
	cvt.rzi.f32.f32 	%f15, %f14;
	cvt.rzi.s32.f32 	%r40, %f15;
	mov.b64 	%rd14, %fd23;
	shr.u64 	%rd15, %rd14, 63;
	and.b64  	%rd16, %rd15, 1;
	setp.eq.b64 	%p8, %rd16, 1;
	selp.f32 	%f16, 0fBF000000, 0f3F000000, %p8;
	add.rz.f32 	%f17, %f4, %f16;
	cvt.rzi.f32.f32 	%f18, %f17;
	cvt.rzi.s32.f32 	%r41, %f18;
	min.s32 	%r7, %r40, %r30;
	min.s32 	%r42, %r41, %r33;
	max.s32 	%r43, %r42, 0;
	mul.lo.s32 	%r44, %r43, %r9;
	cvt.s64.s32 	%rd17, %r44;
	add.s64 	%rd4, %rd8, %rd17;
	mul.lo.s32 	%r45, %r10, %r23;
	cvt.s64.s32 	%rd18, %r45;
	add.s64 	%rd5, %rd1, %rd18;
	shl.b32 	%r8, %r3, 2;
	setp.eq.s32 	%p9, %r15, 2;
	@%p9 bra 	$L__BB6_6;
	setp.ne.s32 	%p10, %r15, 1;
	@%p10 bra 	$L__BB6_7;
	max.s32 	%r48, %r7, 0;
	shl.b32 	%r49, %r48, 2;
	mul.wide.u32 	%rd27, %r49, 4;
	add.s64 	%rd28, %rd4, %rd27;
	ld.global.f32 	%f70, [%rd28];
	mul.wide.s32 	%rd29, %r8, 4;
	add.s64 	%rd30, %rd5, %rd29;
	st.global.f32 	[%rd30], %f70;
	ld.global.f32 	%f71, [%rd28+4];
	st.global.f32 	[%rd30+4], %f71;
	ld.global.f32 	%f72, [%rd28+8];
	st.global.f32 	[%rd30+8], %f72;
	ld.global.f32 	%f73, [%rd28+12];
	st.global.f32 	[%rd30+12], %f73;
	bra.uni 	$L__BB6_8;
$L__BB6_6:
	mov.f32 	%f19, 0f3F800000;
	sub.f32 	%f20, %f19, %f2;
	sub.f32 	%f21, %f19, %f1;
	shl.b32 	%r46, %r6, 2;
	shl.b32 	%r47, %r5, 2;
	mul.wide.u32 	%rd19, %r47, 4;
	add.s64 	%rd20, %rd2, %rd19;
	mul.wide.u32 	%rd21, %r46, 4;
	add.s64 	%rd22, %rd2, %rd21;
	add.s64 	%rd23, %rd3, %rd19;
	add.s64 	%rd24, %rd3, %rd21;
	ld.global.f32 	%f22, [%rd20];
	ld.global.f32 	%f23, [%rd22];
	ld.global.f32 	%f24, [%rd23];
	ld.global.f32 	%f25, [%rd24];
	mul.f32 	%f26, %f21, %f22;
	mul.f32 	%f27, %f1, %f23;
	mul.f32 	%f28, %f20, %f27;
	fma.rn.f32 	%f29, %f20, %f26, %f28;
	mul.f32 	%f30, %f21, %f24;
	fma.rn.f32 	%f31, %f2, %f30, %f29;
	mul.f32 	%f32, %f1, %f25;
	fma.rn.f32 	%f33, %f2, %f32, %f31;
	mul.wide.s32 	%rd25, %r8, 4;
	add.s64 	%rd26, %rd5, %rd25;
	st.global.f32 	[%rd26], %f33;
	ld.global.f32 	%f34, [%rd20+4];
	ld.global.f32 	%f35, [%rd22+4];
	ld.global.f32 	%f36, [%rd23+4];
	ld.global.f32 	%f37, [%rd24+4];
	mul.f32 	%f38, %f21, %f34;
	mul.f32 	%f39, %f1, %f35;
	mul.f32 	%f40, %f20, %f39;
	fma.rn.f32 	%f41, %f20, %f38, %f40;
	mul.f32 	%f42, %f21, %f36;
	fma.rn.f32 	%f43, %f2, %f42, %f41;
	mul.f32 	%f44, %f1, %f37;
	fma.rn.f32 	%f45, %f2, %f44, %f43;
	st.global.f32 	[%rd26+4], %f45;
	ld.global.f32 	%f46, [%rd20+8];
	ld.global.f32 	%f47, [%rd22+8];
	ld.global.f32 	%f48, [%rd23+8];
	ld.global.f32 	%f49, [%rd24+8];
	mul.f32 	%f50, %f21, %f46;
	mul.f32 	%f51, %f1, %f47;
	mul.f32 	%f52, %f20, %f51;
	fma.rn.f32 	%f53, %f20, %f50, %f52;
	mul.f32 	%f54, %f21, %f48;
	fma.rn.f32 	%f55, %f2, %f54, %f53;
	mul.f32 	%f56, %f1, %f49;
	fma.rn.f32 	%f57, %f2, %f56, %f55;
	st.global.f32 	[%rd26+8], %f57;
	ld.global.f32 	%f58, [%rd20+12];
	ld.global.f32 	%f59, [%rd22+12];
	ld.global.f32 	%f60, [%rd23+12];
	ld.global.f32 	%f61, [%rd24+12];
	mul.f32 	%f62, %f21, %f58;
	mul.f32 	%f63, %f1, %f59;
	mul.f32 	%f64, %f20, %f63;
	fma.rn.f32 	%f65, %f20, %f62, %f64;
	mul.f32 	%f66, %f21, %f60;
	fma.rn.f32 	%f67, %f2, %f66, %f65;
	mul.f32 	%f68, %f1, %f61;
	fma.rn.f32 	%f69, %f2, %f68, %f67;
	st.global.f32 	[%rd26+12], %f69;
	bra.uni 	$L__BB6_8;
$L__BB6_7:
	mov.f32 	%f74, 0f3F800000;
	sub.f32 	%f75, %f74, %f2;
	sub.f32 	%f76, %f74, %f1;
	shl.b32 	%r50, %r6, 2;
	shl.b32 	%r51, %r5, 2;
	mul.wide.u32 	%rd31, %r51, 4;
	add.s64 	%rd32, %rd2, %rd31;
	mul.wide.u32 	%rd33, %r50, 4;
	add.s64 	%rd34, %rd2, %rd33;
	add.s64 	%rd35, %rd3, %rd31;
	add.s64 	%rd36, %rd3, %rd33;
	ld.global.f32 	%f77, [%rd32];
	ld.global.f32 	%f78, [%rd34];
	ld.global.f32 	%f79, [%rd35];
	ld.global.f32 	%f80, [%rd36];
	mul.f32 	%f81, %f76, %f77;
	mul.f32 	%f82, %f1, %f78;
	mul.f32 	%f83, %f75, %f82;
	fma.rn.f32 	%f84, %f75, %f81, %f83;
	mul.f32 	%f85, %f76, %f79;
	fma.rn.f32 	%f86, %f2, %f85, %f84;
	mul.f32 	%f87, %f1, %f80;
	fma.rn.f32 	%f88, %f2, %f87, %f86;
	mul.wide.s32 	%rd37, %r8, 4;
	add.s64 	%rd38, %rd5, %rd37;
	st.global.f32 	[%rd38], %f88;
	ld.global.f32 	%f89, [%rd32+4];
	ld.global.f32 	%f90, [%rd34+4];
	ld.global.f32 	%f91, [%rd35+4];
	ld.global.f32 	%f92, [%rd36+4];
	mul.f32 	%f93, %f76, %f89;
	mul.f32 	%f94, %f1, %f90;
	mul.f32 	%f95, %f75, %f94;
	fma.rn.f32 	%f96, %f75, %f93, %f95;
	mul.f32 	%f97, %f76, %f91;
	fma.rn.f32 	%f98, %f2, %f97, %f96;
	mul.f32 	%f99, %f1, %f92;
	fma.rn.f32 	%f100, %f2, %f99, %f98;
	st.global.f32 	[%rd38+4], %f100;
	ld.global.f32 	%f101, [%rd32+8];
	ld.global.f32 	%f102, [%rd34+8];
	ld.global.f32 	%f103, [%rd35+8];
	ld.global.f32 	%f104, [%rd36+8];
	mul.f32 	%f105, %f76, %f101;
	mul.f32 	%f106, %f1, %f102;
	mul.f32 	%f107, %f75, %f106;
	fma.rn.f32 	%f108, %f75, %f105, %f107;
	mul.f32 	%f109, %f76, %f103;
	fma.rn.f32 	%f110, %f2, %f109, %f108;
	mul.f32 	%f111, %f1, %f104;
	fma.rn.f32 	%f112, %f2, %f111, %f110;
	st.global.f32 	[%rd38+8], %f112;
	ld.global.f32 	%f113, [%rd32+12];
	ld.global.f32 	%f114, [%rd34+12];
	ld.global.f32 	%f115, [%rd35+12];
	ld.global.f32 	%f116, [%rd36+12];
	mul.f32 	%f117, %f76, %f113;
	mul.f32 	%f118, %f1, %f114;
	mul.f32 	%f119, %f75, %f118;
	fma.rn.f32 	%f120, %f75, %f117, %f119;
	mul.f32 	%f121, %f76, %f115;
	fma.rn.f32 	%f122, %f2, %f121, %f120;
	mul.f32 	%f123, %f1, %f116;
	fma.rn.f32 	%f124, %f2, %f123, %f122;
	st.global.f32 	[%rd38+12], %f124;
$L__BB6_8:
	ret;

}
	// .globl	_Z34nppiWarpPerspective_32s_C1R_kernelPKi8NppiSizei8NppiRectPiiS2_dddddddddi
.visible .entry _Z34nppiWarpPerspective_32s_C1R_kernelPKi8NppiSizei8NppiRectPiiS2_dddddddddi(
	.param .u64 .ptr .align 1 _Z34nppiWarpPerspective_32s_C1R_kernelPKi8NppiSizei8NppiRectPiiS2_dddddddddi_param_0,
	.param .align 4 .b8 _Z34nppiWarpPerspective_32s_C1R_kernelPKi8NppiSizei8NppiRectPiiS2_dddddddddi_param_1[8],
	.param .u32 _Z34nppiWarpPerspective_32s_C1R_kernelPKi8NppiSizei8NppiRectPiiS2_dddddddddi_param_2,
	.param .align 4 .b8 _Z34nppiWarpPerspective_32s_C1R_kernelPKi8NppiSizei8NppiRectPiiS2_dddddddddi_param_3[16],
	.param .u64 .ptr .align 1 _Z34nppiWarpPerspective_32s_C1R_kernelPKi8NppiSizei8NppiRectPiiS2_dddddddddi_param_4,
	.param .u32 _Z34nppiWarpPerspective_32s_C1R_kernelPKi8NppiSizei8NppiRectPiiS2_dddddddddi_param_5,
	.param .align 4 .b8 _Z34nppiWarpPerspective_32s_C1R_kernelPKi8NppiSizei8NppiRectPiiS2_dddddddddi_param_6[16],
	.param .f64 _Z34nppiWarpPerspective_32s_C1R_kernelPKi8NppiSizei8NppiRectPiiS2_dddddddddi_param_7,
	.param .f64 _Z34nppiWarpPerspective_32s_C1R_kernelPKi8NppiSizei8NppiRectPiiS2_dddddddddi_param_8,
	.param .f64 _Z34nppiWarpPerspective_32s_C1R_kernelPKi8NppiSizei8NppiRectPiiS2_dddddddddi_param_9,
	.param .f64 _Z34nppiWarpPerspective_32s_C1R_kernelPKi8NppiSizei8NppiRectPiiS2_dddddddddi_param_10,
	.param .f64 _Z34nppiWarpPerspective_32s_C1R_kernelPKi8NppiSizei8NppiRectPiiS2_dddddddddi_param_11,
	.param .f64 _Z34nppiWarpPerspective_32s_C1R_kernelPKi8NppiSizei8NppiRectPiiS2_dddddddddi_param_12,
	.param .f64 _Z34nppiWarpPerspective_32s_C1R_kernelPKi8NppiSizei8NppiRectPiiS2_dddddddddi_param_13,
	.param .f64 _Z34nppiWarpPerspective_32s_C1R_kernelPKi8NppiSizei8NppiRectPiiS2_dddddddddi_param_14,
	.param .f64 _Z34nppiWarpPerspective_32s_C1R_kernelPKi8NppiSizei8NppiRectPiiS2_dddddddddi_param_15,
	.param .u32 _Z34nppiWarpPerspective_32s_C1R_kernelPKi8NppiSizei8NppiRectPiiS2_dddddddddi_param_16
)
{
	.reg .pred 	%p<57>;
	.reg .b32 	%r<53>;
	.reg .b32 	%f<99>;
	.reg .b64 	%rd<33>;
	.reg .b64 	%fd<28>;

	ld.param.u32 	%r23, [_Z34nppiWarpPerspective_32s_C1R_kernelPKi8NppiSizei8NppiRectPiiS2_dddddddddi_param_6+4];
	ld.param.u32 	%r22, [_Z34nppiWarpPerspective_32s_C1R_kernelPKi8NppiSizei8NppiRectPiiS2_dddddddddi_param_6];
	ld.param.u32 	%r19, [_Z34nppiWarpPerspective_32s_C1R_kernelPKi8NppiSizei8NppiRectPiiS2_dddddddddi_param_1+4];
	ld.param.u32 	%r18, [_Z34nppiWarpPerspective_32s_C1R_kernelPKi8NppiSizei8NppiRectPiiS2_dddddddddi_param_1];
	ld.param.u32 	%r24, [_Z34nppiWarpPerspective_32s_C1R_kernelPKi8NppiSizei8NppiRectPiiS2_dddddddddi_param_6+8];
	ld.param.u64 	%rd6, [_Z34nppiWarpPerspective_32s_C1R_kernelPKi8NppiSizei8NppiRectPiiS2_dddddddddi_param_0];
	ld.param.u32 	%r20, [_Z34nppiWarpPerspective_32s_C1R_kernelPKi8NppiSizei8NppiRectPiiS2_dddddddddi_param_2];
	ld.param.u64 	%rd7, [_Z34nppiWarpPerspective_32s_C1R_kernelPKi8NppiSizei8NppiRectPiiS2_dddddddddi_param_4];
	ld.param.u32 	%r21, [_Z34nppiWarpPerspective_32s_C1R_kernelPKi8NppiSizei8NppiRectPiiS2_dddddddddi_param_5];
	ld.param.u32 	%r27, [_Z34nppiWarpPerspective_32s_C1R_kernelPKi8NppiSizei8NppiRectPiiS2_dddddddddi_param_6+12];
	ld.param.f64 	%fd8, [_Z34nppiWarpPerspective_32s_C1R_kernelPKi8NppiSizei8NppiRectPiiS2_dddddddddi_param_11];
	ld.param.f64 	%fd9, [_Z34nppiWarpPerspective_32s_C1R_kernelPKi8NppiSizei8NppiRectPiiS2_dddddddddi_param_12];
	ld.param.f64 	%fd10, [_Z34nppiWarpPerspective_32s_C1R_kernelPKi8NppiSizei8NppiRectPiiS2_dddddddddi_param_13];
	ld.param.f64 	%fd11, [_Z34nppiWarpPerspective_32s_C1R_kernelPKi8NppiSizei8NppiRectPiiS2_dddddddddi_param_14];
	ld.param.f64 	%fd12, [_Z34nppiWarpPerspective_32s_C1R_kernelPKi8NppiSizei8NppiRectPiiS2_dddddddddi_param_15];
	ld.param.u32 	%r26, [_Z34nppiWarpPerspective_32s_C1R_kernelPKi8NppiSizei8NppiRectPiiS2_dddddddddi_param_16];
	cvta.to.global.u64 	%rd1, %rd7;
	cvta.to.global.u64 	%rd2, %rd6;
	mov.u32 	%r28, %ctaid.x;
	mov.u32 	%r29, %ntid.x;
	mov.u32 	%r30, %tid.x;
	mad.lo.s32 	%r1, %r28, %r29, %r30;
	mov.u32 	%r31, %ctaid.y;
	mov.u32 	%r32, %ntid.y;
	mov.u32 	%r33, %tid.y;
	mad.lo.s32 	%r34, %r31, %r32, %r33;
	setp.ge.s32 	%p5, %r1, %r24;
	setp.ge.s32 	%p6, %r34, %r27;
	or.pred  	%p7, %p5, %p6;
	@%p7 bra 	$L__BB7_31;
	add.s32 	%r35, %r22, %r1;
	add.s32 	%r36, %r23, %r34;
	cvt.rn.f64.s32 	%fd1, %r35;
	cvt.rn.f64.s32 	%fd2, %r36;
	mul.f64 	%fd13, %fd11, %fd2;
	fma.rn.f64 	%fd14, %fd10, %fd1, %fd13;
	add.f64 	%fd3, %fd12, %fd14;
	abs.f64 	%fd15, %fd3;
	setp.geu.f64 	%p8, %fd15, 0d3DDB7CDFD9D7BDBB;
	@%p8 bra 	$L__BB7_3;
	mul.lo.s32 	%r50, %r21, %r34;
	cvt.s64.s32 	%rd29, %r50;
	add.s64 	%rd30, %rd1, %rd29;
	mul.wide.s32 	%rd31, %r1, 4;
	add.s64 	%rd32, %rd30, %rd31;
	mov.b32 	%r51, 0;
	st.global.u32 	[%rd32], %r51;
	bra.uni 	$L__BB7_31;
$L__BB7_3:
	ld.param.f64 	%fd27, [_Z34nppiWarpPerspective_32s_C1R_kernelPKi8NppiSizei8NppiRectPiiS2_dddddddddi_param_10];
	ld.param.f64 	%fd26, [_Z34nppiWarpPerspective_32s_C1R_kernelPKi8NppiSizei8NppiRectPiiS2_dddddddddi_param_9];
	ld.param.f64 	%fd25, [_Z34nppiWarpPerspective_32s_C1R_kernelPKi8NppiSizei8NppiRectPiiS2_dddddddddi_param_8];
	ld.param.f64 	%fd24, [_Z34nppiWarpPerspective_32s_C1R_kernelPKi8NppiSizei8NppiRectPiiS2_dddddddddi_param_7];
	mul.f64 	%fd16, %fd25, %fd2;
	fma.rn.f64 	%fd17, %fd24, %fd1, %fd16;
	add.f64 	%fd18, %fd26, %fd17;
	div.rn.f64 	%fd19, %fd18, %fd3;
	mul.f64 	%fd20, %fd8, %fd2;
	fma.rn.f64 	%fd21, %fd27, %fd1, %fd20;
	add.f64 	%fd22, %fd9, %fd21;
	div.rn.f64 	%fd23, %fd22, %fd3;
	cvt.rn.f32.f64 	%f1, %fd19;
	cvt.rn.f32.f64 	%f2, %fd23;
	mov.b32 	%r52, 0;
	setp.eq.s32 	%p9, %r26, 4;
	@%p9 bra 	$L__BB7_17;
	setp.eq.s32 	%p10, %r26, 2;
	@%p10 bra 	$L__BB7_8;
	setp.ne.s32 	%p11, %r26, 1;
	@%p11 bra 	$L__BB7_30;
	add.f32 	%f81, %f1, 0f3F000000;
	cvt.rzi.s32.f32 	%r3, %f81;
	add.f32 	%f82, %f2, 0f3F000000;
	cvt.rzi.s32.f32 	%r4, %f82;
	setp.lt.s32 	%p49, %r3, 0;
	setp.ge.s32 	%p50, %r3, %r18;
	or.pred  	%p51, %p49, %p50;
	setp.lt.s32 	%p52, %r4, 0;
	setp.ge.s32 	%p53, %r4, %r19;
	or.pred  	%p54, %p52, %p53;
	or.pred  	%p56, %p51, %p54;
	@%p56 bra 	$L__BB7_30;
	mul.lo.s32 	%r48, %r4, %r20;
	cvt.s64.s32 	%rd21, %r48;
	add.s64 	%rd22, %rd2, %rd21;
	mul.wide.u32 	%rd23, %r3, 4;
	add.s64 	%rd24, %rd22, %rd23;
	ld.global.u32 	%r52, [%rd24];
	bra.uni 	$L__BB7_30;
$L__BB7_8:
	cvt.rmi.f32.f32 	%f63, %f1;
	cvt.rzi.s32.f32 	%r8, %f63;
	cvt.rmi.f32.f32 	%f64, %f2;
	cvt.rzi.s32.f32 	%r9, %f64;
	add.s32 	%r10, %r8, 1;
	add.s32 	%r11, %r9, 1;
	setp.gt.s32 	%p28, %r8, -1;
	setp.lt.s32 	%p29, %r8, %r18;
	and.pred  	%p1, %p28, %p29;
	setp.gt.s32 	%p30, %r9, -1;
	setp.lt.s32 	%p31, %r9, %r19;
	and.pred  	%p2, %p30, %p31;
	and.pred  	%p33, %p1, %p2;
	mul.lo.s32 	%r41, %r9, %r20;
	cvt.s64.s32 	%rd11, %r41;
	add.s64 	%rd3, %rd2, %rd11;
	mov.f32 	%f83, 0f00000000;
	not.pred 	%p34, %p33;
	@%p34 bra 	$L__BB7_10;
	mul.wide.u32 	%rd12, %r8, 4;
	add.s64 	%rd13, %rd3, %rd12;
	ld.global.u32 	%r42, [%rd13];
	cvt.rn.f32.s32 	%f83, %r42;
$L__BB7_10:
	setp.gt.s32 	%p35, %r8, -2;
	setp.lt.s32 	%p36, %r10, %r18;
	and.pred  	%p3, %p35, %p36;
	and.pred  	%p37, %p3, %p2;
	mov.f32 	%f84, 0f00000000;
	not.pred 	%p38, %p37;
	@%p38 bra 	$L__BB7_12;
	mul.wide.u32 	%rd14, %r10, 4;
	add.s64 	%rd15, %rd3, %rd14;
	ld.global.u32 	%r43, [%rd15];
	cvt.rn.f32.s32 	%f84, %r43;
$L__BB7_12:
	setp.lt.s32 	%p39, %r9, -1;
	not.pred 	%p40, %p1;
	or.pred  	%p41, %p40, %p39;
	setp.ge.s32 	%p42, %r11, %r19;
	mul.lo.s32 	%r44, %r11, %r20;
	cvt.s64.s32 	%rd16, %r44;
	add.s64 	%rd4, %rd2, %rd16;
	mov.f32 	%f85, 0f00000000;
	or.pred  	%p43, %p41, %p42;
	@%p43 bra 	$L__BB7_14;
	mul.wide.u32 	%rd17, %r8, 4;
	add.s64 	%rd18, %rd4, %rd17;
	ld.global.u32 	%r45, [%rd18];
	cvt.rn.f32.s32 	%f85, %r45;
$L__BB7_14:
	setp.ge.s32 	%p44, %r11, %r19;
	setp.lt.s32 	%p45, %r9, -1;
	not.pred 	%p46, %p3;
	or.pred  	%p47, %p46, %p45;
	mov.f32 	%f86, 0f00000000;
	or.pred  	%p48, %p47, %p44;
	@%p48 bra 	$L__BB7_16;
	mul.wide.u32 	%rd19, %r10, 4;
	add.s64 	%rd20, %rd4, %rd19;
	ld.global.u32 	%r46, [%rd20];
	cvt.rn.f32.s32 	%f86, %r46;
$L__BB7_16:
	cvt.rn.f32.s32 	%f68, %r8;
	sub.f32 	%f69, %f1, %f68;
	cvt.rn.f32.s32 	%f70, %r9;
	sub.f32 	%f71, %f2, %f70;
	mov.f32 	%f72, 0f3F800000;
	sub.f32 	%f73, %f72, %f69;
	mul.f32 	%f74, %f69, %f84;
	fma.rn.f32 	%f75, %f73, %f83, %f74;
	mul.f32 	%f76, %f69, %f86;
	fma.rn.f32 	%f77, %f73, %f85, %f76;
	sub.f32 	%f78, %f72, %f71;
	mul.f32 	%f79, %f71, %f77;
	fma.rn.f32 	%f80, %f78, %f75, %f79;
	cvt.rzi.s32.f32 	%r52, %f80;
	bra.uni 	$L__BB7_30;
$L__BB7_17:
	add.f32 	%f37, %f1, 0fC0000000;
	cvt.rpi.f32.f32 	%f11, %f37;
	add.f32 	%f38, %f1, 0f40000000;
	cvt.rmi.f32.f32 	%f12, %f38;
	add.f32 	%f39, %f2, 0fC0000000;
	cvt.rpi.f32.f32 	%f87, %f39;
	add.f32 	%f40, %f2, 0f40000000;
	cvt.rmi.f32.f32 	%f14, %f40;
	setp.gtu.f32 	%p12, %f87, %f14;
	mov.f32 	%f94, 0f00000000;
	mov.f32 	%f96, %f94;
	@%p12 bra 	$L__BB7_29;
	mov.f32 	%f96, 0f00000000;
	mov.f32 	%f94, %f96;
$L__BB7_19:
	setp.gtu.f32 	%p13, %f11, %f12;
	@%p13 bra 	$L__BB7_28;
	cvt.rmi.f32.f32 	%f42, %f87;
	cvt.rzi.s32.f32 	%r38, %f42;
	sub.f32 	%f43, %f2, %f87;
	abs.f32 	%f44, %f43;
	setp.le.f32 	%p14, %f44, 0f3F800000;
	mul.f32 	%f45, %f44, %f44;
	fma.rn.f32 	%f46, %f44, 0f3FC00000, 0fC0200000;
	fma.rn.f32 	%f47, %f45, %f46, 0f3F800000;
	setp.geu.f32 	%p15, %f44, 0f40000000;
	fma.rn.f32 	%f48, %f44, 0fBF000000, 0f40200000;
	fma.rn.f32 	%f49, %f44, %f48, 0fC0800000;
	fma.rn.f32 	%f50, %f44, %f49, 0f40000000;
	setp.gt.s32 	%p16, %r38, -1;
	setp.lt.s32 	%p17, %r38, %r19;
	and.pred  	%p4, %p16, %p17;
	mul.lo.s32 	%r39, %r38, %r20;
	cvt.s64.s32 	%rd8, %r39;
	add.s64 	%rd5, %rd2, %rd8;
	selp.f32 	%f51, 0f00000000, %f50, %p15;
	selp.f32 	%f18, %f47, %f51, %p14;
	mov.f32 	%f90, %f11;
$L__BB7_21:
	cvt.rmi.f32.f32 	%f52, %f90;
	cvt.rzi.s32.f32 	%r15, %f52;
	sub.f32 	%f53, %f1, %f90;
	abs.f32 	%f22, %f53;
	setp.gtu.f32 	%p18, %f22, 0f3F800000;
	@%p18 bra 	$L__BB7_23;
	mul.f32 	%f54, %f22, %f22;
	fma.rn.f32 	%f55, %f22, 0f3FC00000, 0fC0200000;
	fma.rn.f32 	%f93, %f54, %f55, 0f3F800000;
	bra.uni 	$L__BB7_25;
$L__BB7_23:
	setp.geu.f32 	%p19, %f22, 0f40000000;
	mov.f32 	%f93, 0f00000000;
	@%p19 bra 	$L__BB7_25;
	fma.rn.f32 	%f57, %f22, 0fBF000000, 0f40200000;
	fma.rn.f32 	%f58, %f22, %f57, 0fC0800000;
	fma.rn.f32 	%f93, %f22, %f58, 0f40000000;
$L__BB7_25:
	mul.f32 	%f26, %f93, %f18;
	setp.gt.s32 	%p20, %r15, -1;
	setp.lt.s32 	%p21, %r15, %r18;
	and.pred  	%p22, %p20, %p21;
	and.pred  	%p23, %p22, %p4;
	not.pred 	%p24, %p23;
	@%p24 bra 	$L__BB7_27;
	mul.wide.u32 	%rd9, %r15, 4;
	add.s64 	%rd10, %rd5, %rd9;
	ld.global.u32 	%r40, [%rd10];
	cvt.rn.f32.s32 	%f59, %r40;
	fma.rn.f32 	%f94, %f26, %f59, %f94;
$L__BB7_27:
	add.f32 	%f96, %f96, %f26;
	add.f32 	%f90, %f90, 0f3F800000;
	setp.le.f32 	%p25, %f90, %f12;
	@%p25 bra 	$L__BB7_21;
$L__BB7_28:
	add.f32 	%f87, %f87, 0f3F800000;
	setp.le.f32 	%p26, %f87, %f14;
	@%p26 bra 	$L__BB7_19;
$L__BB7_29:
	setp.eq.f32 	%p27, %f96, 0f00000000;
	div.rn.f32 	%f60, %f94, %f96;
	selp.f32 	%f61, 0f00000000, %f60, %p27;
	cvt.rzi.s32.f32 	%r52, %f61;
$L__BB7_30:
	mul.lo.s32 	%r49, %r21, %r34;
	cvt.s64.s32 	%rd25, %r49;
	add.s64 	%rd26, %rd1, %rd25;
	mul.wide.s32 	%rd27, %r1, 4;
	add.s64 	%rd28, %rd26, %rd27;
	st.global.u32 	[%rd28], %r52;
$L__BB7_31:
	ret;

}
	// .globl	_Z34nppiWarpPerspective_32f_C3R_kernelPKf8NppiSizei8NppiRectPfiS2_dddddddddi
.visible .entry _Z34nppiWarpPerspective_32f_C3R_kernelPKf8NppiSizei8NppiRectPfiS2_dddddddddi(
	.param .u64 .ptr .align 1 _Z34nppiWarpPerspective_32f_C3R_kernelPKf8NppiSizei8NppiRectPfiS2_dddddddddi_param_0,
	.param .align 4 .b8 _Z34nppiWarpPerspective_32f_C3R_kernelPKf8NppiSizei8NppiRectPfiS2_dddddddddi_param_1[8],
	.param .u32 _Z34nppiWarpPerspective_32f_C3R_kernelPKf8NppiSizei8NppiRectPfiS2_dddddddddi_param_2,
	.param .align 4 .b8 _Z34nppiWarpPerspective_32f_C3R_kernelPKf8NppiSizei8NppiRectPfiS2_dddddddddi_param_3[16],
	.param .u64 .ptr .align 1 _Z34nppiWarpPerspective_32f_C3R_kernelPKf8NppiSizei8NppiRectPfiS2_dddddddddi_param_4,
	.param .u32 _Z34nppiWarpPerspective_32f_C3R_kernelPKf8NppiSizei8NppiRectPfiS2_dddddddddi_param_5,
	.param .align 4 .b8 _Z34nppiWarpPerspective_32f_C3R_kernelPKf8NppiSizei8NppiRectPfiS2_dddddddddi_param_6[16],
	.param .f64 _Z34nppiWarpPerspective_32f_C3R_kernelPKf8NppiSizei8NppiRectPfiS2_dddddddddi_param_7,
	.param .f64 _Z34nppiWarpPerspective_32f_C3R_kernelPKf8NppiSizei8NppiRectPfiS2_dddddddddi_param_8,
	.param .f64 _Z34nppiWarpPerspective_32f_C3R_kernelPKf8NppiSizei8NppiRectPfiS2_dddddddddi_param_9,
	.param .f64 _Z34nppiWarpPerspective_32f_C3R_kernelPKf8NppiSizei8NppiRectPfiS2_dddddddddi_param_10,
	.param .f64 _Z34nppiWarpPerspective_32f_C3R_kernelPKf8NppiSizei8NppiRectPfiS2_dddddddddi_param_11,
	.param .f64 _Z34nppiWarpPerspective_32f_C3R_kernelPKf8NppiSizei8NppiRectPfiS2_dddddddddi_param_12,
	.param .f64 _Z34nppiWarpPerspective_32f_C3R_kernelPKf8NppiSizei8NppiRectPfiS2_dddddddddi_param_13,
	.param .f64 _Z34nppiWarpPerspective_32f_C3R_kernelPKf8NppiSizei8NppiRectPfiS2_dddddddddi_param_14,
	.param .f64 _Z34nppiWarpPerspective_32f_C3R_kernelPKf8NppiSizei8NppiRectPfiS2_dddddddddi_param_15,
	.param .u32 _Z34nppiWarpPerspective_32f_C3R_kernelPKf8NppiSizei8NppiRectPfiS2_dddddddddi_param_16
)
{
	.reg .pred 	%p<19>;
	.reg .b32 	%r<101>;
	.reg .b32 	%f<175>;
	.reg .b64 	%rd<81>;
	.reg .b64 	%fd<28>;

	ld.param.u32 	%r9, [_Z34nppiWarpPerspective_32f_C3R_kernelPKf8NppiSizei8NppiRectPfiS2_dddddddddi_param_6+4];
	ld.param.u32 	%r8, [_Z34nppiWarpPerspective_32f_C3R_kernelPKf8NppiSizei8NppiRectPfiS2_dddddddddi_param_6];
	ld.param.u32 	%r1, [_Z34nppiWarpPerspective_32f_C3R_kernelPKf8NppiSizei8NppiRectPfiS2_dddddddddi_param_1];
	ld.param.u32 	%r2, [_Z34nppiWarpPerspective_32f_C3R_kernelPKf8NppiSizei8NppiRectPfiS2_dddddddddi_param_1+4];
	ld.param.u32 	%r10, [_Z34nppiWarpPerspective_32f_C3R_kernelPKf8NppiSizei8NppiRectPfiS2_dddddddddi_param_6+8];
	ld.param.u64 	%rd4, [_Z34nppiWarpPerspective_32f_C3R_kernelPKf8NppiSizei8NppiRectPfiS2_dddddddddi_param_0];
	ld.param.u32 	%r6, [_Z34nppiWarpPerspective_32f_C3R_kernelPKf8NppiSizei8NppiRectPfiS2_dddddddddi_param_2];
	ld.param.u64 	%rd5, [_Z34nppiWarpPerspective_32f_C3R_kernelPKf8NppiSizei8NppiRectPfiS2_dddddddddi_param_4];
	ld.param.u32 	%r7, [_Z34nppiWarpPerspective_32f_C3R_kernelPKf8NppiSizei8NppiRectPfiS2_dddddddddi_param_5];
	ld.param.u32 	%r13, [_Z34nppiWarpPerspective_32f_C3R_kernelPKf8NppiSizei8NppiRectPfiS2_dddddddddi_param_6+12];
	ld.param.f64 	%fd8, [_Z34nppiWarpPerspective_32f_C3R_kernelPKf8NppiSizei8NppiRectPfiS2_dddddddddi_param_11];
	ld.param.f64 	%fd9, [_Z34nppiWarpPerspective_32f_C3R_kernelPKf8NppiSizei8NppiRectPfiS2_dddddddddi_param_12];
	ld.param.f64 	%fd10, [_Z34nppiWarpPerspective_32f_C3R_kernelPKf8NppiSizei8NppiRectPfiS2_dddddddddi_param_13];
	ld.param.f64 	%fd11, [_Z34nppiWarpPerspective_32f_C3R_kernelPKf8NppiSizei8NppiRectPfiS2_dddddddddi_param_14];
	ld.param.f64 	%fd12, [_Z34nppiWarpPerspective_32f_C3R_kernelPKf8NppiSizei8NppiRectPfiS2_dddddddddi_param_15];
	ld.param.u32 	%r12, [_Z34nppiWarpPerspective_32f_C3R_kernelPKf8NppiSizei8NppiRectPfiS2_dddddddddi_param_16];
	cvta.to.global.u64 	%rd1, %rd5;
	cvta.to.global.u64 	%rd2, %rd4;
	mov.u32 	%r14, %ctaid.x;
	mov.u32 	%r15, %ntid.x;
	mov.u32 	%r16, %tid.x;
	mad.lo.s32 	%r3, %r14, %r15, %r16;
	mov.u32 	%r17, %ctaid.y;
	mov.u32 	%r18, %ntid.y;
	mov.u32 	%r19, %tid.y;
	mad.lo.s32 	%r20, %r17, %r18, %r19;
	setp.ge.s32 	%p1, %r3, %r10;
	setp.ge.s32 	%p2, %r20, %r13;
	or.pred  	%p3, %p1, %p2;
	@%p3 bra 	$L__BB8_8;
	add.s32 	%r21, %r8, %r3;
	add.s32 	%r22, %r9, %r20;
	cvt.rn.f64.s32 	%fd1, %r21;
	cvt.rn.f64.s32 	%fd2, %r22;
	mul.f64 	%fd13, %fd11, %fd2;
	fma.rn.f64 	%fd14, %fd10, %fd1, %fd13;
	add.f64 	%fd3, %fd12, %fd14;
	abs.f64 	%fd15, %fd3;
	setp.geu.f64 	%p4, %fd15, 0d3DDB7CDFD9D7BDBB;
	@%p4 bra 	$L__BB8_3;
	mul.lo.s32 	%r98, %r7, %r20;
	cvt.s64.s32 	%rd77, %r98;
	add.s64 	%rd78, %rd1, %rd77;
	mul.lo.s32 	%r99, %r3, 3;
	mul.wide.s32 	%rd79, %r99, 4;
	add.s64 	%rd80, %rd78, %rd79;
	mov.b32 	%r100, 0;
	st.global.u32 	[%rd80+8], %r100;
	st.global.u32 	[%rd80+4], %r100;
	st.global.u32 	[%rd80], %r100;
	bra.uni 	$L__BB8_8;
$L__BB8_3:
	ld.param.f64 	%fd27, [_Z34nppiWarpPerspective_32f_C3R_kernelPKf8NppiSizei8NppiRectPfiS2_dddddddddi_param_10];
	ld.param.f64 	%fd26, [_Z34nppiWarpPerspective_32f_C3R_kernelPKf8NppiSizei8NppiRectPfiS2_dddddddddi_param_9];
	ld.param.f64 	%fd25, [_Z34nppiWarpPerspective_32f_C3R_kernelPKf8NppiSizei8NppiRectPfiS2_dddddddddi_param_8];
	ld.param.f64 	%fd24, [_Z34nppiWarpPerspective_32f_C3R_kernelPKf8NppiSizei8NppiRectPfiS2_dddddddddi_param_7];
	mul.f64 	%fd16, %fd25, %fd2;
	fma.rn.f64 	%fd17, %fd24, %fd1, %fd16;
	add.f64 	%fd18, %fd26, %fd17;
	div.rn.f64 	%fd19, %fd18, %fd3;
	mul.f64 	%fd20, %fd8, %fd2;
	fma.rn.f64 	%fd21, %fd27, %fd1, %fd20;
	add.f64 	%fd22, %fd9, %fd21;
	div.rn.f64 	%fd23, %fd22, %fd3;
	cvt.rn.f32.f64 	%f1, %fd23;
	cvt.rn.f32.f64 	%f2, %fd19;
	mul.lo.s32 	%r23, %r7, %r20;
	cvt.s64.s32 	%rd6, %r23;
	add.s64 	%rd3, %rd1, %rd6;
	mul.lo.s32 	%r5, %r3, 3;
	setp.eq.s32 	%p5, %r12, 2;
	@%p5 bra 	$L__BB8_6;
	setp.ne.s32 	%p6, %r12, 1;
	@%p6 bra 	$L__BB8_7;
	add.s32 	%r56, %r2, -1;
	add.s32 	%r57, %r1, -1;
	mov.f32 	%f84, 0f3F000000;
	copysign.f32 	%f85, %f2, %f84;
	add.rz.f32 	%f86, %f2, %f85;
	cvt.rzi.f32.f32 	%f87, %f86;
	cvt.rzi.s32.f32 	%r58, %f87;
	copysign.f32 	%f88, %f1, %f84;
	add.rz.f32 	%f89, %f1, %f88;
	cvt.rzi.f32.f32 	%f90, %f89;
	cvt.rzi.s32.f32 	%r59, %f90;
	min.s32 	%r60, %r58, %r57;
	max.s32 	%r61, %r60, 0;
	min.s32 	%r62, %r59, %r56;
	max.s32 	%r63, %r62, 0;
	mul.lo.s32 	%r64, %r63, %r6;
	cvt.s64.s32 	%rd39, %r64;
	add.s64 	%rd40, %rd2, %rd39;
	mul.lo.s32 	%r65, %r61, 3;
	mul.wide.u32 	%rd41, %r65, 4;
	add.s64 	%rd42, %rd40, %rd41;
	ld.global.f32 	%f91, [%rd42];
	mul.wide.s32 	%rd43, %r5, 4;
	add.s64 	%rd44, %rd3, %rd43;
	st.global.f32 	[%rd44], %f91;
	ld.global.f32 	%f92, [%rd42+4];
	st.global.f32 	[%rd44+4], %f92;
	ld.global.f32 	%f93, [%rd42+8];
	st.global.f32 	[%rd44+8], %f93;
	bra.uni 	$L__BB8_8;
$L__BB8_6:
	add.s32 	%r24, %r2, -1;
	cvt.rn.f32.s32 	%f3, %r24;
	add.s32 	%r25, %r1, -1;
	cvt.rn.f32.s32 	%f4, %r25;
	min.f32 	%f5, %f2, %f4;
	max.f32 	%f6, %f5, 0f00000000;
	min.f32 	%f7, %f1, %f3;
	max.f32 	%f8, %f7, 0f00000000;
	cvt.rmi.f32.f32 	%f9, %f6;
	cvt.rzi.s32.f32 	%r26, %f9;
	cvt.rmi.f32.f32 	%f10, %f8;
	cvt.rzi.s32.f32 	%r27, %f10;
	add.s32 	%r28, %r26, 1;
	min.s32 	%r29, %r28, %r25;
	add.s32 	%r30, %r27, 1;
	min.s32 	%r31, %r30, %r24;
	cvt.rn.f32.s32 	%f11, %r26;
	sub.f32 	%f12, %f6, %f11;
	cvt.rn.f32.s32 	%f13, %r27;
	sub.f32 	%f14, %f8, %f13;
	setp.eq.s32 	%p7, %r25, %r26;
	selp.f32 	%f15, 0f00000000, %f12, %p7;
	setp.eq.s32 	%p8, %r24, %r27;
	selp.f32 	%f16, 0f00000000, %f14, %p8;
	mul.lo.s32 	%r32, %r27, %r6;
	cvt.s64.s32 	%rd7, %r32;
	add.s64 	%rd8, %rd2, %rd7;
	mul.lo.s32 	%r33, %r26, 3;
	mul.wide.s32 	%rd9, %r33, 4;
	add.s64 	%rd10, %rd8, %rd9;
	mul.lo.s32 	%r34, %r29, 3;
	mul.wide.s32 	%rd11, %r34, 4;
	add.s64 	%rd12, %rd8, %rd11;
	mul.lo.s32 	%r35, %r31, %r6;
	cvt.s64.s32 	%rd13, %r35;
	add.s64 	%rd14, %rd2, %rd13;
	add.s64 	%rd15, %rd14, %rd9;
	add.s64 	%rd16, %rd14, %rd11;
	ld.global.f32 	%f17, [%rd10];
	mov.f32 	%f18, 0f3F800000;
	sub.f32 	%f19, %f18, %f15;
	mul.f32 	%f20, %f19, %f17;
	sub.f32 	%f21, %f18, %f16;
	ld.global.f32 	%f22, [%rd12];
	mul.f32 	%f23, %f15, %f22;
	mul.f32 	%f24, %f21, %f23;
	fma.rn.f32 	%f25, %f21, %f20, %f24;
	ld.global.f32 	%f26, [%rd15];
	mul.f32 	%f27, %f19, %f26;
	fma.rn.f32 	%f28, %f16, %f27, %f25;
	ld.global.f32 	%f29, [%rd16];
	mul.f32 	%f30, %f15, %f29;
	fma.rn.f32 	%f31, %f16, %f30, %f28;
	mul.wide.s32 	%rd17, %r5, 4;
	add.s64 	%rd18, %rd3, %rd17;
	st.global.f32 	[%rd18], %f31;
	min.f32 	%f32, %f6, %f4;
	max.f32 	%f33, %f32, 0f00000000;
	min.f32 	%f34, %f8, %f3;
	max.f32 	%f35, %f34, 0f00000000;
	cvt.rmi.f32.f32 	%f36, %f33;
	cvt.rzi.s32.f32 	%r36, %f36;
	cvt.rmi.f32.f32 	%f37, %f35;
	cvt.rzi.s32.f32 	%r37, %f37;
	add.s32 	%r38, %r36, 1;
	min.s32 	%r39, %r38, %r25;
	add.s32 	%r40, %r37, 1;
	min.s32 	%r41, %r40, %r24;
	cvt.rn.f32.s32 	%f38, %r36;
	sub.f32 	%f39, %f33, %f38;
	cvt.rn.f32.s32 	%f40, %r37;
	sub.f32 	%f41, %f35, %f40;
	setp.eq.s32 	%p9, %r25, %r36;
	selp.f32 	%f42, 0f00000000, %f39, %p9;
	setp.eq.s32 	%p10, %r24, %r37;
	selp.f32 	%f43, 0f00000000, %f41, %p10;
	mul.lo.s32 	%r42, %r37, %r6;
	cvt.s64.s32 	%rd19, %r42;
	add.s64 	%rd20, %rd2, %rd19;
	mul.lo.s32 	%r43, %r36, 3;
	mul.wide.s32 	%rd21, %r43, 4;
	add.s64 	%rd22, %rd20, %rd21;
	mul.lo.s32 	%r44, %r39, 3;
	mul.wide.s32 	%rd23, %r44, 4;
	add.s64 	%rd24, %rd20, %rd23;
	mul.lo.s32 	%r45, %r41, %r6;
	cvt.s64.s32 	%rd25, %r45;
	add.s64 	%rd26, %rd2, %rd25;
	add.s64 	%rd27, %rd26, %rd21;
	add.s64 	%rd28, %rd26, %rd23;
	ld.global.f32 	%f44, [%rd22+4];
	sub.f32 	%f45, %f18, %f42;
	mul.f32 	%f46, %f45, %f44;
	sub.f32 	%f47, %f18, %f43;
	ld.global.f32 	%f48, [%rd24+4];
	mul.f32 	%f49, %f42, %f48;
	mul.f32 	%f50, %f47, %f49;
	fma.rn.f32 	%f51, %f47, %f46, %f50;
	ld.global.f32 	%f52, [%rd27+4];
	mul.f32 	%f53, %f45, %f52;
	fma.rn.f32 	%f54, %f43, %f53, %f51;
	ld.global.f32 	%f55, [%rd28+4];
	mul.f32 	%f56, %f42, %f55;
	fma.rn.f32 	%f57, %f43, %f56, %f54;
	st.global.f32 	[%rd18+4], %f57;
	min.f32 	%f58, %f33, %f4;
	max.f32 	%f59, %f58, 0f00000000;
	min.f32 	%f60, %f35, %f3;
	max.f32 	%f61, %f60, 0f00000000;
	cvt.rmi.f32.f32 	%f62, %f59;
	cvt.rzi.s32.f32 	%r46, %f62;
	cvt.rmi.f32.f32 	%f63, %f61;
	cvt.rzi.s32.f32 	%r47, %f63;
	add.s32 	%r48, %r46, 1;
	min.s32 	%r49, %r48, %r25;
	add.s32 	%r50, %r47, 1;
	min.s32 	%r51, %r50, %r24;
	cvt.rn.f32.s32 	%f64, %r46;
	sub.f32 	%f65, %f59, %f64;
	cvt.rn.f32.s32 	%f66, %r47;
	sub.f32 	%f67, %f61, %f66;
	setp.eq.s32 	%p11, %r25, %r46;
	selp.f32 	%f68, 0f00000000, %f65, %p11;
	setp.eq.s32 	%p12, %r24, %r47;
	selp.f32 	%f69, 0f00000000, %f67, %p12;
	mul.lo.s32 	%r52, %r47, %r6;
	cvt.s64.s32 	%rd29, %r52;
	add.s64 	%rd30, %rd2, %rd29;
	mul.lo.s32 	%r53, %r46, 3;
	mul.wide.s32 	%rd31, %r53, 4;
	add.s64 	%rd32, %rd30, %rd31;
	mul.lo.s32 	%r54, %r49, 3;
	mul.wide.s32 	%rd33, %r54, 4;
	add.s64 	%rd34, %rd30, %rd33;
	mul.lo.s32 	%r55, %r51, %r6;
	cvt.s64.s32 	%rd35, %r55;
	add.s64 	%rd36, %rd2, %rd35;
	add.s64 	%rd37, %rd36, %rd31;
	add.s64 	%rd38, %rd36, %rd33;
	ld.global.f32 	%f70, [%rd32+8];
	sub.f32 	%f71, %f18, %f68;
	mul.f32 	%f72, %f71, %f70;
	sub.f32 	%f73, %f18, %f69;
	ld.global.f32 	%f74, [%rd34+8];
	mul.f32 	%f75, %f68, %f74;
	mul.f32 	%f76, %f73, %f75;
	fma.rn.f32 	%f77, %f73, %f72, %f76;
	ld.global.f32 	%f78, [%rd37+8];
	mul.f32 	%f79, %f71, %f78;
	fma.rn.f32 	%f80, %f69, %f79, %f77;
	ld.global.f32 	%f81, [%rd38+8];
	mul.f32 	%f82, %f68, %f81;
	fma.rn.f32 	%f83, %f69, %f82, %f80;
	st.global.f32 	[%rd18+8], %f83;
	bra.uni 	$L__BB8_8;
$L__BB8_7:
	add.s32 	%r66, %r2, -1;
	cvt.rn.f32.s32 	%f94, %r66;
	add.s32 	%r67, %r1, -1;
	cvt.rn.f32.s32 	%f95, %r67;
	min.f32 	%f96, %f2, %f95;
	max.f32 	%f97, %f96, 0f00000000;
	min.f32 	%f98, %f1, %f94;
	max.f32 	%f99, %f98, 0f00000000;
	cvt.rmi.f32.f32 	%f100, %f97;
	cvt.rzi.s32.f32 	%r68, %f100;
	cvt.rmi.f32.f32 	%f101, %f99;
	cvt.rzi.s32.f32 	%r69, %f101;
	add.s32 	%r70, %r68, 1;
	min.s32 	%r71, %r70, %r67;
	add.s32 	%r72, %r69, 1;
	min.s32 	%r73, %r72, %r66;
	cvt.rn.f32.s32 	%f102, %r68;
	sub.f32 	%f103, %f97, %f102;
	cvt.rn.f32.s32 	%f104, %r69;
	sub.f32 	%f105, %f99, %f104;
	setp.eq.s32 	%p13, %r67, %r68;
	selp.f32 	%f106, 0f00000000, %f103, %p13;
	setp.eq.s32 	%p14, %r66, %r69;
	selp.f32 	%f107, 0f00000000, %f105, %p14;
	mul.lo.s32 	%r74, %r69, %r6;
	cvt.s64.s32 	%rd45, %r74;
	add.s64 	%rd46, %rd2, %rd45;
	mul.lo.s32 	%r75, %r68, 3;
	mul.wide.s32 	%rd47, %r75, 4;
	add.s64 	%rd48, %rd46, %rd47;
	mul.lo.s32 	%r76, %r71, 3;
	mul.wide.s32 	%rd49, %r76, 4;
	add.s64 	%rd50, %rd46, %rd49;
	mul.lo.s32 	%r77, %r73, %r6;
	cvt.s64.s32 	%rd51, %r77;
	add.s64 	%rd52, %rd2, %rd51;
	add.s64 	%rd53, %rd52, %rd47;
	add.s64 	%rd54, %rd52, %rd49;
	ld.global.f32 	%f108, [%rd48];
	mov.f32 	%f109, 0f3F800000;
	sub.f32 	%f110, %f109, %f106;
	mul.f32 	%f111, %f110, %f108;
	sub.f32 	%f112, %f109, %f107;
	ld.global.f32 	%f113, [%rd50];
	mul.f32 	%f114, %f106, %f113;
	mul.f32 	%f115, %f112, %f114;
	fma.rn.f32 	%f116, %f112, %f111, %f115;
	ld.global.f32 	%f117, [%rd53];
	mul.f32 	%f118, %f110, %f117;
	fma.rn.f32 	%f119, %f107, %f118, %f116;
	ld.global.f32 	%f120, [%rd54];
	mul.f32 	%f121, %f106, %f120;
	fma.rn.f32 	%f122, %f107, %f121, %f119;
	mul.wide.s32 	%rd55, %r5, 4;
	add.s64 	%rd56, %rd3, %rd55;
	st.global.f32 	[%rd56], %f122;
	min.f32 	%f123, %f97, %f95;
	max.f32 	%f124, %f123, 0f00000000;
	min.f32 	%f125, %f99, %f94;
	max.f32 	%f126, %f125, 0f00000000;
	cvt.rmi.f32.f32 	%f127, %f124;
	cvt.rzi.s32.f32 	%r78, %f127;
	cvt.rmi.f32.f32 	%f128, %f126;
	cvt.rzi.s32.f32 	%r79, %f128;
	add.s32 	%r80, %r78, 1;
	min.s32 	%r81, %r80, %r67;
	add.s32 	%r82, %r79, 1;
	min.s32 	%r83, %r82, %r66;
	cvt.rn.f32.s32 	%f129, %r78;
	sub.f32 	%f130, %f124, %f129;
	cvt.rn.f32.s32 	%f131, %r79;
	sub.f32 	%f132, %f126, %f131;
	setp.eq.s32 	%p15, %r67, %r78;
	selp.f32 	%f133, 0f00000000, %f130, %p15;
	setp.eq.s32 	%p16, %r66, %r79;
	selp.f32 	%f134, 0f00000000, %f132, %p16;
	mul.lo.s32 	%r84, %r79, %r6;
	cvt.s64.s32 	%rd57, %r84;
	add.s64 	%rd58, %rd2, %rd57;
	mul.lo.s32 	%r85, %r78, 3;
	mul.wide.s32 	%rd59, %r85, 4;
	add.s64 	%rd60, %rd58, %rd59;
	mul.lo.s32 	%r86, %r81, 3;
	mul.wide.s32 	%rd61, %r86, 4;
	add.s64 	%rd62, %rd58, %rd61;
	mul.lo.s32 	%r87, %r83, %r6;
	cvt.s64.s32 	%rd63, %r87;
	add.s64 	%rd64, %rd2, %rd63;
	add.s64 	%rd65, %rd64, %rd59;
	add.s64 	%rd66, %rd64, %rd61;
	ld.global.f32 	%f135, [%rd60+4];
	sub.f32 	%f136, %f109, %f133;
	mul.f32 	%f137, %f136, %f135;
	sub.f32 	%f138, %f109, %f134;
	ld.global.f32 	%f139, [%rd62+4];
	mul.f32 	%f140, %f133, %f139;
	mul.f32 	%f141, %f138, %f140;
	fma.rn.f32 	%f142, %f138, %f137, %f141;
	ld.global.f32 	%f143, [%rd65+4];
	mul.f32 	%f144, %f136, %f143;
	fma.rn.f32 	%f145, %f134, %f144, %f142;
	ld.global.f32 	%f146, [%rd66+4];
	mul.f32 	%f147, %f133, %f146;
	fma.rn.f32 	%f148, %f134, %f147, %f145;
	st.global.f32 	[%rd56+4], %f148;
	min.f32 	%f149, %f124, %f95;
	max.f32 	%f150, %f149, 0f00000000;
	min.f32 	%f151, %f126, %f94;
	max.f32 	%f152, %f151, 0f00000000;
	cvt.rmi.f32.f32 	%f153, %f150;
	cvt.rzi.s32.f32 	%r88, %f153;
	cvt.rmi.f32.f32 	%f154, %f152;
	cvt.rzi.s32.f32 	%r89, %f154;
	add.s32 	%r90, %r88, 1;
	min.s32 	%r91, %r90, %r67;
	add.s32 	%r92, %r89, 1;
	min.s32 	%r93, %r92, %r66;
	cvt.rn.f32.s32 	%f155, %r88;
	sub.f32 	%f156, %f150, %f155;
	cvt.rn.f32.s32 	%f157, %r89;
	sub.f32 	%f158, %f152, %f157;
	setp.eq.s32 	%p17, %r67, %r88;
	selp.f32 	%f159, 0f00000000, %f156, %p17;
	setp.eq.s32 	%p18, %r66, %r89;
	selp.f32 	%f160, 0f00000000, %f158, %p18;
	mul.lo.s32 	%r94, %r89, %r6;
	cvt.s64.s32 	%rd67, %r94;
	add.s64 	%rd68, %rd2, %rd67;
	mul.lo.s32 	%r95, %r88, 3;
	mul.wide.s32 	%rd69, %r95, 4;
	add.s64 	%rd70, %rd68, %rd69;
	mul.lo.s32 	%r96, %r91, 3;
	mul.wide.s32 	%rd71, %r96, 4;
	add.s64 	%rd72, %rd68, %rd71;
	mul.lo.s32 	%r97, %r93, %r6;
	cvt.s64.s32 	%rd73, %r97;
	add.s64 	%rd74, %rd2, %rd73;
	add.s64 	%rd75, %rd74, %rd69;
	add.s64 	%rd76, %rd74, %rd71;
	ld.global.f32 	%f161, [%rd70+8];
	sub.f32 	%f162, %f109, %f159;
	mul.f32 	%f163, %f162, %f161;
	sub.f32 	%f164, %f109, %f160;
	ld.global.f32 	%f165, [%rd72+8];
	mul.f32 	%f166, %f159, %f165;
	mul.f32 	%f167, %f164, %f166;
	fma.rn.f32 	%f168, %f164, %f163, %f167;
	ld.global.f32 	%f169, [%rd75+8];
	mul.f32 	%f170, %f162, %f169;
	fma.rn.f32 	%f171, %f160, %f170, %f168;
	ld.global.f32 	%f172, [%rd76+8];
	mul.f32 	%f173, %f159, %f172;
	fma.rn.f32 	%f174, %f160, %f173, %f171;
	st.global.f32 	[%rd56+8], %f174;
$L__BB8_8:
	ret;

}
	// .globl	_Z34nppiWarpPerspective_32s_C3R_kernelPKi8NppiSizei8NppiRectPiiS2_dddddddddi
.visible .entry _Z34nppiWarpPerspective_32s_C3R_kernelPKi8NppiSizei8NppiRectPiiS2_dddddddddi(
	.param .u64 .ptr .align 1 _Z34nppiWarpPerspective_32s_C3R_kernelPKi8NppiSizei8NppiRectPiiS2_dddddddddi_param_0,
	.param .align 4 .b8 _Z34nppiWarpPerspective_32s_C3R_kernelPKi8NppiSizei8NppiRectPiiS2_dddddddddi_param_1[8],
	.param .u32 _Z34nppiWarpPerspective_32s_C3R_kernelPKi8NppiSizei8NppiRectPiiS2_dddddddddi_param_2,
	.param .align 4 .b8 _Z34nppiWarpPerspective_32s_C3R_kernelPKi8NppiSizei8NppiRectPiiS2_dddddddddi_param_3[16],
	.param .u64 .ptr .align 1 _Z34nppiWarpPerspective_32s_C3R_kernelPKi8NppiSizei8NppiRectPiiS2_dddddddddi_param_4,
	.param .u32 _Z34nppiWarpPerspective_32s_C3R_kernelPKi8NppiSizei8NppiRectPiiS2_dddddddddi_param_5,
	.param .align 4 .b8 _Z34nppiWarpPerspective_32s_C3R_kernelPKi8NppiSizei8NppiRectPiiS2_dddddddddi_param_6[16],
	.param .f64 _Z34nppiWarpPerspective_32s_C3R_kernelPKi8NppiSizei8NppiRectPiiS2_dddddddddi_param_7,
	.param .f64 _Z34nppiWarpPerspective_32s_C3R_kernelPKi8NppiSizei8NppiRectPiiS2_dddddddddi_param_8,
	.param .f64 _Z34nppiWarpPerspective_32s_C3R_kernelPKi8NppiSizei8NppiRectPiiS2_dddddddddi_param_9,
	.param .f64 _Z34nppiWarpPerspective_32s_C3R_kernelPKi8NppiSizei8NppiRectPiiS2_dddddddddi_param_10,
	.param .f64 _Z34nppiWarpPerspective_32s_C3R_kernelPKi8NppiSizei8NppiRectPiiS2_dddddddddi_param_11,
	.param .f64 _Z34nppiWarpPerspective_32s_C3R_kernelPKi8NppiSizei8NppiRectPiiS2_dddddddddi_param_12,
	.param .f64 _Z34nppiWarpPerspective_32s_C3R_kernelPKi8NppiSizei8NppiRectPiiS2_dddddddddi_param_13,
	.param .f64 _Z34nppiWarpPerspective_32s_C3R_kernelPKi8NppiSizei8NppiRectPiiS2_dddddddddi_param_14,
	.param .f64 _Z34nppiWarpPerspective_32s_C3R_kernelPKi8NppiSizei8NppiRectPiiS2_dddddddddi_param_15,
	.param .u32 _Z34nppiWarpPerspective_32s_C3R_kernelPKi8NppiSizei8NppiRectPiiS2_dddddddddi_param_16
)
{
	.reg .pred 	%p<26>;
	.reg .b32 	%r<82>;
	.reg .b32 	%f<44>;
	.reg .b64 	%rd<40>;
	.reg .b64 	%fd<27>;

	ld.param.u32 	%r24, [_Z34nppiWarpPerspective_32s_C3R_kernelPKi8NppiSizei8NppiRectPiiS2_dddddddddi_param_6+4];
	ld.param.u32 	%r23, [_Z34nppiWarpPerspective_32s_C3R_kernelPKi8NppiSizei8NppiRectPiiS2_dddddddddi_param_6];
	ld.param.u32 	%r1, [_Z34nppiWarpPerspective_32s_C3R_kernelPKi8NppiSizei8NppiRectPiiS2_dddddddddi_param_1];
	ld.param.u32 	%r2, [_Z34nppiWarpPerspective_32s_C3R_kernelPKi8NppiSizei8NppiRectPiiS2_dddddddddi_param_1+4];
	ld.param.u32 	%r25, [_Z34nppiWarpPerspective_32s_C3R_kernelPKi8NppiSizei8NppiRectPiiS2_dddddddddi_param_6+8];
	ld.param.u32 	%r21, [_Z34nppiWarpPerspective_32s_C3R_kernelPKi8NppiSizei8NppiRectPiiS2_dddddddddi_param_2];
	ld.param.u64 	%rd13, [_Z34nppiWarpPerspective_32s_C3R_kernelPKi8NppiSizei8NppiRectPiiS2_dddddddddi_param_4];
	ld.param.u32 	%r22, [_Z34nppiWarpPerspective_32s_C3R_kernelPKi8NppiSizei8NppiRectPiiS2_dddddddddi_param_5];
	ld.param.u32 	%r28, [_Z34nppiWarpPerspective_32s_C3R_kernelPKi8NppiSizei8NppiRectPiiS2_dddddddddi_param_6+12];
	ld.param.f64 	%fd4, [_Z34nppiWarpPerspective_32s_C3R_kernelPKi8NppiSizei8NppiRectPiiS2_dddddddddi_param_7];
	ld.param.f64 	%fd7, [_Z34nppiWarpPerspective_32s_C3R_kernelPKi8NppiSizei8NppiRectPiiS2_dddddddddi_param_10];
	ld.param.f64 	%fd8, [_Z34nppiWarpPerspective_32s_C3R_kernelPKi8NppiSizei8NppiRectPiiS2_dddddddddi_param_11];
	ld.param.f64 	%fd10, [_Z34nppiWarpPerspective_32s_C3R_kernelPKi8NppiSizei8NppiRectPiiS2_dddddddddi_param_13];
	ld.param.f64 	%fd11, [_Z34nppiWarpPerspective_32s_C3R_kernelPKi8NppiSizei8NppiRectPiiS2_dddddddddi_param_14];
	ld.param.f64 	%fd12, [_Z34nppiWarpPerspective_32s_C3R_kernelPKi8NppiSizei8NppiRectPiiS2_dddddddddi_param_15];
	ld.param.u32 	%r27, [_Z34nppiWarpPerspective_32s_C3R_kernelPKi8NppiSizei8NppiRectPiiS2_dddddddddi_param_16];
	cvta.to.global.u64 	%rd1, %rd13;
	mov.u32 	%r29, %ctaid.x;
	mov.u32 	%r30, %ntid.x;
	mov.u32 	%r31, %tid.x;
	mad.lo.s32 	%r3, %r29, %r30, %r31;
	mov.u32 	%r32, %ctaid.y;
	mov.u32 	%r33, %ntid.y;
	mov.u32 	%r34, %tid.y;
	mad.lo.s32 	%r35, %r32, %r33, %r34;
	setp.ge.s32 	%p3, %r3, %r25;
	setp.ge.s32 	%p4, %r35, %r28;
	or.pred  	%p5, %p3, %p4;
	@%p5 bra 	$L__BB9_21;
	add.s32 	%r36, %r23, %r3;
	add.s32 	%r37, %r24, %r35;
	cvt.rn.f64.s32 	%fd1, %r36;
	cvt.rn.f64.s32 	%fd2, %r37;
	mul.f64 	%fd13, %fd11, %fd2;
	fma.rn.f64 	%fd14, %fd10, %fd1, %fd13;
	add.f64 	%fd3, %fd12, %fd14;
	abs.f64 	%fd15, %fd3;
	setp.geu.f64 	%p6, %fd15, 0d3DDB7CDFD9D7BDBB;
	@%p6 bra 	$L__BB9_3;
	mul.lo.s32 	%r71, %r22, %r35;
	cvt.s64.s32 	%rd35, %r71;
	add.s64 	%rd36, %rd1, %rd35;
	mul.lo.s32 	%r72, %r3, 3;
	mul.wide.s32 	%rd37, %r72, 4;
	add.s64 	%rd38, %rd36, %rd37;
	mov.b32 	%r73, 0;
	st.global.u32 	[%rd38+8], %r73;
	st.global.u32 	[%rd38+4], %r73;
	st.global.u32 	[%rd38], %r73;
	bra.uni 	$L__BB9_21;
$L__BB9_3:
	ld.param.f64 	%fd26, [_Z34nppiWarpPerspective_32s_C3R_kernelPKi8NppiSizei8NppiRectPiiS2_dddddddddi_param_12];
	ld.param.f64 	%fd25, [_Z34nppiWarpPerspective_32s_C3R_kernelPKi8NppiSizei8NppiRectPiiS2_dddddddddi_param_9];
	ld.param.f64 	%fd24, [_Z34nppiWarpPerspective_32s_C3R_kernelPKi8NppiSizei8NppiRectPiiS2_dddddddddi_param_8];
	ld.param.u64 	%rd39, [_Z34nppiWarpPerspective_32s_C3R_kernelPKi8NppiSizei8NppiRectPiiS2_dddddddddi_param_0];
	cvta.to.global.u64 	%rd14, %rd39;
	mul.f64 	%fd16, %fd24, %fd2;
	fma.rn.f64 	%fd17, %fd4, %fd1, %fd16;
	add.f64 	%fd18, %fd25, %fd17;
	div.rn.f64 	%fd19, %fd18, %fd3;
	mul.f64 	%fd20, %fd8, %fd2;
	fma.rn.f64 	%fd21, %fd7, %fd1, %fd20;
	add.f64 	%fd22, %fd26, %fd21;
	div.rn.f64 	%fd23, %fd22, %fd3;
	cvt.rn.f32.f64 	%f5, %fd19;
	cvt.rn.f32.f64 	%f6, %fd23;
	cvt.rmi.f32.f32 	%f7, %f5;
	cvt.rzi.s32.f32 	%r38, %f7;
	cvt.rmi.f32.f32 	%f8, %f6;
	cvt.rzi.s32.f32 	%r40, %f8;
	add.s32 	%r42, %r38, 1;
	add.s32 	%r43, %r40, 1;
	cvt.rn.f32.s32 	%f9, %r38;
	sub.f32 	%f1, %f5, %f9;
	cvt.rn.f32.s32 	%f10, %r40;
	sub.f32 	%f2, %f6, %f10;
	or.b32  	%r44, %r38, %r40;
	setp.lt.s32 	%p7, %r42, %r1;
	setp.gt.s32 	%p8, %r44, -1;
	setp.lt.s32 	%p9, %r43, %r2;
	and.pred  	%p10, %p7, %p9;
	and.pred  	%p1, %p10, %p8;
	mul.lo.s32 	%r45, %r40, %r21;
	cvt.s64.s32 	%rd15, %r45;
	add.s64 	%rd2, %rd14, %rd15;
	mul.lo.s32 	%r5, %r38, 3;
	add.s32 	%r6, %r5, 3;
	cvt.s64.s32 	%rd3, %r21;
	mov.f32 	%f11, 0f3F800000;
	sub.f32 	%f3, %f11, %f1;
	sub.f32 	%f4, %f11, %f2;
	add.f32 	%f12, %f5, 0f3F000000;
	cvt.rzi.s32.f32 	%r46, %f12;
	add.f32 	%f13, %f6, 0f3F000000;
	cvt.rzi.s32.f32 	%r47, %f13;
	setp.gt.s32 	%p11, %r46, -1;
	setp.lt.s32 	%p12, %r46, %r1;
	and.pred  	%p13, %p11, %p12;
	setp.gt.s32 	%p14, %r47, -1;
	setp.lt.s32 	%p15, %r47, %r2;
	and.pred  	%p16, %p14, %p15;
	and.pred  	%p2, %p13, %p16;
	mul.lo.s32 	%r48, %r47, %r21;
	cvt.s64.s32 	%rd16, %r48;
	add.s64 	%rd4, %rd14, %rd16;
	mul.lo.s32 	%r7, %r46, 3;
	mul.lo.s32 	%r49, %r22, %r35;
	cvt.s64.s32 	%rd17, %r49;
	add.s64 	%rd5, %rd1, %rd17;
	mul.lo.s32 	%r8, %r3, 3;
	setp.eq.s32 	%p18, %r27, 2;
	@%p18 bra 	$L__BB9_10;
	setp.ne.s32 	%p19, %r27, 1;
	@%p19 bra 	$L__BB9_15;
	mul.wide.u32 	%rd31, %r7, 4;
	add.s64 	%rd6, %rd4, %rd31;
	mov.b32 	%r78, 0;
	not.pred 	%p22, %p2;
	@%p22 bra 	$L__BB9_7;
	ld.global.u32 	%r78, [%rd6];
$L__BB9_7:
	mul.wide.s32 	%rd32, %r8, 4;
	add.s64 	%rd7, %rd5, %rd32;
	st.global.u32 	[%rd7], %r78;
	@%p22 bra 	$L__BB9_9;
	ld.global.u32 	%r67, [%rd6+4];
	st.global.u32 	[%rd7+4], %r67;
	ld.global.u32 	%r11, [%rd6+8];
	st.global.u32 	[%rd7+8], %r11;
	bra.uni 	$L__BB9_21;
$L__BB9_9:
	mov.b32 	%r66, 0;
	st.global.u32 	[%rd7+4], %r66;
	st.global.u32 	[%rd7+8], %r66;
	bra.uni 	$L__BB9_21;
$L__BB9_10:
	add.s64 	%rd8, %rd2, %rd3;
	mov.b32 	%r79, 0;
	not.pred 	%p20, %p1;
	@%p20 bra 	$L__BB9_12;
	mul.wide.u32 	%rd18, %r5, 4;
	add.s64 	%rd19, %rd2, %rd18;
	mul.wide.u32 	%rd20, %r6, 4;
	add.s64 	%rd21, %rd2, %rd20;
	add.s64 	%rd22, %rd8, %rd18;
	add.s64 	%rd23, %rd8, %rd20;
	ld.global.u32 	%r51, [%rd19];
	cvt.rn.f32.s32 	%f14, %r51;
	ld.global.u32 	%r52, [%rd21];
	cvt.rn.f32.s32 	%f15, %r52;
	mul.f32 	%f16, %f1, %f15;
	fma.rn.f32 	%f17, %f3, %f14, %f16;
	ld.global.u32 	%r53, [%rd22];
	cvt.rn.f32.s32 	%f18, %r53;
	ld.global.u32 	%r54, [%rd23];
	cvt.rn.f32.s32 	%f19, %r54;
	mul.f32 	%f20, %f1, %f19;
	fma.rn.f32 	%f21, %f3, %f18, %f20;
	mul.f32 	%f22, %f2, %f21;
	fma.rn.f32 	%f23, %f4, %f17, %f22;
	cvt.rzi.s32.f32 	%r79, %f23;
$L__BB9_12:
	mul.wide.s32 	%rd24, %r8, 4;
	add.s64 	%rd9, %rd5, %rd24;
	st.global.u32 	[%rd9], %r79;
	@%p20 bra 	$L__BB9_14;
	mul.wide.u32 	%rd25, %r5, 4;
	add.s64 	%rd26, %rd2, %rd25;
	mul.wide.u32 	%rd27, %r6, 4;
	add.s64 	%rd28, %rd2, %rd27;
	add.s64 	%rd29, %rd8, %rd25;
	add.s64 	%rd30, %rd8, %rd27;
	ld.global.u32 	%r56, [%rd26+4];
	cvt.rn.f32.s32 	%f24, %r56;
	ld.global.u32 	%r57, [%rd28+4];
	cvt.rn.f32.s32 	%f25, %r57;
	mul.f32 	%f26, %f1, %f25;
	fma.rn.f32 	%f27, %f3, %f24, %f26;
	ld.global.u32 	%r58, [%rd29+4];
	cvt.rn.f32.s32 	%f28, %r58;
	ld.global.u32 	%r59, [%rd30+4];
	cvt.rn.f32.s32 	%f29, %r59;
	mul.f32 	%f30, %f1, %f29;
	fma.rn.f32 	%f31, %f3, %f28, %f30;
	mul.f32 	%f32, %f2, %f31;
	fma.rn.f32 	%f33, %f4, %f27, %f32;
	cvt.rzi.s32.f32 	%r60, %f33;
	st.global.u32 	[%rd9+4], %r60;
	ld.global.u32 	%r61, [%rd26+8];
	cvt.rn.f32.s32 	%f34, %r61;
	ld.global.u32 	%r62, [%rd28+8];
	cvt.rn.f32.s32 	%f35, %r62;
	mul.f32 	%f36, %f1, %f35;
	fma.rn.f32 	%f37, %f3, %f34, %f36;
	ld.global.u32 	%r63, [%rd29+8];
	cvt.rn.f32.s32 	%f38, %r63;
	ld.global.u32 	%r64, [%rd30+8];
	cvt.rn.f32.s32 	%f39, %r64;
	mul.f32 	%f40, %f1, %f39;
	fma.rn.f32 	%f41, %f3, %f38, %f40;
	mul.f32 	%f42, %f2, %f41;
	fma.rn.f32 	%f43, %f4, %f37, %f42;
	cvt.rzi.s32.f32 	%r15, %f43;
	st.global.u32 	[%rd9+8], %r15;
	bra.uni 	$L__BB9_21;
$L__BB9_14:
	mov.b32 	%r55, 0;
	st.global.u32 	[%rd9+4], %r55;
	st.global.u32 	[%rd9+8], %r55;
	bra.uni 	$L__BB9_21;
$L__BB9_15:
	mul.wide.u32 	%rd33, %r7, 4;
	add.s64 	%rd10, %rd4, %rd33;
	mov.b32 	%r80, 0;
	not.pred 	%p24, %p2;
	@%p24 bra 	$L__BB9_17;
	ld.global.u32 	%r80, [%rd10];
$L__BB9_17:
	mul.wide.s32 	%rd34, %r8, 4;
	add.s64 	%rd11, %rd5, %rd34;
	st.global.u32 	[%rd11], %r80;
	@%p24 bra 	$L__BB9_19;
	ld.global.u32 	%r70, [%rd10+4];
	st.global.u32 	[%rd11+4], %r70;
	ld.global.u32 	%r81, [%rd10+8];
	bra.uni 	$L__BB9_20;
$L__BB9_19:
	mov.b32 	%r81, 0;
	st.global.u32 	[%rd11+4], %r81;
$L__BB9_20:
	st.global.u32 	[%rd11+8], %r81;
$L__BB9_21:
	ret;

}
	// .globl	_Z34nppiWarpPerspective_32s_C4R_kernelPKi8NppiSizei8NppiRectPiiS2_dddddddddi
.visible .entry _Z34nppiWarpPerspective_32s_C4R_kernelPKi8NppiSizei8NppiRectPiiS2_dddddddddi(
	.param .u64 .ptr .align 1 _Z34nppiWarpPerspective_32s_C4R_kernelPKi8NppiSizei8NppiRectPiiS2_dddddddddi_param_0,
	.param .align 4 .b8 _Z34nppiWarpPerspective_32s_C4R_kernelPKi8NppiSizei8NppiRectPiiS2_dddddddddi_param_1[8],
	.param .u32 _Z34nppiWarpPerspective_32s_C4R_kernelPKi8NppiSizei8NppiRectPiiS2_dddddddddi_param_2,
	.param .align 4 .b8 _Z34nppiWarpPerspective_32s_C4R_kernelPKi8NppiSizei8NppiRectPiiS2_dddddddddi_param_3[16],
	.param .u64 .ptr .align 1 _Z34nppiWarpPerspective_32s_C4R_kernelPKi8NppiSizei8NppiRectPiiS2_dddddddddi_param_4,
	.param .u32 _Z34nppiWarpPerspective_32s_C4R_kernelPKi8NppiSizei8NppiRectPiiS2_dddddddddi_param_5,
	.param .align 4 .b8 _Z34nppiWarpPerspective_32s_C4R_kernelPKi8NppiSizei8NppiRectPiiS2_dddddddddi_param_6[16],
	.param .f64 _Z34nppiWarpPerspective_32s_C4R_kernelPKi8NppiSizei8NppiRectPiiS2_dddddddddi_param_7,
	.param .f64 _Z34nppiWarpPerspective_32s_C4R_kernelPKi8NppiSizei8NppiRectPiiS2_dddddddddi_param_8,
	.param .f64 _Z34nppiWarpPerspective_32s_C4R_kernelPKi8NppiSizei8NppiRectPiiS2_dddddddddi_param_9,
	.param .f64 _Z34nppiWarpPerspective_32s_C4R_kernelPKi8NppiSizei8NppiRectPiiS2_dddddddddi_param_10,
	.param .f64 _Z34nppiWarpPerspective_32s_C4R_kernelPKi8NppiSizei8NppiRectPiiS2_dddddddddi_param_11,
	.param .f64 _Z34nppiWarpPerspective_32s_C4R_kernelPKi8NppiSizei8NppiRectPiiS2_dddddddddi_param_12,
	.param .f64 _Z34nppiWarpPerspective_32s_C4R_kernelPKi8NppiSizei8NppiRectPiiS2_dddddddddi_param_13,
	.param .f64 _Z34nppiWarpPerspective_32s_C4R_kernelPKi8NppiSizei8NppiRectPiiS2_dddddddddi_param_14,
	.param .f64 _Z34nppiWarpPerspective_32s_C4R_kernelPKi8NppiSizei8NppiRectPiiS2_dddddddddi_param_15,
	.param .u32 _Z34nppiWarpPerspective_32s_C4R_kernelPKi8NppiSizei8NppiRectPiiS2_dddddddddi_param_16
)
{
	.reg .pred 	%p<29>;
	.reg .b32 	%r<96>;
	.reg .b32 	%f<54>;
	.reg .b64 	%rd<40>;
	.reg .b64 	%fd<27>;

	ld.param.u32 	%r30, [_Z34nppiWarpPerspective_32s_C4R_kernelPKi8NppiSizei8NppiRectPiiS2_dddddddddi_param_6+4];
	ld.param.u32 	%r29, [_Z34nppiWarpPerspective_32s_C4R_kernelPKi8NppiSizei8NppiRectPiiS2_dddddddddi_param_6];
	ld.param.u32 	%r1, [_Z34nppiWarpPerspective_32s_C4R_kernelPKi8NppiSizei8NppiRectPiiS2_dddddddddi_param_1];
	ld.param.u32 	%r2, [_Z34nppiWarpPerspective_32s_C4R_kernelPKi8NppiSizei8NppiRectPiiS2_dddddddddi_param_1+4];
	ld.param.u32 	%r31, [_Z34nppiWarpPerspective_32s_C4R_kernelPKi8NppiSizei8NppiRectPiiS2_dddddddddi_param_6+8];
	ld.param.u32 	%r27, [_Z34nppiWarpPerspective_32s_C4R_kernelPKi8NppiSizei8NppiRectPiiS2_dddddddddi_param_2];
	ld.param.u64 	%rd17, [_Z34nppiWarpPerspective_32s_C4R_kernelPKi8NppiSizei8NppiRectPiiS2_dddddddddi_param_4];
	ld.param.u32 	%r28, [_Z34nppiWarpPerspective_32s_C4R_kernelPKi8NppiSizei8NppiRectPiiS2_dddddddddi_param_5];
	ld.param.u32 	%r34, [_Z34nppiWarpPerspective_32s_C4R_kernelPKi8NppiSizei8NppiRectPiiS2_dddddddddi_param_6+12];
	ld.param.f64 	%fd4, [_Z34nppiWarpPerspective_32s_C4R_kernelPKi8NppiSizei8NppiRectPiiS2_dddddddddi_param_7];
	ld.param.f64 	%fd7, [_Z34nppiWarpPerspective_32s_C4R_kernelPKi8NppiSizei8NppiRectPiiS2_dddddddddi_param_10];
	ld.param.f64 	%fd8, [_Z34nppiWarpPerspective_32s_C4R_kernelPKi8NppiSizei8NppiRectPiiS2_dddddddddi_param_11];
	ld.param.f64 	%fd10, [_Z34nppiWarpPerspective_32s_C4R_kernelPKi8NppiSizei8NppiRectPiiS2_dddddddddi_param_13];
	ld.param.f64 	%fd11, [_Z34nppiWarpPerspective_32s_C4R_kernelPKi8NppiSizei8NppiRectPiiS2_dddddddddi_param_14];
	ld.param.f64 	%fd12, [_Z34nppiWarpPerspective_32s_C4R_kernelPKi8NppiSizei8NppiRectPiiS2_dddddddddi_param_15];
	ld.param.u32 	%r33, [_Z34nppiWarpPerspective_32s_C4R_kernelPKi8NppiSizei8NppiRectPiiS2_dddddddddi_param_16];
	cvta.to.global.u64 	%rd1, %rd17;
	mov.u32 	%r35, %ctaid.x;
	mov.u32 	%r36, %ntid.x;
	mov.u32 	%r37, %tid.x;
	mad.lo.s32 	%r3, %r35, %r36, %r37;
	mov.u32 	%r38, %ctaid.y;
	mov.u32 	%r39, %ntid.y;
	mov.u32 	%r40, %tid.y;
	mad.lo.s32 	%r41, %r38, %r39, %r40;
	setp.ge.s32 	%p3, %r3, %r31;
	setp.ge.s32 	%p4, %r41, %r34;
	or.pred  	%p5, %p3, %p4;
	@%p5 bra 	$L__BB10_29;
	add.s32 	%r42, %r29, %r3;
	add.s32 	%r43, %r30, %r41;
	cvt.rn.f64.s32 	%fd1, %r42;
	cvt.rn.f64.s32 	%fd2, %r43;
	mul.f64 	%fd13, %fd11, %fd2;
	fma.rn.f64 	%fd14, %fd10, %fd1, %fd13;
	add.f64 	%fd3, %fd12, %fd14;
	abs.f64 	%fd15, %fd3;
	setp.geu.f64 	%p6, %fd15, 0d3DDB7CDFD9D7BDBB;
	@%p6 bra 	$L__BB10_3;
	mul.lo.s32 	%r84, %r28, %r41;
	cvt.s64.s32 	%rd35, %r84;
	add.s64 	%rd36, %rd1, %rd35;
	shl.b32 	%r85, %r3, 2;
	mul.wide.s32 	%rd37, %r85, 4;
	add.s64 	%rd38, %rd36, %rd37;
	mov.b32 	%r86, 0;
	st.global.u32 	[%rd38+12], %r86;
	st.global.u32 	[%rd38+8], %r86;
	st.global.u32 	[%rd38+4], %r86;
	st.global.u32 	[%rd38], %r86;
	bra.uni 	$L__BB10_29;
$L__BB10_3:
	ld.param.f64 	%fd26, [_Z34nppiWarpPerspective_32s_C4R_kernelPKi8NppiSizei8NppiRectPiiS2_dddddddddi_param_12];
	ld.param.f64 	%fd25, [_Z34nppiWarpPerspective_32s_C4R_kernelPKi8NppiSizei8NppiRectPiiS2_dddddddddi_param_9];
	ld.param.f64 	%fd24, [_Z34nppiWarpPerspective_32s_C4R_kernelPKi8NppiSizei8NppiRectPiiS2_dddddddddi_param_8];
	ld.param.u64 	%rd39, [_Z34nppiWarpPerspective_32s_C4R_kernelPKi8NppiSizei8NppiRectPiiS2_dddddddddi_param_0];
	cvta.to.global.u64 	%rd18, %rd39;
	mul.f64 	%fd16, %fd24, %fd2;
	fma.rn.f64 	%fd17, %fd4, %fd1, %fd16;
	add.f64 	%fd18, %fd25, %fd17;
	div.rn.f64 	%fd19, %fd18, %fd3;
	mul.f64 	%fd20, %fd8, %fd2;
	fma.rn.f64 	%fd21, %fd7, %fd1, %fd20;
	add.f64 	%fd22, %fd26, %fd21;
	div.rn.f64 	%fd23, %fd22, %fd3;
	cvt.rn.f32.f64 	%f5, %fd19;
	cvt.rn.f32.f64 	%f6, %fd23;
	cvt.rmi.f32.f32 	%f7, %f5;
	cvt.rzi.s32.f32 	%r44, %f7;
	cvt.rmi.f32.f32 	%f8, %f6;
	cvt.rzi.s32.f32 	%r46, %f8;
	add.s32 	%r48, %r44, 1;
	add.s32 	%r49, %r46, 1;
	cvt.rn.f32.s32 	%f9, %r44;
	sub.f32 	%f1, %f5, %f9;
	cvt.rn.f32.s32 	%f10, %r46;
	sub.f32 	%f2, %f6, %f10;
	or.b32  	%r50, %r44, %r46;
	setp.lt.s32 	%p7, %r48, %r1;
	setp.gt.s32 	%p8, %r50, -1;
	setp.lt.s32 	%p9, %r49, %r2;
	and.pred  	%p10, %p7, %p9;
	and.pred  	%p1, %p10, %p8;
	mul.lo.s32 	%r51, %r46, %r27;
	cvt.s64.s32 	%rd19, %r51;
	add.s64 	%rd2, %rd18, %rd19;
	shl.b32 	%r5, %r44, 2;
	shl.b32 	%r6, %r48, 2;
	cvt.s64.s32 	%rd3, %r27;
	mov.f32 	%f11, 0f3F800000;
	sub.f32 	%f3, %f11, %f1;
	sub.f32 	%f4, %f11, %f2;
	add.f32 	%f12, %f5, 0f3F000000;
	cvt.rzi.s32.f32 	%r52, %f12;
	add.f32 	%f13, %f6, 0f3F000000;
	cvt.rzi.s32.f32 	%r53, %f13;
	setp.gt.s32 	%p11, %r52, -1;
	setp.lt.s32 	%p12, %r52, %r1;
	and.pred  	%p13, %p11, %p12;
	setp.gt.s32 	%p14, %r53, -1;
	setp.lt.s32 	%p15, %r53, %r2;
	and.pred  	%p16, %p14, %p15;
	and.pred  	%p2, %p13, %p16;
	mul.lo.s32 	%r54, %r53, %r27;
	cvt.s64.s32 	%rd20, %r54;
	add.s64 	%rd4, %rd18, %rd20;
	shl.b32 	%r7, %r52, 2;
	mul.lo.s32 	%r55, %r28, %r41;
	cvt.s64.s32 	%rd21, %r55;
	add.s64 	%rd5, %rd1, %rd21;
	shl.b32 	%r8, %r3, 2;
	setp.eq.s32 	%p18, %r33, 2;
	@%p18 bra 	$L__BB10_13;
	setp.ne.s32 	%p19, %r33, 1;
	@%p19 bra 	$L__BB10_21;
	mul.wide.u32 	%rd31, %r7, 4;
	add.s64 	%rd6, %rd4, %rd31;
	mov.b32 	%r87, 0;
	not.pred 	%p23, %p2;
	@%p23 bra 	$L__BB10_7;
	ld.global.u32 	%r87, [%rd6];
$L__BB10_7:
	mul.wide.s32 	%rd32, %r8, 4;
	add.s64 	%rd7, %rd5, %rd32;
	st.global.u32 	[%rd7], %r87;
	@%p23 bra 	$L__BB10_9;
	ld.global.u32 	%r78, [%rd6+4];
	st.global.u32 	[%rd7+4], %r78;
	ld.global.u32 	%r88, [%rd6+8];
	bra.uni 	$L__BB10_10;
$L__BB10_9:
	mov.b32 	%r88, 0;
	st.global.u32 	[%rd7+4], %r88;
$L__BB10_10:
	st.global.u32 	[%rd7+8], %r88;
	mov.b32 	%r89, 0;
	@%p23 bra 	$L__BB10_12;
	ld.global.u32 	%r89, [%rd6+12];
$L__BB10_12:
	st.global.u32 	[%rd7+12], %r89;
	bra.uni 	$L__BB10_29;
$L__BB10_13:
	add.s64 	%rd8, %rd2, %rd3;
	mov.b32 	%r90, 0;
	not.pred 	%p20, %p1;
	@%p20 bra 	$L__BB10_15;
	mul.wide.u32 	%rd22, %r5, 4;
	add.s64 	%rd23, %rd2, %rd22;
	mul.wide.u32 	%rd24, %r6, 4;
	add.s64 	%rd25, %rd2, %rd24;
	add.s64 	%rd26, %rd8, %rd22;
	add.s64 	%rd27, %rd8, %rd24;
	ld.global.u32 	%r57, [%rd23];
	cvt.rn.f32.s32 	%f14, %r57;
	ld.global.u32 	%r58, [%rd25];
	cvt.rn.f32.s32 	%f15, %r58;
	mul.f32 	%f16, %f1, %f15;
	fma.rn.f32 	%f17, %f3, %f14, %f16;
	ld.global.u32 	%r59, [%rd26];
	cvt.rn.f32.s32 	%f18, %r59;
	ld.global.u32 	%r60, [%rd27];
	cvt.rn.f32.s32 	%f19, %r60;
	mul.f32 	%f20, %f1, %f19;
	fma.rn.f32 	%f21, %f3, %f18, %f20;
	mul.f32 	%f22, %f2, %f21;
	fma.rn.f32 	%f23, %f4, %f17, %f22;
	cvt.rzi.s32.f32 	%r90, %f23;
$L__BB10_15:
	mul.wide.s32 	%rd28, %r8, 4;
	add.s64 	%rd9, %rd5, %rd28;
	st.global.u32 	[%rd9], %r90;
	mul.wide.u32 	%rd29, %r5, 4;
	add.s64 	%rd10, %rd2, %rd29;
	mul.wide.u32 	%rd30, %r6, 4;
	add.s64 	%rd11, %rd2, %rd30;
	add.s64 	%rd12, %rd8, %rd29;
	add.s64 	%rd13, %rd8, %rd30;
	@%p20 bra 	$L__BB10_17;
	ld.global.u32 	%r62, [%rd10+4];
	cvt.rn.f32.s32 	%f24, %r62;
	ld.global.u32 	%r63, [%rd11+4];
	cvt.rn.f32.s32 	%f25, %r63;
	mul.f32 	%f26, %f1, %f25;
	fma.rn.f32 	%f27, %f3, %f24, %f26;
	ld.global.u32 	%r64, [%rd12+4];
	cvt.rn.f32.s32 	%f28, %r64;
	ld.global.u32 	%r65, [%rd13+4];
	cvt.rn.f32.s32 	%f29, %r65;
	mul.f32 	%f30, %f1, %f29;
	fma.rn.f32 	%f31, %f3, %f28, %f30;
	mul.f32 	%f32, %f2, %f31;
	fma.rn.f32 	%f33, %f4, %f27, %f32;
	cvt.rzi.s32.f32 	%r66, %f33;
	st.global.u32 	[%rd9+4], %r66;
	ld.global.u32 	%r67, [%rd10+8];
	cvt.rn.f32.s32 	%f34, %r67;
	ld.global.u32 	%r68, [%rd11+8];
	cvt.rn.f32.s32 	%f35, %r68;
	mul.f32 	%f36, %f1, %f35;
	fma.rn.f32 	%f37, %f3, %f34, %f36;
	ld.global.u32 	%r69, [%rd12+8];
	cvt.rn.f32.s32 	%f38, %r69;
	ld.global.u32 	%r70, [%rd13+8];
	cvt.rn.f32.s32 	%f39, %r70;
	mul.f32 	%f40, %f1, %f39;
	fma.rn.f32 	%f41, %f3, %f38, %f40;
	mul.f32 	%f42, %f2, %f41;
	fma.rn.f32 	%f43, %f4, %f37, %f42;
	cvt.rzi.s32.f32 	%r91, %f43;
	bra.uni 	$L__BB10_18;
$L__BB10_17:
	mov.b32 	%r91, 0;
	st.global.u32 	[%rd9+4], %r91;
$L__BB10_18:
	st.global.u32 	[%rd9+8], %r91;
	mov.b32 	%r92, 0;
	@%p20 bra 	$L__BB10_20;
	ld.global.u32 	%r72, [%rd10+12];
	cvt.rn.f32.s32 	%f44, %r72;
	ld.global.u32 	%r73, [%rd11+12];
	cvt.rn.f32.s32 	%f45, %r73;
	mul.f32 	%f46, %f1, %f45;
	fma.rn.f32 	%f47, %f3, %f44, %f46;
	ld.global.u32 	%r74, [%rd12+12];
	cvt.rn.f32.s32 	%f48, %r74;
	ld.global.u32 	%r75, [%rd13+12];
	cvt.rn.f32.s32 	%f49, %r75;
	mul.f32 	%f50, %f1, %f49;
	fma.rn.f32 	%f51, %f3, %f48, %f50;
	mul.f32 	%f52, %f2, %f51;
	fma.rn.f32 	%f53, %f4, %f47, %f52;
	cvt.rzi.s32.f32 	%r92, %f53;
$L__BB10_20:
	st.global.u32 	[%rd9+12], %r92;
	bra.uni 	$L__BB10_29;
$L__BB10_21:
	mul.wide.u32 	%rd33, %r7, 4;
	add.s64 	%rd14, %rd4, %rd33;
	mov.b32 	%r93, 0;
	not.pred 	%p26, %p2;
	@%p26 bra 	$L__BB10_23;
	ld.global.u32 	%r93, [%rd14];
$L__BB10_23:
	mul.wide.s32 	%rd34, %r8, 4;
	add.s64 	%rd15, %rd5, %rd34;
	st.global.u32 	[%rd15], %r93;
	@%p26 bra 	$L__BB10_25;
	ld.global.u32 	%r82, [%rd14+4];
	st.global.u32 	[%rd15+4], %r82;
	ld.global.u32 	%r94, [%rd14+8];
	bra.uni 	$L__BB10_26;
$L__BB10_25:
	mov.b32 	%r94, 0;
	st.global.u32 	[%rd15+4], %r94;
$L__BB10_26:
	st.global.u32 	[%rd15+8], %r94;
	mov.b32 	%r95, 0;
	@%p26 bra 	$L__BB10_28;
	ld.global.u32 	%r95, [%rd14+12];
$L__BB10_28:
	st.global.u32 	[%rd15+12], %r95;
$L__BB10_29:
	ret;

}
	// .globl	_Z33nppiWarpPerspective_8u_C4R_kernelPKh8NppiSizei8NppiRectPhiS2_dddddddddi
.visible .entry _Z33nppiWarpPerspective_8u_C4R_kernelPKh8NppiSizei8NppiRectPhiS2_dddddddddi(
	.param .u64 .ptr .align 1 _Z33nppiWarpPerspective_8u_C4R_kernelPKh8NppiSizei8NppiRectPhiS2_dddddddddi_param_0,
	.param .align 4 .b8 _Z33nppiWarpPerspective_8u_C4R_kernelPKh8NppiSizei8NppiRectPhiS2_dddddddddi_param_1[8],
	.param .u32 _Z33nppiWarpPerspective_8u_C4R_kernelPKh8NppiSizei8NppiRectPhiS2_dddddddddi_param_2,
	.param .align 4 .b8 _Z33nppiWarpPerspective_8u_C4R_kernelPKh8NppiSizei8NppiRectPhiS2_dddddddddi_param_3[16],
	.param .u64 .ptr .align 1 _Z33nppiWarpPerspective_8u_C4R_kernelPKh8NppiSizei8NppiRectPhiS2_dddddddddi_param_4,
	.param .u32 _Z33nppiWarpPerspective_8u_C4R_kernelPKh8NppiSizei8NppiRectPhiS2_dddddddddi_param_5,
	.param .align 4 .b8 _Z33nppiWarpPerspective_8u_C4R_kernelPKh8NppiSizei8NppiRectPhiS2_dddddddddi_param_6[16],
	.param .f64 _Z33nppiWarpPerspective_8u_C4R_kernelPKh8NppiSizei8NppiRectPhiS2_dddddddddi_param_7,
	.param .f64 _Z33nppiWarpPerspective_8u_C4R_kernelPKh8NppiSizei8NppiRectPhiS2_dddddddddi_param_8,
	.param .f64 _Z33nppiWarpPerspective_8u_C4R_kernelPKh8NppiSizei8NppiRectPhiS2_dddddddddi_param_9,
	.param .f64 _Z33nppiWarpPerspective_8u_C4R_kernelPKh8NppiSizei8NppiRectPhiS2_dddddddddi_param_10,
	.param .f64 _Z33nppiWarpPerspective_8u_C4R_kernelPKh8NppiSizei8NppiRectPhiS2_dddddddddi_param_11,
	.param .f64 _Z33nppiWarpPerspective_8u_C4R_kernelPKh8NppiSizei8NppiRectPhiS2_dddddddddi_param_12,
	.param .f64 _Z33nppiWarpPerspective_8u_C4R_kernelPKh8NppiSizei8NppiRectPhiS2_dddddddddi_param_13,
	.param .f64 _Z33nppiWarpPerspective_8u_C4R_kernelPKh8NppiSizei8NppiRectPhiS2_dddddddddi_param_14,
	.param .f64 _Z33nppiWarpPerspective_8u_C4R_kernelPKh8NppiSizei8NppiRectPhiS2_dddddddddi_param_15,
	.param .u32 _Z33nppiWarpPerspective_8u_C4R_kernelPKh8NppiSizei8NppiRectPhiS2_dddddddddi_param_16
)
{
	.reg .pred 	%p<118>;
	.reg .b16 	%rs<35>;
	.reg .b32 	%r<64>;
	.reg .b32 	%f<362>;
	.reg .b64 	%rd<53>;
	.reg .b64 	%fd<28>;

	ld.param.u32 	%r14, [_Z33nppiWarpPerspective_8u_C4R_kernelPKh8NppiSizei8NppiRectPhiS2_dddddddddi_param_6+4];
	ld.param.u32 	%r13, [_Z33nppiWarpPerspective_8u_C4R_kernelPKh8NppiSizei8NppiRectPhiS2_dddddddddi_param_6];
	ld.param.u32 	%r1, [_Z33nppiWarpPerspective_8u_C4R_kernelPKh8NppiSizei8NppiRectPhiS2_dddddddddi_param_1];
	ld.param.u32 	%r2, [_Z33nppiWarpPerspective_8u_C4R_kernelPKh8NppiSizei8NppiRectPhiS2_dddddddddi_param_1+4];
	ld.param.u32 	%r15, [_Z33nppiWarpPerspective_8u_C4R_kernelPKh8NppiSizei8NppiRectPhiS2_dddddddddi_param_6+8];
	ld.param.u64 	%rd20, [_Z33nppiWarpPerspective_8u_C4R_kernelPKh8NppiSizei8NppiRectPhiS2_dddddddddi_param_0];
	ld.param.u32 	%r11, [_Z33nppiWarpPerspective_8u_C4R_kernelPKh8NppiSizei8NppiRectPhiS2_dddddddddi_param_2];
	ld.param.u64 	%rd21, [_Z33nppiWarpPerspective_8u_C4R_kernelPKh8NppiSizei8NppiRectPhiS2_dddddddddi_param_4];
	ld.param.u32 	%r12, [_Z33nppiWarpPerspective_8u_C4R_kernelPKh8NppiSizei8NppiRectPhiS2_dddddddddi_param_5];
	ld.param.u32 	%r18, [_Z33nppiWarpPerspective_8u_C4R_kernelPKh8NppiSizei8NppiRectPhiS2_dddddddddi_param_6+12];
	ld.param.f64 	%fd6, [_Z33nppiWarpPerspective_8u_C4R_kernelPKh8NppiSizei8NppiRectPhiS2_dddddddddi_param_9];
	ld.param.f64 	%fd9, [_Z33nppiWarpPerspective_8u_C4R_kernelPKh8NppiSizei8NppiRectPhiS2_dddddddddi_param_12];
	ld.param.f64 	%fd10, [_Z33nppiWarpPerspective_8u_C4R_kernelPKh8NppiSizei8NppiRectPhiS2_dddddddddi_param_13];
	ld.param.f64 	%fd11, [_Z33nppiWarpPerspective_8u_C4R_kernelPKh8NppiSizei8NppiRectPhiS2_dddddddddi_param_14];
	ld.param.f64 	%fd12, [_Z33nppiWarpPerspective_8u_C4R_kernelPKh8NppiSizei8NppiRectPhiS2_dddddddddi_param_15];
	ld.param.u32 	%r17, [_Z33nppiWarpPerspective_8u_C4R_kernelPKh8NppiSizei8NppiRectPhiS2_dddddddddi_param_16];
	cvta.to.global.u64 	%rd1, %rd21;
	cvta.to.global.u64 	%rd2, %rd20;
	mov.u32 	%r19, %ctaid.x;
	mov.u32 	%r20, %ntid.x;
	mov.u32 	%r21, %tid.x;
	mad.lo.s32 	%r3, %r19, %r20, %r21;
	mov.u32 	%r22, %ctaid.y;
	mov.u32 	%r23, %ntid.y;
	mov.u32 	%r24, %tid.y;
	mad.lo.s32 	%r25, %r22, %r23, %r24;
	setp.ge.s32 	%p10, %r3, %r15;
	setp.ge.s32 	%p11, %r25, %r18;
	or.pred  	%p12, %p10, %p11;
	@%p12 bra 	$L__BB11_95;
	add.s32 	%r26, %r13, %r3;
	add.s32 	%r27, %r14, %r25;
	cvt.rn.f64.s32 	%fd1, %r26;
	cvt.rn.f64.s32 	%fd2, %r27;
	mul.f64 	%fd13, %fd11, %fd2;
	fma.rn.f64 	%fd14, %fd10, %fd1, %fd13;
	add.f64 	%fd3, %fd12, %fd14;
	abs.f64 	%fd15, %fd3;
	setp.geu.f64 	%p13, %fd15, 0d3DDB7CDFD9D7BDBB;
	@%p13 bra 	$L__BB11_3;
	mul.lo.s32 	%r62, %r12, %r25;
	cvt.s64.s32 	%rd49, %r62;
	shl.b32 	%r63, %r3, 2;
	cvt.s64.s32 	%rd50, %r63;
	add.s64 	%rd51, %rd49, %rd50;
	add.s64 	%rd52, %rd1, %rd51;
	mov.b16 	%rs31, 0;
	st.global.u8 	[%rd52+3], %rs31;
	st.global.u8 	[%rd52+2], %rs31;
	st.global.u8 	[%rd52+1], %rs31;
	st.global.u8 	[%rd52], %rs31;
	bra.uni 	$L__BB11_95;
$L__BB11_3:
	ld.param.f64 	%fd27, [_Z33nppiWarpPerspective_8u_C4R_kernelPKh8NppiSizei8NppiRectPhiS2_dddddddddi_param_11];
	ld.param.f64 	%fd26, [_Z33nppiWarpPerspective_8u_C4R_kernelPKh8NppiSizei8NppiRectPhiS2_dddddddddi_param_10];
	ld.param.f64 	%fd25, [_Z33nppiWarpPerspective_8u_C4R_kernelPKh8NppiSizei8NppiRectPhiS2_dddddddddi_param_8];
	ld.param.f64 	%fd24, [_Z33nppiWarpPerspective_8u_C4R_kernelPKh8NppiSizei8NppiRectPhiS2_dddddddddi_param_7];
	mul.f64 	%fd16, %fd25, %fd2;
	fma.rn.f64 	%fd17, %fd24, %fd1, %fd16;
	add.f64 	%fd18, %fd6, %fd17;
	div.rn.f64 	%fd19, %fd18, %fd3;
	mul.f64 	%fd20, %fd27, %fd2;
	fma.rn.f64 	%fd21, %fd26, %fd1, %fd20;
	add.f64 	%fd22, %fd9, %fd21;
	div.rn.f64 	%fd23, %fd22, %fd3;
	cvt.rn.f32.f64 	%f1, %fd19;
	cvt.rn.f32.f64 	%f2, %fd23;
	cvt.rmi.f32.f32 	%f127, %f1;
	cvt.rzi.s32.f32 	%r28, %f127;
	cvt.rmi.f32.f32 	%f128, %f2;
	cvt.rzi.s32.f32 	%r30, %f128;
	add.s32 	%r32, %r28, 1;
	add.s32 	%r33, %r30, 1;
	cvt.rn.f32.s32 	%f129, %r28;
	sub.f32 	%f3, %f1, %f129;
	cvt.rn.f32.s32 	%f130, %r30;
	sub.f32 	%f4, %f2, %f130;
	setp.lt.s32 	%p14, %r28, 0;
	setp.ge.s32 	%p15, %r28, %r1;
	or.pred  	%p16, %p14, %p15;
	setp.lt.s32 	%p17, %r30, 0;
	setp.ge.s32 	%p18, %r30, %r2;
	or.pred  	%p19, %p17, %p18;
	or.pred  	%p1, %p16, %p19;
	mul.lo.s32 	%r34, %r30, %r11;
	cvt.s64.s32 	%rd3, %r34;
	shl.b32 	%r35, %r28, 2;
	cvt.u64.u32 	%rd4, %r35;
	setp.lt.s32 	%p21, %r28, -1;
	setp.ge.s32 	%p22, %r32, %r1;
	or.pred  	%p23, %p21, %p22;
	or.pred  	%p2, %p23, %p19;
	shl.b32 	%r36, %r32, 2;
	cvt.u64.u32 	%rd5, %r36;
	setp.lt.s32 	%p24, %r30, -1;
	or.pred  	%p25, %p16, %p24;
	setp.ge.s32 	%p26, %r33, %r2;
	or.pred  	%p3, %p25, %p26;
	add.s32 	%r37, %r34, %r11;
	cvt.s64.s32 	%rd6, %r37;
	or.pred  	%p27, %p23, %p24;
	or.pred  	%p4, %p27, %p26;
	mov.f32 	%f131, 0f3F800000;
	sub.f32 	%f5, %f131, %f3;
	sub.f32 	%f6, %f131, %f4;
	mov.b64 	%rd22, %fd19;
	shr.u64 	%rd23, %rd22, 63;
	and.b64  	%rd24, %rd23, 1;
	setp.eq.b64 	%p28, %rd24, 1;
	selp.f32 	%f132, 0fBF000000, 0f3F000000, %p28;
	add.rz.f32 	%f133, %f1, %f132;
	cvt.rzi.f32.f32 	%f134, %f133;
	cvt.rzi.s32.f32 	%r5, %f134;
	mov.b64 	%rd25, %fd23;
	shr.u64 	%rd26, %rd25, 63;
	and.b64  	%rd27, %rd26, 1;
	setp.eq.b64 	%p29, %rd27, 1;
	selp.f32 	%f135, 0fBF000000, 0f3F000000, %p29;
	add.rz.f32 	%f136, %f2, %f135;
	cvt.rzi.f32.f32 	%f137, %f136;
	cvt.rzi.s32.f32 	%r38, %f137;
	setp.gt.s32 	%p30, %r5, -1;
	setp.lt.s32 	%p31, %r5, %r1;
	and.pred  	%p32, %p30, %p31;
	setp.gt.s32 	%p33, %r38, -1;
	setp.lt.s32 	%p34, %r38, %r2;
	and.pred  	%p35, %p33, %p34;
	and.pred  	%p5, %p32, %p35;
	mul.lo.s32 	%r6, %r38, %r11;
	add.f32 	%f138, %f1, 0fC0000000;
	cvt.rpi.f32.f32 	%f7, %f138;
	add.f32 	%f139, %f1, 0f40000000;
	cvt.rmi.f32.f32 	%f8, %f139;
	add.f32 	%f140, %f2, 0fC0000000;
	cvt.rpi.f32.f32 	%f350, %f140;
	add.f32 	%f141, %f2, 0f40000000;
	cvt.rmi.f32.f32 	%f10, %f141;
	mul.lo.s32 	%r39, %r12, %r25;
	cvt.s64.s32 	%rd28, %r39;
	shl.b32 	%r40, %r3, 2;
	cvt.s64.s32 	%rd29, %r40;
	add.s64 	%rd7, %rd28, %rd29;
	setp.eq.s32 	%p37, %r17, 2;
	@%p37 bra 	$L__BB11_13;
	setp.ne.s32 	%p38, %r17, 1;
	@%p38 bra 	$L__BB11_46;
	shl.b32 	%r45, %r5, 2;
	cvt.u64.u32 	%rd34, %r45;
	cvt.s64.s32 	%rd35, %r6;
	add.s64 	%rd36, %rd35, %rd34;
	add.s64 	%rd8, %rd2, %rd36;
	mov.b16 	%rs32, 0;
	not.pred 	%p47, %p5;
	@%p47 bra 	$L__BB11_7;
	ld.global.u8 	%rs32, [%rd8];
$L__BB11_7:
	add.s64 	%rd9, %rd1, %rd7;
	st.global.u8 	[%rd9], %rs32;
	@%p47 bra 	$L__BB11_9;
	ld.global.u8 	%rs25, [%rd8+1];
	st.global.u8 	[%rd9+1], %rs25;
	ld.global.u8 	%rs33, [%rd8+2];
	bra.uni 	$L__BB11_10;
$L__BB11_9:
	mov.b16 	%rs33, 0;
	st.global.u8 	[%rd9+1], %rs33;
$L__BB11_10:
	st.global.u8 	[%rd9+2], %rs33;
	mov.b16 	%rs34, 0;
	@%p47 bra 	$L__BB11_12;
	ld.global.u8 	%rs34, [%rd8+3];
$L__BB11_12:
	st.global.u8 	[%rd9+3], %rs34;
	bra.uni 	$L__BB11_95;
$L__BB11_13:
	add.s64 	%rd30, %rd3, %rd4;
	add.s64 	%rd10, %rd2, %rd30;
	mov.f32 	%f298, 0f00000000;
	@%p1 bra 	$L__BB11_15;
	ld.global.u8 	%rs7, [%rd10];
	cvt.rn.f32.u16 	%f298, %rs7;
$L__BB11_15:
	add.s64 	%rd31, %rd5, %rd3;
	add.s64 	%rd11, %rd2, %rd31;
	mov.f32 	%f299, 0f00000000;
	@%p2 bra 	$L__BB11_17;
	ld.global.u8 	%rs8, [%rd11];
	cvt.rn.f32.u16 	%f299, %rs8;
$L__BB11_17:
	add.s64 	%rd32, %rd6, %rd4;
	add.s64 	%rd12, %rd2, %rd32;
	mov.f32 	%f300, 0f00000000;
	@%p3 bra 	$L__BB11_19;
	ld.global.u8 	%rs9, [%rd12];
	cvt.rn.f32.u16 	%f300, %rs9;
$L__BB11_19:
	add.s64 	%rd33, %rd6, %rd5;
	add.s64 	%rd13, %rd2, %rd33;
	mov.f32 	%f301, 0f00000000;
	@%p4 bra 	$L__BB11_21;
	ld.global.u8 	%rs10, [%rd13];
	cvt.rn.f32.u16 	%f301, %rs10;
$L__BB11_21:
	mul.f32 	%f147, %f3, %f299;
	fma.rn.f32 	%f148, %f5, %f298, %f147;
	mul.f32 	%f149, %f3, %f301;
	fma.rn.f32 	%f150, %f5, %f300, %f149;
	mul.f32 	%f151, %f4, %f150;
	fma.rn.f32 	%f152, %f6, %f148, %f151;
	setp.lt.f32 	%p39, %f152, 0f00000000;
	setp.gt.f32 	%p40, %f152, 0f437F0000;
	selp.f32 	%f153, 0f437F0000, %f152, %p40;
	add.f32 	%f154, %f153, 0f3F000000;
	selp.f32 	%f155, 0f3F000000, %f154, %p39;
	cvt.rzi.u32.f32 	%r41, %f155;
	add.s64 	%rd14, %rd1, %rd7;
	st.global.u8 	[%rd14], %r41;
	mov.f32 	%f302, 0f00000000;
	@%p1 bra 	$L__BB11_23;
	ld.global.u8 	%rs11, [%rd10+1];
	cvt.rn.f32.u16 	%f302, %rs11;
$L__BB11_23:
	mov.f32 	%f303, 0f00000000;
	@%p2 bra 	$L__BB11_25;
	ld.global.u8 	%rs12, [%rd11+1];
	cvt.rn.f32.u16 	%f303, %rs12;
$L__BB11_25:
	mov.f32 	%f304, 0f00000000;
	@%p3 bra 	$L__BB11_27;
	ld.global.u8 	%rs13, [%rd12+1];
	cvt.rn.f32.u16 	%f304, %rs13;
$L__BB11_27:
	mov.f32 	%f305, 0f00000000;
	@%p4 bra 	$L__BB11_29;
	ld.global.u8 	%rs14, [%rd13+1];
	cvt.rn.f32.u16 	%f305, %rs14;
$L__BB11_29:
	mul.f32 	%f160, %f3, %f303;
	fma.rn.f32 	%f161, %f5, %f302, %f160;
	mul.f32 	%f162, %f3, %f305;
	fma.rn.f32 	%f163, %f5, %f304, %f162;
	mul.f32 	%f164, %f4, %f163;
	fma.rn.f32 	%f165, %f6, %f161, %f164;
	setp.lt.f32 	%p41, %f165, 0f00000000;
	setp.gt.f32 	%p42, %f165, 0f437F0000;
	selp.f32 	%f166, 0f437F0000, %f165, %p42;
	add.f32 	%f167, %f166, 0f3F000000;
	selp.f32 	%f168, 0f3F000000, %f167, %p41;
	cvt.rzi.u32.f32 	%r42, %f168;
	st.global.u8 	[%rd14+1], %r42;
	mov.f32 	%f306, 0f00000000;
	@%p1 bra 	$L__BB11_31;
	ld.global.u8 	%rs15, [%rd10+2];
	cvt.rn.f32.u16 	%f306, %rs15;
$L__BB11_31:
	mov.f32 	%f307, 0f00000000;
	@%p2 bra 	$L__BB11_33;
	ld.global.u8 	%rs16, [%rd11+2];
	cvt.rn.f32.u16 	%f307, %rs16;
$L__BB11_33:
	mov.f32 	%f308, 0f00000000;
	@%p3 bra 	$L__BB11_35;
	ld.global.u8 	%rs17, [%rd12+2];
	cvt.rn.f32.u16 	%f308, %rs17;
$L__BB11_35:
	mov.f32 	%f309, 0f00000000;
	@%p4 bra 	$L__BB11_37;
	ld.global.u8 	%rs18, [%rd13+2];
	cvt.rn.f32.u16 	%f309, %rs18;
$L__BB11_37:
	mul.f32 	%f173, %f3, %f307;
	fma.rn.f32 	%f174, %f5, %f306, %f173;
	mul.f32 	%f175, %f3, %f309;
	fma.rn.f32 	%f176, %f5, %f308, %f175;
	mul.f32 	%f177, %f4, %f176;
	fma.rn.f32 	%f178, %f6, %f174, %f177;
	setp.lt.f32 	%p43, %f178, 0f00000000;
	setp.gt.f32 	%p44, %f178, 0f437F0000;
	selp.f32 	%f179, 0f437F0000, %f178, %p44;
	add.f32 	%f180, %f179, 0f3F000000;
	selp.f32 	%f181, 0f3F000000, %f180, %p43;
	cvt.rzi.u32.f32 	%r43, %f181;
	st.global.u8 	[%rd14+2], %r43;
	mov.f32 	%f310, 0f00000000;
	@%p1 bra 	$L__BB11_39;
	ld.global.u8 	%rs19, [%rd10+3];
	cvt.rn.f32.u16 	%f310, %rs19;
$L__BB11_39:
	mov.f32 	%f311, 0f00000000;
	@%p2 bra 	$L__BB11_41;
	ld.global.u8 	%rs20, [%rd11+3];
	cvt.rn.f32.u16 	%f311, %rs20;
$L__BB11_41:
	mov.f32 	%f312, 0f00000000;
	@%p3 bra 	$L__BB11_43;
	ld.global.u8 	%rs21, [%rd12+3];
	cvt.rn.f32.u16 	%f312, %rs21;
$L__BB11_43:
	mov.f32 	%f313, 0f00000000;
	@%p4 bra 	$L__BB11_45;
	ld.global.u8 	%rs22, [%rd13+3];
	cvt.rn.f32.u16 	%f313, %rs22;
$L__BB11_45:
	mul.f32 	%f185, %f3, %f311;
	fma.rn.f32 	%f186, %f5, %f310, %f185;
	mul.f32 	%f187, %f3, %f313;
	fma.rn.f32 	%f188, %f5, %f312, %f187;
	mul.f32 	%f189, %f4, %f188;
	fma.rn.f32 	%f190, %f6, %f186, %f189;
	setp.lt.f32 	%p45, %f190, 0f00000000;
	setp.gt.f32 	%p46, %f190, 0f437F0000;
	selp.f32 	%f191, 0f437F0000, %f190, %p46;
	add.f32 	%f192, %f191, 0f3F000000;
	selp.f32 	%f193, 0f3F000000, %f192, %p45;
	cvt.rzi.u32.f32 	%r44, %f193;
	st.global.u8 	[%rd14+3], %r44;
	bra.uni 	$L__BB11_95;
$L__BB11_46:
	setp.gtu.f32 	%p50, %f350, %f10;
	mov.f32 	%f322, 0f00000000;
	mov.f32 	%f323, %f322;
	@%p50 bra 	$L__BB11_58;
	mov.f32 	%f323, 0f00000000;
	mov.f32 	%f314, %f350;
	mov.f32 	%f322, %f323;
$L__BB11_48:
	setp.gtu.f32 	%p51, %f7, %f8;
	@%p51 bra 	$L__BB11_57;
	cvt.rmi.f32.f32 	%f196, %f314;
	cvt.rzi.s32.f32 	%r46, %f196;
	sub.f32 	%f197, %f2, %f314;
	abs.f32 	%f198, %f197;
	setp.le.f32 	%p52, %f198, 0f3F800000;
	mul.f32 	%f199, %f198, %f198;
	fma.rn.f32 	%f200, %f198, 0f3FC00000, 0fC0200000;
	fma.rn.f32 	%f201, %f199, %f200, 0f3F800000;
	setp.geu.f32 	%p53, %f198, 0f40000000;
	fma.rn.f32 	%f202, %f198, 0fBF000000, 0f40200000;
	fma.rn.f32 	%f203, %f198, %f202, 0fC0800000;
	fma.rn.f32 	%f204, %f198, %f203, 0f40000000;
	setp.lt.s32 	%p54, %r46, 0;
	setp.ge.s32 	%p55, %r46, %r2;
	or.pred  	%p6, %p54, %p55;
	mul.lo.s32 	%r47, %r46, %r11;
	cvt.s64.s32 	%rd15, %r47;
	selp.f32 	%f205, 0f00000000, %f204, %p53;
	selp.f32 	%f46, %f201, %f205, %p52;
	mov.f32 	%f317, %f7;
$L__BB11_50:
	cvt.rmi.f32.f32 	%f206, %f317;
	cvt.rzi.s32.f32 	%r7, %f206;
	sub.f32 	%f207, %f1, %f317;
	abs.f32 	%f50, %f207;
	setp.gtu.f32 	%p56, %f50, 0f3F800000;
	@%p56 bra 	$L__BB11_52;
	mul.f32 	%f208, %f50, %f50;
	fma.rn.f32 	%f209, %f50, 0f3FC00000, 0fC0200000;
	fma.rn.f32 	%f320, %f208, %f209, 0f3F800000;
	bra.uni 	$L__BB11_54;
$L__BB11_52:
	setp.geu.f32 	%p57, %f50, 0f40000000;
	mov.f32 	%f320, 0f00000000;
	@%p57 bra 	$L__BB11_54;
	fma.rn.f32 	%f211, %f50, 0fBF000000, 0f40200000;
	fma.rn.f32 	%f212, %f50, %f211, 0fC0800000;
	fma.rn.f32 	%f320, %f50, %f212, 0f40000000;
$L__BB11_54:
	setp.lt.s32 	%p58, %r7, 0;
	setp.ge.s32 	%p59, %r7, %r1;
	or.pred  	%p60, %p58, %p59;
	or.pred  	%p61, %p60, %p6;
	mov.f32 	%f321, 0f00000000;
	@%p61 bra 	$L__BB11_56;
	shl.b32 	%r48, %r7, 2;
	cvt.u64.u32 	%rd37, %r48;
	add.s64 	%rd38, %rd15, %rd37;
	add.s64 	%rd39, %rd2, %rd38;
	ld.global.u8 	%rs27, [%rd39];
	cvt.rn.f32.u16 	%f321, %rs27;
$L__BB11_56:
	mul.f32 	%f214, %f320, %f46;
	fma.rn.f32 	%f322, %f214, %f321, %f322;
	add.f32 	%f323, %f323, %f214;
	add.f32 	%f317, %f317, 0f3F800000;
	setp.le.f32 	%p62, %f317, %f8;
	@%p62 bra 	$L__BB11_50;
$L__BB11_57:
	add.f32 	%f314, %f314, 0f3F800000;
	setp.le.f32 	%p63, %f314, %f10;
	@%p63 bra 	$L__BB11_48;
$L__BB11_58:
	setp.gtu.f32 	%p64, %f350, %f10;
	setp.eq.f32 	%p65, %f323, 0f00000000;
	div.rn.f32 	%f216, %f322, %f323;
	selp.f32 	%f217, 0f00000000, %f216, %p65;
	setp.lt.f32 	%p66, %f217, 0f00000000;
	setp.gt.f32 	%p67, %f217, 0f437F0000;
	selp.f32 	%f218, 0f437F0000, %f217, %p67;
	add.f32 	%f219, %f218, 0f3F000000;
	selp.f32 	%f220, 0f3F000000, %f219, %p66;
	cvt.rzi.u32.f32 	%r49, %f220;
	add.s64 	%rd16, %rd1, %rd7;
	st.global.u8 	[%rd16], %r49;
	mov.f32 	%f334, 0f00000000;
	mov.f32 	%f335, %f334;
	@%p64 bra 	$L__BB11_70;
	mov.f32 	%f335, 0f00000000;
	mov.f32 	%f326, %f350;
	mov.f32 	%f334, %f335;
$L__BB11_60:
	setp.gtu.f32 	%p68, %f7, %f8;
	@%p68 bra 	$L__BB11_69;
	cvt.rmi.f32.f32 	%f222, %f326;
	cvt.rzi.s32.f32 	%r50, %f222;
	sub.f32 	%f223, %f2, %f326;
	abs.f32 	%f224, %f223;
	setp.le.f32 	%p69, %f224, 0f3F800000;
	mul.f32 	%f225, %f224, %f224;
	fma.rn.f32 	%f226, %f224, 0f3FC00000, 0fC0200000;
	fma.rn.f32 	%f227, %f225, %f226, 0f3F800000;
	setp.geu.f32 	%p70, %f224, 0f40000000;
	fma.rn.f32 	%f228, %f224, 0fBF000000, 0f40200000;
	fma.rn.f32 	%f229, %f224, %f228, 0fC0800000;
	fma.rn.f32 	%f230, %f224, %f229, 0f40000000;
	setp.lt.s32 	%p71, %r50, 0;
	setp.ge.s32 	%p72, %r50, %r2;
	or.pred  	%p7, %p71, %p72;
	mul.lo.s32 	%r51, %r50, %r11;
	cvt.s64.s32 	%rd17, %r51;
	selp.f32 	%f231, 0f00000000, %f230, %p70;
	selp.f32 	%f67, %f227, %f231, %p69;
	mov.f32 	%f329, %f7;
$L__BB11_62:
	cvt.rmi.f32.f32 	%f232, %f329;
	cvt.rzi.s32.f32 	%r8, %f232;
	sub.f32 	%f233, %f1, %f329;
	abs.f32 	%f71, %f233;
	setp.gtu.f32 	%p73, %f71, 0f3F800000;
	@%p73 bra 	$L__BB11_64;
	mul.f32 	%f234, %f71, %f71;
	fma.rn.f32 	%f235, %f71, 0f3FC00000, 0fC0200000;
	fma.rn.f32 	%f332, %f234, %f235, 0f3F800000;
	bra.uni 	$L__BB11_66;
$L__BB11_64:
	setp.geu.f32 	%p74, %f71, 0f40000000;
	mov.f32 	%f332, 0f00000000;
	@%p74 bra 	$L__BB11_66;
	fma.rn.f32 	%f237, %f71, 0fBF000000, 0f40200000;
	fma.rn.f32 	%f238, %f71, %f237, 0fC0800000;
	fma.rn.f32 	%f332, %f71, %f238, 0f40000000;
$L__BB11_66:
	setp.lt.s32 	%p75, %r8, 0;
	setp.ge.s32 	%p76, %r8, %r1;
	or.pred  	%p77, %p75, %p76;
	or.pred  	%p78, %p77, %p7;
	mov.f32 	%f333, 0f00000000;
	@%p78 bra 	$L__BB11_68;
	shl.b32 	%r52, %r8, 2;
	cvt.u64.u32 	%rd40, %r52;
	add.s64 	%rd41, %rd17, %rd40;
	add.s64 	%rd42, %rd2, %rd41;
	ld.global.u8 	%rs28, [%rd42+1];
	cvt.rn.f32.u16 	%f333, %rs28;
$L__BB11_68:
	mul.f32 	%f240, %f332, %f67;
	fma.rn.f32 	%f334, %f240, %f333, %f334;
	add.f32 	%f335, %f335, %f240;
	add.f32 	%f329, %f329, 0f3F800000;
	setp.le.f32 	%p79, %f329, %f8;
	@%p79 bra 	$L__BB11_62;
$L__BB11_69:
	add.f32 	%f326, %f326, 0f3F800000;
	setp.le.f32 	%p80, %f326, %f10;
	@%p80 bra 	$L__BB11_60;
$L__BB11_70:
	setp.gtu.f32 	%p81, %f350, %f10;
	setp.eq.f32 	%p82, %f335, 0f00000000;
	div.rn.f32 	%f242, %f334, %f335;
	selp.f32 	%f243, 0f00000000, %f242, %p82;
	setp.lt.f32 	%p83, %f243, 0f00000000;
	setp.gt.f32 	%p84, %f243, 0f437F0000;
	selp.f32 	%f244, 0f437F0000, %f243, %p84;
	add.f32 	%f245, %f244, 0f3F000000;
	selp.f32 	%f246, 0f3F000000, %f245, %p83;
	cvt.rzi.u32.f32 	%r53, %f246;
	st.global.u8 	[%rd16+1], %r53;
	mov.f32 	%f346, 0f00000000;
	mov.f32 	%f347, %f346;
	@%p81 bra 	$L__BB11_82;
	mov.f32 	%f347, 0f00000000;
	mov.f32 	%f338, %f350;
	mov.f32 	%f346, %f347;
$L__BB11_72:
	setp.gtu.f32 	%p85, %f7, %f8;
	@%p85 bra 	$L__BB11_81;
	cvt.rmi.f32.f32 	%f248, %f338;
	cvt.rzi.s32.f32 	%r54, %f248;
	sub.f32 	%f249, %f2, %f338;
	abs.f32 	%f250, %f249;
	setp.le.f32 	%p86, %f250, 0f3F800000;
	mul.f32 	%f251, %f250, %f250;
	fma.rn.f32 	%f252, %f250, 0f3FC00000, 0fC0200000;
	fma.rn.f32 	%f253, %f251, %f252, 0f3F800000;
	setp.geu.f32 	%p87, %f250, 0f40000000;
	fma.rn.f32 	%f254, %f250, 0fBF000000, 0f40200000;
	fma.rn.f32 	%f255, %f250, %f254, 0fC0800000;
	fma.rn.f32 	%f256, %f250, %f255, 0f40000000;
	setp.lt.s32 	%p88, %r54, 0;
	setp.ge.s32 	%p89, %r54, %r2;
	or.pred  	%p8, %p88, %p89;
	mul.lo.s32 	%r55, %r54, %r11;
	cvt.s64.s32 	%rd18, %r55;
	selp.f32 	%f257, 0f00000000, %f256, %p87;
	selp.f32 	%f88, %f253, %f257, %p86;
	mov.f32 	%f341, %f7;
$L__BB11_74:
	cvt.rmi.f32.f32 	%f258, %f341;
	cvt.rzi.s32.f32 	%r9, %f258;
	sub.f32 	%f259, %f1, %f341;
	abs.f32 	%f92, %f259;
	setp.gtu.f32 	%p90, %f92, 0f3F800000;
	@%p90 bra 	$L__BB11_76;
	mul.f32 	%f260, %f92, %f92;
	fma.rn.f32 	%f261, %f92, 0f3FC00000, 0fC0200000;
	fma.rn.f32 	%f344, %f260, %f261, 0f3F800000;
	bra.uni 	$L__BB11_78;
$L__BB11_76:
	setp.geu.f32 	%p91, %f92, 0f40000000;
	mov.f32 	%f344, 0f00000000;
	@%p91 bra 	$L__BB11_78;
	fma.rn.f32 	%f263, %f92, 0fBF000000, 0f40200000;
	fma.rn.f32 	%f264, %f92, %f263, 0fC0800000;
	fma.rn.f32 	%f344, %f92, %f264, 0f40000000;
$L__BB11_78:
	setp.lt.s32 	%p92, %r9, 0;
	setp.ge.s32 	%p93, %r9, %r1;
	or.pred  	%p94, %p92, %p93;
	or.pred  	%p95, %p94, %p8;
	mov.f32 	%f345, 0f00000000;
	@%p95 bra 	$L__BB11_80;
	shl.b32 	%r56, %r9, 2;
	cvt.u64.u32 	%rd43, %r56;
	add.s64 	%rd44, %rd18, %rd43;
	add.s64 	%rd45, %rd2, %rd44;
	ld.global.u8 	%rs29, [%rd45+2];
	cvt.rn.f32.u16 	%f345, %rs29;
$L__BB11_80:
	mul.f32 	%f266, %f344, %f88;
	fma.rn.f32 	%f346, %f266, %f345, %f346;
	add.f32 	%f347, %f347, %f266;
	add.f32 	%f341, %f341, 0f3F800000;
	setp.le.f32 	%p96, %f341, %f8;
	@%p96 bra 	$L__BB11_74;
$L__BB11_81:
	add.f32 	%f338, %f338, 0f3F800000;
	setp.le.f32 	%p97, %f338, %f10;
	@%p97 bra 	$L__BB11_72;
$L__BB11_82:
	setp.gtu.f32 	%p98, %f350, %f10;
	setp.eq.f32 	%p99, %f347, 0f00000000;
	div.rn.f32 	%f268, %f346, %f347;
	selp.f32 	%f269, 0f00000000, %f268, %p99;
	setp.lt.f32 	%p100, %f269, 0f00000000;
	setp.gt.f32 	%p101, %f269, 0f437F0000;
	selp.f32 	%f270, 0f437F0000, %f269, %p101;
	add.f32 	%f271, %f270, 0f3F000000;
	selp.f32 	%f272, 0f3F000000, %f271, %p100;
	cvt.rzi.u32.f32 	%r57, %f272;
	st.global.u8 	[%rd16+2], %r57;
	mov.f32 	%f358, 0f00000000;
	mov.f32 	%f359, %f358;
	@%p98 bra 	$L__BB11_94;
	mov.f32 	%f359, 0f00000000;
	mov.f32 	%f358, %f359;
$L__BB11_84:
	setp.gtu.f32 	%p102, %f7, %f8;
	@%p102 bra 	$L__BB11_93;
	cvt.rmi.f32.f32 	%f274, %f350;
	cvt.rzi.s32.f32 	%r58, %f274;
	sub.f32 	%f275, %f2, %f350;
	abs.f32 	%f276, %f275;
	setp.le.f32 	%p103, %f276, 0f3F800000;
	mul.f32 	%f277, %f276, %f276;
	fma.rn.f32 	%f278, %f276, 0f3FC00000, 0fC0200000;
	fma.rn.f32 	%f279, %f277, %f278, 0f3F800000;
	setp.geu.f32 	%p104, %f276, 0f40000000;
	fma.rn.f32 	%f280, %f276, 0fBF000000, 0f40200000;
	fma.rn.f32 	%f281, %f276, %f280, 0fC0800000;
	fma.rn.f32 	%f282, %f276, %f281, 0f40000000;
	setp.lt.s32 	%p105, %r58, 0;
	setp.ge.s32 	%p106, %r58, %r2;
	or.pred  	%p9, %p105, %p106;
	mul.lo.s32 	%r59, %r58, %r11;
	cvt.s64.s32 	%rd19, %r59;
	selp.f32 	%f283, 0f00000000, %f282, %p104;
	selp.f32 	%f109, %f279, %f283, %p103;
	mov.f32 	%f353, %f7;
$L__BB11_86:
	cvt.rmi.f32.f32 	%f284, %f353;
	cvt.rzi.s32.f32 	%r10, %f284;
	sub.f32 	%f285, %f1, %f353;
	abs.f32 	%f113, %f285;
	setp.gtu.f32 	%p107, %f113, 0f3F800000;
	@%p107 bra 	$L__BB11_88;
	mul.f32 	%f286, %f113, %f113;
	fma.rn.f32 	%f287, %f113, 0f3FC00000, 0fC0200000;
	fma.rn.f32 	%f356, %f286, %f287, 0f3F800000;
	bra.uni 	$L__BB11_90;
$L__BB11_88:
	setp.geu.f32 	%p108, %f113, 0f40000000;
	mov.f32 	%f356, 0f00000000;
	@%p108 bra 	$L__BB11_90;
	fma.rn.f32 	%f289, %f113, 0fBF000000, 0f40200000;
	fma.rn.f32 	%f290, %f113, %f289, 0fC0800000;
	fma.rn.f32 	%f356, %f113, %f290, 0f40000000;
$L__BB11_90:
	setp.lt.s32 	%p109, %r10, 0;
	setp.ge.s32 	%p110, %r10, %r1;
	or.pred  	%p111, %p109, %p110;
	or.pred  	%p112, %p111, %p9;
	mov.f32 	%f357, 0f00000000;
	@%p112 bra 	$L__BB11_92;
	shl.b32 	%r60, %r10, 2;
	cvt.u64.u32 	%rd46, %r60;
	add.s64 	%rd47, %rd19, %rd46;
	add.s64 	%rd48, %rd2, %rd47;
	ld.global.u8 	%rs30, [%rd48+3];
	cvt.rn.f32.u16 	%f357, %rs30;
$L__BB11_92:
	mul.f32 	%f292, %f356, %f109;
	fma.rn.f32 	%f358, %f292, %f357, %f358;
	add.f32 	%f359, %f359, %f292;
	add.f32 	%f353, %f353, 0f3F800000;
	setp.le.f32 	%p113, %f353, %f8;
	@%p113 bra 	$L__BB11_86;
$L__BB11_93:
	add.f32 	%f350, %f350, 0f3F800000;
	setp.le.f32 	%p114, %f350, %f10;
	@%p114 bra 	$L__BB11_84;
$L__BB11_94:
	setp.eq.f32 	%p115, %f359, 0f00000000;
	div.rn.f32 	%f293, %f358, %f359;
	selp.f32 	%f294, 0f00000000, %f293, %p115;
	setp.lt.f32 	%p116, %f294, 0f00000000;
	setp.gt.f32 	%p117, %f294, 0f437F0000;
	selp.f32 	%f295, 0f437F0000, %f294, %p117;
	add.f32 	%f296, %f295, 0f3F000000;
	selp.f32 	%f297, 0f3F000000, %f296, %p116;
	cvt.rzi.u32.f32 	%r61, %f297;
	st.global.u8 	[%rd16+3], %r61;
$L__BB11_95:
	ret;

}
	// .globl	_Z37nppiWarpPerspectiveBack_8u_C1R_kernelPKh8NppiSizei8NppiRectPhiS2_dddddddddi
.visible .entry _Z37nppiWarpPerspectiveBack_8u_C1R_kernelPKh8NppiSizei8NppiRectPhiS2_dddddddddi(
	.param .u64 .ptr .align 1 _Z37nppiWarpPerspectiveBack_8u_C1R_kernelPKh8NppiSizei8NppiRectPhiS2_dddddddddi_param_0,
	.param .align 4 .b8 _Z37nppiWarpPerspectiveBack_8u_C1R_kernelPKh8NppiSizei8NppiRectPhiS2_dddddddddi_param_1[8],
	.param .u32 _Z37nppiWarpPerspectiveBack_8u_C1R_kernelPKh8NppiSizei8NppiRectPhiS2_dddddddddi_param_2,
	.param .align 4 .b8 _Z37nppiWarpPerspectiveBack_8u_C1R_kernelPKh8NppiSizei8NppiRectPhiS2_dddddddddi_param_3[16],
	.param .u64 .ptr .align 1 _Z37nppiWarpPerspectiveBack_8u_C1R_kernelPKh8NppiSizei8NppiRectPhiS2_dddddddddi_param_4,
	.param .u32 _Z37nppiWarpPerspectiveBack_8u_C1R_kernelPKh8NppiSizei8NppiRectPhiS2_dddddddddi_param_5,
	.param .align 4 .b8 _Z37nppiWarpPerspectiveBack_8u_C1R_kernelPKh8NppiSizei8NppiRectPhiS2_dddddddddi_param_6[16],
	.param .f64 _Z37nppiWarpPerspectiveBack_8u_C1R_kernelPKh8NppiSizei8NppiRectPhiS2_dddddddddi_param_7,
	.param .f64 _Z37nppiWarpPerspectiveBack_8u_C1R_kernelPKh8NppiSizei8NppiRectPhiS2_dddddddddi_param_8,
	.param .f64 _Z37nppiWarpPerspectiveBack_8u_C1R_kernelPKh8NppiSizei8NppiRectPhiS2_dddddddddi_param_9,
	.param .f64 _Z37nppiWarpPerspectiveBack_8u_C1R_kernelPKh8NppiSizei8NppiRectPhiS2_dddddddddi_param_10,
	.param .f64 _Z37nppiWarpPerspectiveBack_8u_C1R_kernelPKh8NppiSizei8NppiRectPhiS2_dddddddddi_param_11,
	.param .f64 _Z37nppiWarpPerspectiveBack_8u_C1R_kernelPKh8NppiSizei8NppiRectPhiS2_dddddddddi_param_12,
	.param .f64 _Z37nppiWarpPerspectiveBack_8u_C1R_kernelPKh8NppiSizei8NppiRectPhiS2_dddddddddi_param_13,
	.param .f64 _Z37nppiWarpPerspectiveBack_8u_C1R_kernelPKh8NppiSizei8NppiRectPhiS2_dddddddddi_param_14,
	.param .f64 _Z37nppiWarpPerspectiveBack_8u_C1R_kernelPKh8NppiSizei8NppiRectPhiS2_dddddddddi_param_15,
	.param .u32 _Z37nppiWarpPerspectiveBack_8u_C1R_kernelPKh8NppiSizei8NppiRectPhiS2_dddddddddi_param_16
)
{
	.reg .pred 	%p<56>;
	.reg .b16 	%rs<14>;
	.reg .b32 	%r<44>;
	.reg .b32 	%f<106>;
	.reg .b64 	%rd<37>;
	.reg .b64 	%fd<28>;

	ld.param.u32 	%r19, [_Z37nppiWarpPerspectiveBack_8u_C1R_kernelPKh8NppiSizei8NppiRectPhiS2_dddddddddi_param_6+4];
	ld.param.u32 	%r18, [_Z37nppiWarpPerspectiveBack_8u_C1R_kernelPKh8NppiSizei8NppiRectPhiS2_dddddddddi_param_6];
	ld.param.u32 	%r15, [_Z37nppiWarpPerspectiveBack_8u_C1R_kernelPKh8NppiSizei8NppiRectPhiS2_dddddddddi_param_1+4];
	ld.param.u32 	%r14, [_Z37nppiWarpPerspectiveBack_8u_C1R_kernelPKh8NppiSizei8NppiRectPhiS2_dddddddddi_param_1];
	ld.param.u32 	%r20, [_Z37nppiWarpPerspectiveBack_8u_C1R_kernelPKh8NppiSizei8NppiRectPhiS2_dddddddddi_param_6+8];
	ld.param.u64 	%rd4, [_Z37nppiWarpPerspectiveBack_8u_C1R_kernelPKh8NppiSizei8NppiRectPhiS2_dddddddddi_param_0];
	ld.param.u32 	%r16, [_Z37nppiWarpPerspectiveBack_8u_C1R_kernelPKh8NppiSizei8NppiRectPhiS2_dddddddddi_param_2];
	ld.param.u64 	%rd5, [_Z37nppiWarpPerspectiveBack_8u_C1R_kernelPKh8NppiSizei8NppiRectPhiS2_dddddddddi_param_4];
	ld.param.u32 	%r17, [_Z37nppiWarpPerspectiveBack_8u_C1R_kernelPKh8NppiSizei8NppiRectPhiS2_dddddddddi_param_5];
	ld.param.u32 	%r23, [_Z37nppiWarpPerspectiveBack_8u_C1R_kernelPKh8NppiSizei8NppiRectPhiS2_dddddddddi_param_6+12];
	ld.param.f64 	%fd8, [_Z37nppiWarpPerspectiveBack_8u_C1R_kernelPKh8NppiSizei8NppiRectPhiS2_dddddddddi_param_11];
	ld.param.f64 	%fd9, [_Z37nppiWarpPerspectiveBack_8u_C1R_kernelPKh8NppiSizei8NppiRectPhiS2_dddddddddi_param_12];
	ld.param.f64 	%fd10, [_Z37nppiWarpPerspectiveBack_8u_C1R_kernelPKh8NppiSizei8NppiRectPhiS2_dddddddddi_param_13];
	ld.param.f64 	%fd11, [_Z37nppiWarpPerspectiveBack_8u_C1R_kernelPKh8NppiSizei8NppiRectPhiS2_dddddddddi_param_14];
	ld.param.f64 	%fd12, [_Z37nppiWarpPerspectiveBack_8u_C1R_kernelPKh8NppiSizei8NppiRectPhiS2_dddddddddi_param_15];
	ld.param.u32 	%r22, [_Z37nppiWarpPerspectiveBack_8u_C1R_kernelPKh8NppiSizei8NppiRectPhiS2_dddddddddi_param_16];
	cvta.to.global.u64 	%rd1, %rd5;
	cvta.to.global.u64 	%rd2, %rd4;
	mov.u32 	%r24, %ctaid.x;
	mov.u32 	%r25, %ntid.x;
	mov.u32 	%r26, %tid.x;
	mad.lo.s32 	%r1, %r24, %r25, %r26;
	mov.u32 	%r27, %ctaid.y;
	mov.u32 	%r28, %ntid.y;
	mov.u32 	%r29, %tid.y;
	mad.lo.s32 	%r30, %r27, %r28, %r29;
	setp.ge.s32 	%p5, %r1, %r20;
	setp.ge.s32 	%p6, %r30, %r23;
	or.pred  	%p7, %p5, %p6;
	@%p7 bra 	$L__BB12_31;
	add.s32 	%r31, %r18, %r1;
	add.s32 	%r32, %r19, %r30;
	cvt.rn.f64.s32 	%fd1, %r31;
	cvt.rn.f64.s32 	%fd2, %r32;
	mul.f64 	%fd13, %fd11, %fd2;
	fma.rn.f64 	%fd14, %fd10, %fd1, %fd13;
	add.f64 	%fd3, %fd12, %fd14;
	abs.f64 	%fd15, %fd3;
	setp.geu.f64 	%p8, %fd15, 0d3DDB7CDFD9D7BDBB;
	@%p8 bra 	$L__BB12_3;
	mul.lo.s32 	%r43, %r17, %r30;
	cvt.s64.s32 	%rd33, %r43;
	cvt.s64.s32 	%rd34, %r1;
	add.s64 	%rd35, %rd33, %rd34;
	add.s64 	%rd36, %rd1, %rd35;
	mov.b16 	%rs12, 0;
	st.global.u8 	[%rd36], %rs12;
	bra.uni 	$L__BB12_31;
$L__BB12_3:
	ld.param.f64 	%fd27, [_Z37nppiWarpPerspectiveBack_8u_C1R_kernelPKh8NppiSizei8NppiRectPhiS2_dddddddddi_param_10];
	ld.param.f64 	%fd26, [_Z37nppiWarpPerspectiveBack_8u_C1R_kernelPKh8NppiSizei8NppiRectPhiS2_dddddddddi_param_9];
	ld.param.f64 	%fd25, [_Z37nppiWarpPerspectiveBack_8u_C1R_kernelPKh8NppiSizei8NppiRectPhiS2_dddddddddi_param_8];
	ld.param.f64 	%fd24, [_Z37nppiWarpPerspectiveBack_8u_C1R_kernelPKh8NppiSizei8NppiRectPhiS2_dddddddddi_param_7];
	mul.f64 	%fd16, %fd25, %fd2;
	fma.rn.f64 	%fd17, %fd24, %fd1, %fd16;
	add.f64 	%fd18, %fd26, %fd17;
	div.rn.f64 	%fd19, %fd18, %fd3;
	mul.f64 	%fd20, %fd8, %fd2;
	fma.rn.f64 	%fd21, %fd27, %fd1, %fd20;
	add.f64 	%fd22, %fd9, %fd21;
	div.rn.f64 	%fd23, %fd22, %fd3;
	cvt.rn.f32.f64 	%f1, %fd19;
	cvt.rn.f32.f64 	%f2, %fd23;
	mov.b16 	%rs13, 0;
	setp.eq.s32 	%p9, %r22, 4;
	@%p9 bra 	$L__BB12_17;
	setp.eq.s32 	%p10, %r22, 2;
	@%p10 bra 	$L__BB12_8;
	setp.ne.s32 	%p11, %r22, 1;
	@%p11 bra 	$L__BB12_30;
	add.f32 	%f88, %f1, 0f3F000000;
	cvt.rzi.s32.f32 	%r3, %f88;
	add.f32 	%f89, %f2, 0f3F000000;
	cvt.rzi.s32.f32 	%r4, %f89;
	setp.lt.s32 	%p48, %r3, 0;
	setp.ge.s32 	%p49, %r3, %r14;
	or.pred  	%p50, %p48, %p49;
	setp.lt.s32 	%p51, %r4, 0;
	setp.ge.s32 	%p52, %r4, %r15;
	or.pred  	%p53, %p51, %p52;
	or.pred  	%p55, %p50, %p53;
	@%p55 bra 	$L__BB12_30;
	mul.lo.s32 	%r41, %r4, %r16;
	cvt.s64.s32 	%rd25, %r41;
	cvt.u64.u32 	%rd26, %r3;
	add.s64 	%rd27, %rd25, %rd26;
	add.s64 	%rd28, %rd2, %rd27;
	ld.global.u8 	%rs13, [%rd28];
	bra.uni 	$L__BB12_30;
$L__BB12_8:
	cvt.rmi.f32.f32 	%f67, %f1;
	cvt.rzi.s32.f32 	%r5, %f67;
	cvt.rmi.f32.f32 	%f68, %f2;
	cvt.rzi.s32.f32 	%r6, %f68;
	add.s32 	%r7, %r5, 1;
	add.s32 	%r8, %r6, 1;
	setp.lt.s32 	%p29, %r5, 0;
	setp.ge.s32 	%p30, %r5, %r14;
	or.pred  	%p1, %p29, %p30;
	setp.lt.s32 	%p31, %r6, 0;
	setp.ge.s32 	%p32, %r6, %r15;
	or.pred  	%p2, %p31, %p32;
	or.pred  	%p34, %p1, %p2;
	mov.f32 	%f90, 0f00000000;
	@%p34 bra 	$L__BB12_10;
	mul.lo.s32 	%r36, %r6, %r16;
	cvt.s64.s32 	%rd9, %r36;
	cvt.u64.u32 	%rd10, %r5;
	add.s64 	%rd11, %rd9, %rd10;
	add.s64 	%rd12, %rd2, %rd11;
	ld.global.u8 	%rs7, [%rd12];
	cvt.rn.f32.u16 	%f90, %rs7;
$L__BB12_10:
	setp.lt.s32 	%p35, %r5, -1;
	setp.ge.s32 	%p36, %r7, %r14;
	or.pred  	%p3, %p35, %p36;
	or.pred  	%p37, %p3, %p2;
	mov.f32 	%f91, 0f00000000;
	@%p37 bra 	$L__BB12_12;
	mul.lo.s32 	%r37, %r6, %r16;
	cvt.s64.s32 	%rd13, %r37;
	cvt.u64.u32 	%rd14, %r7;
	add.s64 	%rd15, %rd13, %rd14;
	add.s64 	%rd16, %rd2, %rd15;
	ld.global.u8 	%rs8, [%rd16];
	cvt.rn.f32.u16 	%f91, %rs8;
$L__BB12_12:
	setp.lt.s32 	%p38, %r6, -1;
	or.pred  	%p39, %p1, %p38;
	setp.ge.s32 	%p40, %r8, %r15;
	or.pred  	%p41, %p39, %p40;
	mov.f32 	%f92, 0f00000000;
	@%p41 bra 	$L__BB12_14;
	mul.lo.s32 	%r38, %r8, %r16;
	cvt.s64.s32 	%rd17, %r38;
	cvt.u64.u32 	%rd18, %r5;
	add.s64 	%rd19, %rd17, %rd18;
	add.s64 	%rd20, %rd2, %rd19;
	ld.global.u8 	%rs9, [%rd20];
	cvt.rn.f32.u16 	%f92, %rs9;
$L__BB12_14:
	setp.ge.s32 	%p42, %r8, %r15;
	setp.lt.s32 	%p43, %r6, -1;
	or.pred  	%p44, %p3, %p43;
	or.pred  	%p45, %p44, %p42;
	mov.f32 	%f93, 0f00000000;
	@%p45 bra 	$L__BB12_16;
	mul.lo.s32 	%r39, %r8, %r16;
	cvt.s64.s32 	%rd21, %r39;
	cvt.u64.u32 	%rd22, %r7;
	add.s64 	%rd23, %rd21, %rd22;
	add.s64 	%rd24, %rd2, %rd23;
	ld.global.u8 	%rs10, [%rd24];
	cvt.rn.f32.u16 	%f93, %rs10;
$L__BB12_16:
	cvt.rn.f32.s32 	%f72, %r5;
	sub.f32 	%f73, %f1, %f72;
	cvt.rn.f32.s32 	%f74, %r6;
	sub.f32 	%f75, %f2, %f74;
	mov.f32 	%f76, 0f3F800000;
	sub.f32 	%f77, %f76, %f73;
	mul.f32 	%f78, %f73, %f91;
	fma.rn.f32 	%f79, %f77, %f90, %f78;
	mul.f32 	%f80, %f73, %f93;
	fma.rn.f32 	%f81, %f77, %f92, %f80;
	sub.f32 	%f82, %f76, %f75;
	mul.f32 	%f83, %f75, %f81;
	fma.rn.f32 	%f84, %f82, %f79, %f83;
	setp.lt.f32 	%p46, %f84, 0f00000000;
	setp.gt.f32 	%p47, %f84, 0f437F0000;
	selp.f32 	%f85, 0f437F0000, %f84, %p47;
	add.f32 	%f86, %f85, 0f3F000000;
	selp.f32 	%f87, 0f3F000000, %f86, %p46;
	cvt.rzi.u32.f32 	%r40, %f87;
	cvt.u16.u32 	%rs13, %r40;
	bra.uni 	$L__BB12_30;
$L__BB12_17:
	add.f32 	%f37, %f1, 0fC0000000;
	cvt.rpi.f32.f32 	%f11, %f37;
	add.f32 	%f38, %f1, 0f40000000;
	cvt.rmi.f32.f32 	%f12, %f38;
	add.f32 	%f39, %f2, 0fC0000000;
	cvt.rpi.f32.f32 	%f94, %f39;
	add.f32 	%f40, %f2, 0f40000000;
	cvt.rmi.f32.f32 	%f14, %f40;
	setp.gtu.f32 	%p12, %f94, %f14;
	mov.f32 	%f102, 0f00000000;
	mov.f32 	%f103, %f102;
	@%p12 bra 	$L__BB12_29;
	mov.f32 	%f103, 0f00000000;
	mov.f32 	%f102, %f103;
$L__BB12_19:
	setp.gtu.f32 	%p13, %f11, %f12;
	@%p13 bra 	$L__BB12_28;
	cvt.rmi.f32.f32 	%f42, %f94;
	cvt.rzi.s32.f32 	%r33, %f42;
	sub.f32 	%f43, %f2, %f94;
	abs.f32 	%f44, %f43;
	setp.le.f32 	%p14, %f44, 0f3F800000;
	mul.f32 	%f45, %f44, %f44;
	fma.rn.f32 	%f46, %f44, 0f3FC00000, 0fC0200000;
	fma.rn.f32 	%f47, %f45, %f46, 0f3F800000;
	setp.geu.f32 	%p15, %f44, 0f40000000;
	fma.rn.f32 	%f48, %f44, 0fBF000000, 0f40200000;
	fma.rn.f32 	%f49, %f44, %f48, 0fC0800000;
	fma.rn.f32 	%f50, %f44, %f49, 0f40000000;
	setp.lt.s32 	%p16, %r33, 0;
	setp.ge.s32 	%p17, %r33, %r15;
	or.pred  	%p4, %p16, %p17;
	mul.lo.s32 	%r34, %r33, %r16;
	cvt.s64.s32 	%rd3, %r34;
	selp.f32 	%f51, 0f00000000, %f50, %p15;
	selp.f32 	%f18, %f47, %f51, %p14;
	mov.f32 	%f97, %f11;
$L__BB12_21:
	cvt.rmi.f32.f32 	%f52, %f97;
	cvt.rzi.s32.f32 	%r13, %f52;
	sub.f32 	%f53, %f1, %f97;
	abs.f32 	%f22, %f53;
	setp.gtu.f32 	%p18, %f22, 0f3F800000;
	@%p18 bra 	$L__BB12_23;
	mul.f32 	%f54, %f22, %f22;
	fma.rn.f32 	%f55, %f22, 0f3FC00000, 0fC0200000;
	fma.rn.f32 	%f100, %f54, %f55, 0f3F800000;
	bra.uni 	$L__BB12_25;
$L__BB12_23:
	setp.geu.f32 	%p19, %f22, 0f40000000;
	mov.f32 	%f100, 0f00000000;
	@%p19 bra 	$L__BB12_25;
	fma.rn.f32 	%f57, %f22, 0fBF000000, 0f40200000;
	fma.rn.f32 	%f58, %f22, %f57, 0fC0800000;
	fma.rn.f32 	%f100, %f22, %f58, 0f40000000;
$L__BB12_25:
	setp.lt.s32 	%p20, %r13, 0;
	setp.ge.s32 	%p21, %r13, %r14;
	or.pred  	%p22, %p20, %p21;
	or.pred  	%p23, %p22, %p4;
	mov.f32 	%f101, 0f00000000;
	@%p23 bra 	$L__BB12_27;
	cvt.u64.u32 	%rd6, %r13;
	add.s64 	%rd7, %rd6, %rd3;
	add.s64 	%rd8, %rd2, %rd7;
	ld.global.u8 	%rs6, [%rd8];
	cvt.rn.f32.u16 	%f101, %rs6;
$L__BB12_27:
	mul.f32 	%f60, %f100, %f18;
	fma.rn.f32 	%f102, %f60, %f101, %f102;
	add.f32 	%f103, %f103, %f60;
	add.f32 	%f97, %f97, 0f3F800000;
	setp.le.f32 	%p24, %f97, %f12;
	@%p24 bra 	$L__BB12_21;
$L__BB12_28:
	add.f32 	%f94, %f94, 0f3F800000;
	setp.le.f32 	%p25, %f94, %f14;
	@%p25 bra 	$L__BB12_19;
$L__BB12_29:
	setp.eq.f32 	%p26, %f103, 0f00000000;
	div.rn.f32 	%f61, %f102, %f103;
	selp.f32 	%f62, 0f00000000, %f61, %p26;
	setp.lt.f32 	%p27, %f62, 0f00000000;
	setp.gt.f32 	%p28, %f62, 0f437F0000;
	selp.f32 	%f63, 0f437F0000, %f62, %p28;
	add.f32 	%f64, %f63, 0f3F000000;
	selp.f32 	%f65, 0f3F000000, %f64, %p27;
	cvt.rzi.u32.f32 	%r35, %f65;
	cvt.u16.u32 	%rs13, %r35;
$L__BB12_30:
	mul.lo.s32 	%r42, %r17, %r30;
	cvt.s64.s32 	%rd29, %r42;
	cvt.s64.s32 	%rd30, %r1;
	add.s64 	%rd31, %rd29, %rd30;
	add.s64 	%rd32, %rd1, %rd31;
	st.global.u8 	[%rd32], %rs13;
$L__BB12_31:
	ret;

}
	// .globl	_Z37nppiWarpPerspectiveBack_8u_C3R_kernelPKh8NppiSizei8NppiRectPhiS2_dddddddddi
.visible .entry _Z37nppiWarpPerspectiveBack_8u_C3R_kernelPKh8NppiSizei8NppiRectPhiS2_dddddddddi(
	.param .u64 .ptr .align 1 _Z37nppiWarpPerspectiveBack_8u_C3R_kernelPKh8NppiSizei8NppiRectPhiS2_dddddddddi_param_0,
	.param .align 4 .b8 _Z37nppiWarpPerspectiveBack_8u_C3R_kernelPKh8NppiSizei8NppiRectPhiS2_dddddddddi_param_1[8],
	.param .u32 _Z37nppiWarpPerspectiveBack_8u_C3R_kernelPKh8NppiSizei8NppiRectPhiS2_dddddddddi_param_2,
	.param .align 4 .b8 _Z37nppiWarpPerspectiveBack_8u_C3R_kernelPKh8NppiSizei8NppiRectPhiS2_dddddddddi_param_3[16],
	.param .u64 .ptr .align 1 _Z37nppiWarpPerspectiveBack_8u_C3R_kernelPKh8NppiSizei8NppiRectPhiS2_dddddddddi_param_4,
	.param .u32 _Z37nppiWarpPerspectiveBack_8u_C3R_kernelPKh8NppiSizei8NppiRectPhiS2_dddddddddi_param_5,
	.param .align 4 .b8 _Z37nppiWarpPerspectiveBack_8u_C3R_kernelPKh8NppiSizei8NppiRectPhiS2_dddddddddi_param_6[16],
	.param .f64 _Z37nppiWarpPerspectiveBack_8u_C3R_kernelPKh8NppiSizei8NppiRectPhiS2_dddddddddi_param_7,
	.param .f64 _Z37nppiWarpPerspectiveBack_8u_C3R_kernelPKh8NppiSizei8NppiRectPhiS2_dddddddddi_param_8,
	.param .f64 _Z37nppiWarpPerspectiveBack_8u_C3R_kernelPKh8NppiSizei8NppiRectPhiS2_dddddddddi_param_9,
	.param .f64 _Z37nppiWarpPerspectiveBack_8u_C3R_kernelPKh8NppiSizei8NppiRectPhiS2_dddddddddi_param_10,
	.param .f64 _Z37nppiWarpPerspectiveBack_8u_C3R_kernelPKh8NppiSizei8NppiRectPhiS2_dddddddddi_param_11,
	.param .f64 _Z37nppiWarpPerspectiveBack_8u_C3R_kernelPKh8NppiSizei8NppiRectPhiS2_dddddddddi_param_12,
	.param .f64 _Z37nppiWarpPerspectiveBack_8u_C3R_kernelPKh8NppiSizei8NppiRectPhiS2_dddddddddi_param_13,
	.param .f64 _Z37nppiWarpPerspectiveBack_8u_C3R_kernelPKh8NppiSizei8NppiRectPhiS2_dddddddddi_param_14,
	.param .f64 _Z37nppiWarpPerspectiveBack_8u_C3R_kernelPKh8NppiSizei8NppiRectPhiS2_dddddddddi_param_15,
	.param .u32 _Z37nppiWarpPerspectiveBack_8u_C3R_kernelPKh8NppiSizei8NppiRectPhiS2_dddddddddi_param_16
)
{
	.reg .pred 	%p<92>;
	.reg .b16 	%rs<27>;
	.reg .b32 	%r<65>;
	.reg .b32 	%f<278>;
	.reg .b64 	%rd<49>;
	.reg .b64 	%fd<28>;

	ld.param.u32 	%r13, [_Z37nppiWarpPerspectiveBack_8u_C3R_kernelPKh8NppiSizei8NppiRectPhiS2_dddddddddi_param_6+4];
	ld.param.u32 	%r12, [_Z37nppiWarpPerspectiveBack_8u_C3R_kernelPKh8NppiSizei8NppiRectPhiS2_dddddddddi_param_6];
	ld.param.u32 	%r1, [_Z37nppiWarpPerspectiveBack_8u_C3R_kernelPKh8NppiSizei8NppiRectPhiS2_dddddddddi_param_1];
	ld.param.u32 	%r2, [_Z37nppiWarpPerspectiveBack_8u_C3R_kernelPKh8NppiSizei8NppiRectPhiS2_dddddddddi_param_1+4];
	ld.param.u32 	%r14, [_Z37nppiWarpPerspectiveBack_8u_C3R_kernelPKh8NppiSizei8NppiRectPhiS2_dddddddddi_param_6+8];
	ld.param.u64 	%rd19, [_Z37nppiWarpPerspectiveBack_8u_C3R_kernelPKh8NppiSizei8NppiRectPhiS2_dddddddddi_param_0];
	ld.param.u32 	%r10, [_Z37nppiWarpPerspectiveBack_8u_C3R_kernelPKh8NppiSizei8NppiRectPhiS2_dddddddddi_param_2];
	ld.param.u64 	%rd20, [_Z37nppiWarpPerspectiveBack_8u_C3R_kernelPKh8NppiSizei8NppiRectPhiS2_dddddddddi_param_4];
	ld.param.u32 	%r11, [_Z37nppiWarpPerspectiveBack_8u_C3R_kernelPKh8NppiSizei8NppiRectPhiS2_dddddddddi_param_5];
	ld.param.u32 	%r17, [_Z37nppiWarpPerspectiveBack_8u_C3R_kernelPKh8NppiSizei8NppiRectPhiS2_dddddddddi_param_6+12];
	ld.param.f64 	%fd6, [_Z37nppiWarpPerspectiveBack_8u_C3R_kernelPKh8NppiSizei8NppiRectPhiS2_dddddddddi_param_9];
	ld.param.f64 	%fd9, [_Z37nppiWarpPerspectiveBack_8u_C3R_kernelPKh8NppiSizei8NppiRectPhiS2_dddddddddi_param_12];
	ld.param.f64 	%fd10, [_Z37nppiWarpPerspectiveBack_8u_C3R_kernelPKh8NppiSizei8NppiRectPhiS2_dddddddddi_param_13];
	ld.param.f64 	%fd11, [_Z37nppiWarpPerspectiveBack_8u_C3R_kernelPKh8NppiSizei8NppiRectPhiS2_dddddddddi_param_14];
	ld.param.f64 	%fd12, [_Z37nppiWarpPerspectiveBack_8u_C3R_kernelPKh8NppiSizei8NppiRectPhiS2_dddddddddi_param_15];
	ld.param.u32 	%r16, [_Z37nppiWarpPerspectiveBack_8u_C3R_kernelPKh8NppiSizei8NppiRectPhiS2_dddddddddi_param_16];
	cvta.to.global.u64 	%rd1, %rd20;
	cvta.to.global.u64 	%rd2, %rd19;
	mov.u32 	%r18, %ctaid.x;
	mov.u32 	%r19, %ntid.x;
	mov.u32 	%r20, %tid.x;
	mad.lo.s32 	%r3, %r18, %r19, %r20;
	mov.u32 	%r21, %ctaid.y;
	mov.u32 	%r22, %ntid.y;
	mov.u32 	%r23, %tid.y;
	mad.lo.s32 	%r24, %r21, %r22, %r23;
	setp.ge.s32 	%p9, %r3, %r14;
	setp.ge.s32 	%p10, %r24, %r17;
	or.pred  	%p11, %p9, %p10;
	@%p11 bra 	$L__BB13_72;
	add.s32 	%r25, %r12, %r3;
	add.s32 	%r26, %r13, %r24;
	cvt.rn.f64.s32 	%fd1, %r25;
	cvt.rn.f64.s32 	%fd2, %r26;
	mul.f64 	%fd13, %fd11, %fd2;
	fma.rn.f64 	%fd14, %fd10, %fd1, %fd13;
	add.f64 	%fd3, %fd12, %fd14;
	abs.f64 	%fd15, %fd3;
	setp.geu.f64 	%p12, %fd15, 0d3DDB7CDFD9D7BDBB;
	@%p12 bra 	$L__BB13_3;
	mul.lo.s32 	%r63, %r11, %r24;
	cvt.s64.s32 	%rd45, %r63;
	mul.lo.s32 	%r64, %r3, 3;
	cvt.s64.s32 	%rd46, %r64;
	add.s64 	%rd47, %rd45, %rd46;
	add.s64 	%rd48, %rd1, %rd47;
	mov.b16 	%rs23, 0;
	st.global.u8 	[%rd48+2], %rs23;
	st.global.u8 	[%rd48+1], %rs23;
	st.global.u8 	[%rd48], %rs23;
	bra.uni 	$L__BB13_72;
$L__BB13_3:
	ld.param.f64 	%fd27, [_Z37nppiWarpPerspectiveBack_8u_C3R_kernelPKh8NppiSizei8NppiRectPhiS2_dddddddddi_param_11];
	ld.param.f64 	%fd26, [_Z37nppiWarpPerspectiveBack_8u_C3R_kernelPKh8NppiSizei8NppiRectPhiS2_dddddddddi_param_10];
	ld.param.f64 	%fd25, [_Z37nppiWarpPerspectiveBack_8u_C3R_kernelPKh8NppiSizei8NppiRectPhiS2_dddddddddi_param_8];
	ld.param.f64 	%fd24, [_Z37nppiWarpPerspectiveBack_8u_C3R_kernelPKh8NppiSizei8NppiRectPhiS2_dddddddddi_param_7];
	mul.f64 	%fd16, %fd25, %fd2;
	fma.rn.f64 	%fd17, %fd24, %fd1, %fd16;
	add.f64 	%fd18, %fd6, %fd17;
	div.rn.f64 	%fd19, %fd18, %fd3;
	mul.f64 	%fd20, %fd27, %fd2;
	fma.rn.f64 	%fd21, %fd26, %fd1, %fd20;
	add.f64 	%fd22, %fd9, %fd21;
	div.rn.f64 	%fd23, %fd22, %fd3;
	cvt.rn.f32.f64 	%f1, %fd19;
	cvt.rn.f32.f64 	%f2, %fd23;
	cvt.rmi.f32.f32 	%f98, %f1;
	cvt.rzi.s32.f32 	%r27, %f98;
	cvt.rmi.f32.f32 	%f99, %f2;
	cvt.rzi.s32.f32 	%r29, %f99;
	add.s32 	%r31, %r27, 1;
	add.s32 	%r32, %r29, 1;
	cvt.rn.f32.s32 	%f100, %r27;
	sub.f32 	%f3, %f1, %f100;
	cvt.rn.f32.s32 	%f101, %r29;
	sub.f32 	%f4, %f2, %f101;
	setp.lt.s32 	%p13, %r27, 0;
	setp.ge.s32 	%p14, %r27, %r1;
	or.pred  	%p15, %p13, %p14;
	setp.lt.s32 	%p16, %r29, 0;
	setp.ge.s32 	%p17, %r29, %r2;
	or.pred  	%p18, %p16, %p17;
	or.pred  	%p1, %p15, %p18;
	mul.lo.s32 	%r33, %r29, %r10;
	cvt.s64.s32 	%rd3, %r33;
	mul.lo.s32 	%r34, %r27, 3;
	cvt.u64.u32 	%rd4, %r34;
	setp.lt.s32 	%p20, %r27, -1;
	setp.ge.s32 	%p21, %r31, %r1;
	or.pred  	%p22, %p20, %p21;
	or.pred  	%p2, %p22, %p18;
	add.s32 	%r35, %r34, 3;
	cvt.u64.u32 	%rd5, %r35;
	setp.lt.s32 	%p23, %r29, -1;
	or.pred  	%p24, %p15, %p23;
	setp.ge.s32 	%p25, %r32, %r2;
	or.pred  	%p3, %p24, %p25;
	add.s32 	%r36, %r33, %r10;
	cvt.s64.s32 	%rd6, %r36;
	or.pred  	%p26, %p22, %p23;
	or.pred  	%p4, %p26, %p25;
	mov.f32 	%f102, 0f3F800000;
	sub.f32 	%f5, %f102, %f3;
	sub.f32 	%f6, %f102, %f4;
	mov.b64 	%rd21, %fd19;
	shr.u64 	%rd22, %rd21, 63;
	and.b64  	%rd23, %rd22, 1;
	setp.eq.b64 	%p27, %rd23, 1;
	selp.f32 	%f103, 0fBF000000, 0f3F000000, %p27;
	add.rz.f32 	%f104, %f1, %f103;
	cvt.rzi.f32.f32 	%f105, %f104;
	cvt.rzi.s32.f32 	%r37, %f105;
	mov.b64 	%rd24, %fd23;
	shr.u64 	%rd25, %rd24, 63;
	and.b64  	%rd26, %rd25, 1;
	setp.eq.b64 	%p28, %rd26, 1;
	selp.f32 	%f106, 0fBF000000, 0f3F000000, %p28;
	add.rz.f32 	%f107, %f2, %f106;
	cvt.rzi.f32.f32 	%f108, %f107;
	cvt.rzi.s32.f32 	%r38, %f108;
	add.s32 	%r39, %r1, -1;
	min.s32 	%r40, %r37, %r39;
	max.s32 	%r5, %r40, 0;
	add.s32 	%r41, %r2, -1;
	min.s32 	%r42, %r38, %r41;
	max.s32 	%r44, %r42, 0;
	setp.lt.s32 	%p29, %r5, %r1;
	setp.lt.s32 	%p30, %r44, %r2;
	and.pred  	%p5, %p29, %p30;
	mul.lo.s32 	%r6, %r44, %r10;
	add.f32 	%f109, %f1, 0fC0000000;
	cvt.rpi.f32.f32 	%f7, %f109;
	add.f32 	%f110, %f1, 0f40000000;
	cvt.rmi.f32.f32 	%f8, %f110;
	add.f32 	%f111, %f2, 0fC0000000;
	cvt.rpi.f32.f32 	%f266, %f111;
	add.f32 	%f112, %f2, 0f40000000;
	cvt.rmi.f32.f32 	%f10, %f112;
	mul.lo.s32 	%r45, %r11, %r24;
	cvt.s64.s32 	%rd27, %r45;
	mul.lo.s32 	%r46, %r3, 3;
	cvt.s64.s32 	%rd28, %r46;
	add.s64 	%rd7, %rd27, %rd28;
	setp.eq.s32 	%p31, %r16, 2;
	@%p31 bra 	$L__BB13_10;
	setp.ne.s32 	%p32, %r16, 1;
	@%p32 bra 	$L__BB13_35;
	mul.lo.s32 	%r50, %r5, 3;
	cvt.u64.u32 	%rd33, %r50;
	cvt.s64.s32 	%rd34, %r6;
	add.s64 	%rd35, %rd34, %rd33;
	add.s64 	%rd8, %rd2, %rd35;
	mov.b16 	%rs26, 0;
	not.pred 	%p39, %p5;
	@%p39 bra 	$L__BB13_7;
	ld.global.u8 	%rs26, [%rd8];
$L__BB13_7:
	add.s64 	%rd9, %rd1, %rd7;
	st.global.u8 	[%rd9], %rs26;
	@%p39 bra 	$L__BB13_9;
	ld.global.u8 	%rs19, [%rd8+1];
	st.global.u8 	[%rd9+1], %rs19;
	ld.global.u8 	%rs3, [%rd8+2];
	st.global.u8 	[%rd9+2], %rs3;
	bra.uni 	$L__BB13_72;
$L__BB13_9:
	mov.b16 	%rs18, 0;
	st.global.u8 	[%rd9+1], %rs18;
	st.global.u8 	[%rd9+2], %rs18;
	bra.uni 	$L__BB13_72;
$L__BB13_10:
	add.s64 	%rd29, %rd3, %rd4;
	add.s64 	%rd10, %rd2, %rd29;
	mov.f32 	%f230, 0f00000000;
	@%p1 bra 	$L__BB13_12;
	ld.global.u8 	%rs5, [%rd10];
	cvt.rn.f32.u16 	%f230, %rs5;
$L__BB13_12:
	add.s64 	%rd30, %rd5, %rd3;
	add.s64 	%rd11, %rd2, %rd30;
	mov.f32 	%f231, 0f00000000;
	@%p2 bra 	$L__BB13_14;
	ld.global.u8 	%rs6, [%rd11];
	cvt.rn.f32.u16 	%f231, %rs6;
$L__BB13_14:
	add.s64 	%rd31, %rd6, %rd4;
	add.s64 	%rd12, %rd2, %rd31;
	mov.f32 	%f232, 0f00000000;
	@%p3 bra 	$L__BB13_16;
	ld.global.u8 	%rs7, [%rd12];
	cvt.rn.f32.u16 	%f232, %rs7;
$L__BB13_16:
	add.s64 	%rd32, %rd6, %rd5;
	add.s64 	%rd13, %rd2, %rd32;
	mov.f32 	%f233, 0f00000000;
	@%p4 bra 	$L__BB13_18;
	ld.global.u8 	%rs8, [%rd13];
	cvt.rn.f32.u16 	%f233, %rs8;
$L__BB13_18:
	mul.f32 	%f118, %f3, %f231;
	fma.rn.f32 	%f119, %f5, %f230, %f118;
	mul.f32 	%f120, %f3, %f233;
	fma.rn.f32 	%f121, %f5, %f232, %f120;
	mul.f32 	%f122, %f4, %f121;
	fma.rn.f32 	%f123, %f6, %f119, %f122;
	setp.lt.f32 	%p33, %f123, 0f00000000;
	setp.gt.f32 	%p34, %f123, 0f437F0000;
	selp.f32 	%f124, 0f437F0000, %f123, %p34;
	add.f32 	%f125, %f124, 0f3F000000;
	selp.f32 	%f126, 0f3F000000, %f125, %p33;
	cvt.rzi.u32.f32 	%r47, %f126;
	add.s64 	%rd14, %rd1, %rd7;
	st.global.u8 	[%rd14], %r47;
	mov.f32 	%f234, 0f00000000;
	@%p1 bra 	$L__BB13_20;
	ld.global.u8 	%rs9, [%rd10+1];
	cvt.rn.f32.u16 	%f234, %rs9;
$L__BB13_20:
	mov.f32 	%f235, 0f00000000;
	@%p2 bra 	$L__BB13_22;
	ld.global.u8 	%rs10, [%rd11+1];
	cvt.rn.f32.u16 	%f235, %rs10;
$L__BB13_22:
	mov.f32 	%f236, 0f00000000;
	@%p3 bra 	$L__BB13_24;
	ld.global.u8 	%rs11, [%rd12+1];
	cvt.rn.f32.u16 	%f236, %rs11;
$L__BB13_24:
	mov.f32 	%f237, 0f00000000;
	@%p4 bra 	$L__BB13_26;
	ld.global.u8 	%rs12, [%rd13+1];
	cvt.rn.f32.u16 	%f237, %rs12;
$L__BB13_26:
	mul.f32 	%f131, %f3, %f235;
	fma.rn.f32 	%f132, %f5, %f234, %f131;
	mul.f32 	%f133, %f3, %f237;
	fma.rn.f32 	%f134, %f5, %f236, %f133;
	mul.f32 	%f135, %f4, %f134;
	fma.rn.f32 	%f136, %f6, %f132, %f135;
	setp.lt.f32 	%p35, %f136, 0f00000000;
	setp.gt.f32 	%p36, %f136, 0f437F0000;
	selp.f32 	%f137, 0f437F0000, %f136, %p36;
	add.f32 	%f138, %f137, 0f3F000000;
	selp.f32 	%f139, 0f3F000000, %f138, %p35;
	cvt.rzi.u32.f32 	%r48, %f139;
	st.global.u8 	[%rd14+1], %r48;
	mov.f32 	%f238, 0f00000000;
	@%p1 bra 	$L__BB13_28;
	ld.global.u8 	%rs13, [%rd10+2];
	cvt.rn.f32.u16 	%f238, %rs13;
$L__BB13_28:
	mov.f32 	%f239, 0f00000000;
	@%p2 bra 	$L__BB13_30;
	ld.global.u8 	%rs14, [%rd11+2];
	cvt.rn.f32.u16 	%f239, %rs14;
$L__BB13_30:
	mov.f32 	%f240, 0f00000000;
	@%p3 bra 	$L__BB13_32;
	ld.global.u8 	%rs15, [%rd12+2];
	cvt.rn.f32.u16 	%f240, %rs15;
$L__BB13_32:
	mov.f32 	%f241, 0f00000000;
	@%p4 bra 	$L__BB13_34;
	ld.global.u8 	%rs16, [%rd13+2];
	cvt.rn.f32.u16 	%f241, %rs16;
$L__BB13_34:
	mul.f32 	%f143, %f3, %f239;
	fma.rn.f32 	%f144, %f5, %f238, %f143;
	mul.f32 	%f145, %f3, %f241;
	fma.rn.f32 	%f146, %f5, %f240, %f145;
	mul.f32 	%f147, %f4, %f146;
	fma.rn.f32 	%f148, %f6, %f144, %f147;
	setp.lt.f32 	%p37, %f148, 0f00000000;
	setp.gt.f32 	%p38, %f148, 0f437F0000;
	selp.f32 	%f149, 0f437F0000, %f148, %p38;
	add.f32 	%f150, %f149, 0f3F000000;
	selp.f32 	%f151, 0f3F000000, %f150, %p37;
	cvt.rzi.u32.f32 	%r49, %f151;
	st.global.u8 	[%rd14+2], %r49;
	bra.uni 	$L__BB13_72;
$L__BB13_35:
	setp.gtu.f32 	%p41, %f266, %f10;
	mov.f32 	%f250, 0f00000000;
	mov.f32 	%f251, %f250;
	@%p41 bra 	$L__BB13_47;
	mov.f32 	%f251, 0f00000000;
	mov.f32 	%f242, %f266;
	mov.f32 	%f250, %f251;
$L__BB13_37:
	setp.gtu.f32 	%p42, %f7, %f8;
	@%p42 bra 	$L__BB13_46;
	cvt.rmi.f32.f32 	%f154, %f242;
	cvt.rzi.s32.f32 	%r51, %f154;
	sub.f32 	%f155, %f2, %f242;
	abs.f32 	%f156, %f155;
	setp.le.f32 	%p43, %f156, 0f3F800000;
	mul.f32 	%f157, %f156, %f156;
	fma.rn.f32 	%f158, %f156, 0f3FC00000, 0fC0200000;
	fma.rn.f32 	%f159, %f157, %f158, 0f3F800000;
	setp.geu.f32 	%p44, %f156, 0f40000000;
	fma.rn.f32 	%f160, %f156, 0fBF000000, 0f40200000;
	fma.rn.f32 	%f161, %f156, %f160, 0fC0800000;
	fma.rn.f32 	%f162, %f156, %f161, 0f40000000;
	setp.lt.s32 	%p45, %r51, 0;
	setp.ge.s32 	%p46, %r51, %r2;
	or.pred  	%p6, %p45, %p46;
	mul.lo.s32 	%r52, %r51, %r10;
	cvt.s64.s32 	%rd15, %r52;
	selp.f32 	%f163, 0f00000000, %f162, %p44;
	selp.f32 	%f38, %f159, %f163, %p43;
	mov.f32 	%f245, %f7;
$L__BB13_39:
	cvt.rmi.f32.f32 	%f164, %f245;
	cvt.rzi.s32.f32 	%r7, %f164;
	sub.f32 	%f165, %f1, %f245;
	abs.f32 	%f42, %f165;
	setp.gtu.f32 	%p47, %f42, 0f3F800000;
	@%p47 bra 	$L__BB13_41;
	mul.f32 	%f166, %f42, %f42;
	fma.rn.f32 	%f167, %f42, 0f3FC00000, 0fC0200000;
	fma.rn.f32 	%f248, %f166, %f167, 0f3F800000;
	bra.uni 	$L__BB13_43;
$L__BB13_41:
	setp.geu.f32 	%p48, %f42, 0f40000000;
	mov.f32 	%f248, 0f00000000;
	@%p48 bra 	$L__BB13_43;
	fma.rn.f32 	%f169, %f42, 0fBF000000, 0f40200000;
	fma.rn.f32 	%f170, %f42, %f169, 0fC0800000;
	fma.rn.f32 	%f248, %f42, %f170, 0f40000000;
$L__BB13_43:
	setp.lt.s32 	%p49, %r7, 0;
	setp.ge.s32 	%p50, %r7, %r1;
	or.pred  	%p51, %p49, %p50;
	or.pred  	%p52, %p51, %p6;
	mov.f32 	%f249, 0f00000000;
	@%p52 bra 	$L__BB13_45;
	mul.lo.s32 	%r53, %r7, 3;
	cvt.u64.u32 	%rd36, %r53;
	add.s64 	%rd37, %rd15, %rd36;
	add.s64 	%rd38, %rd2, %rd37;
	ld.global.u8 	%rs20, [%rd38];
	cvt.rn.f32.u16 	%f249, %rs20;
$L__BB13_45:
	mul.f32 	%f172, %f248, %f38;
	fma.rn.f32 	%f250, %f172, %f249, %f250;
	add.f32 	%f251, %f251, %f172;
	add.f32 	%f245, %f245, 0f3F800000;
	setp.le.f32 	%p53, %f245, %f8;
	@%p53 bra 	$L__BB13_39;
$L__BB13_46:
	add.f32 	%f242, %f242, 0f3F800000;
	setp.le.f32 	%p54, %f242, %f10;
	@%p54 bra 	$L__BB13_37;
$L__BB13_47:
	setp.gtu.f32 	%p55, %f266, %f10;
	setp.eq.f32 	%p56, %f251, 0f00000000;
	div.rn.f32 	%f174, %f250, %f251;
	selp.f32 	%f175, 0f00000000, %f174, %p56;
	setp.lt.f32 	%p57, %f175, 0f00000000;
	setp.gt.f32 	%p58, %f175, 0f437F0000;
	selp.f32 	%f176, 0f437F0000, %f175, %p58;
	add.f32 	%f177, %f176, 0f3F000000;
	selp.f32 	%f178, 0f3F000000, %f177, %p57;
	cvt.rzi.u32.f32 	%r54, %f178;
	add.s64 	%rd16, %rd1, %rd7;
	st.global.u8 	[%rd16], %r54;
	mov.f32 	%f262, 0f00000000;
	mov.f32 	%f263, %f262;
	@%p55 bra 	$L__BB13_59;
	mov.f32 	%f263, 0f00000000;
	mov.f32 	%f254, %f266;
	mov.f32 	%f262, %f263;
$L__BB13_49:
	setp.gtu.f32 	%p59, %f7, %f8;
	@%p59 bra 	$L__BB13_58;
	cvt.rmi.f32.f32 	%f180, %f254;
	cvt.rzi.s32.f32 	%r55, %f180;
	sub.f32 	%f181, %f2, %f254;
	abs.f32 	%f182, %f181;
	setp.le.f32 	%p60, %f182, 0f3F800000;
	mul.f32 	%f183, %f182, %f182;
	fma.rn.f32 	%f184, %f182, 0f3FC00000, 0fC0200000;
	fma.rn.f32 	%f185, %f183, %f184, 0f3F800000;
	setp.geu.f32 	%p61, %f182, 0f40000000;
	fma.rn.f32 	%f186, %f182, 0fBF000000, 0f40200000;
	fma.rn.f32 	%f187, %f182, %f186, 0fC0800000;
	fma.rn.f32 	%f188, %f182, %f187, 0f40000000;
	setp.lt.s32 	%p62, %r55, 0;
	setp.ge.s32 	%p63, %r55, %r2;
	or.pred  	%p7, %p62, %p63;
	mul.lo.s32 	%r56, %r55, %r10;
	cvt.s64.s32 	%rd17, %r56;
	selp.f32 	%f189, 0f00000000, %f188, %p61;
	selp.f32 	%f59, %f185, %f189, %p60;
	mov.f32 	%f257, %f7;
$L__BB13_51:
	cvt.rmi.f32.f32 	%f190, %f257;
	cvt.rzi.s32.f32 	%r8, %f190;
	sub.f32 	%f191, %f1, %f257;
	abs.f32 	%f63, %f191;
	setp.gtu.f32 	%p64, %f63, 0f3F800000;
	@%p64 bra 	$L__BB13_53;
	mul.f32 	%f192, %f63, %f63;
	fma.rn.f32 	%f193, %f63, 0f3FC00000, 0fC0200000;
	fma.rn.f32 	%f260, %f192, %f193, 0f3F800000;
	bra.uni 	$L__BB13_55;
$L__BB13_53:
	setp.geu.f32 	%p65, %f63, 0f40000000;
	mov.f32 	%f260, 0f00000000;
	@%p65 bra 	$L__BB13_55;
	fma.rn.f32 	%f195, %f63, 0fBF000000, 0f40200000;
	fma.rn.f32 	%f196, %f63, %f195, 0fC0800000;
	fma.rn.f32 	%f260, %f63, %f196, 0f40000000;
$L__BB13_55:
	setp.lt.s32 	%p66, %r8, 0;
	setp.ge.s32 	%p67, %r8, %r1;
	or.pred  	%p68, %p66, %p67;
	or.pred  	%p69, %p68, %p7;
	mov.f32 	%f261, 0f00000000;
	@%p69 bra 	$L__BB13_57;
	mul.lo.s32 	%r57, %r8, 3;
	cvt.u64.u32 	%rd39, %r57;
	add.s64 	%rd40, %rd17, %rd39;
	add.s64 	%rd41, %rd2, %rd40;
	ld.global.u8 	%rs21, [%rd41+1];
	cvt.rn.f32.u16 	%f261, %rs21;
$L__BB13_57:
	mul.f32 	%f198, %f260, %f59;
	fma.rn.f32 	%f262, %f198, %f261, %f262;
	add.f32 	%f263, %f263, %f198;
	add.f32 	%f257, %f257, 0f3F800000;
	setp.le.f32 	%p70, %f257, %f8;
	@%p70 bra 	$L__BB13_51;
$L__BB13_58:
	add.f32 	%f254, %f254, 0f3F800000;
	setp.le.f32 	%p71, %f254, %f10;
	@%p71 bra 	$L__BB13_49;
$L__BB13_59:
	setp.gtu.f32 	%p72, %f266, %f10;
	setp.eq.f32 	%p73, %f263, 0f00000000;
	div.rn.f32 	%f200, %f262, %f263;
	selp.f32 	%f201, 0f00000000, %f200, %p73;
	setp.lt.f32 	%p74, %f201, 0f00000000;
	setp.gt.f32 	%p75, %f201, 0f437F0000;
	selp.f32 	%f202, 0f437F0000, %f201, %p75;
	add.f32 	%f203, %f202, 0f3F000000;
	selp.f32 	%f204, 0f3F000000, %f203, %p74;
	cvt.rzi.u32.f32 	%r58, %f204;
	st.global.u8 	[%rd16+1], %r58;
	mov.f32 	%f274, 0f00000000;
	mov.f32 	%f275, %f274;
	@%p72 bra 	$L__BB13_71;
	mov.f32 	%f275, 0f00000000;
	mov.f32 	%f274, %f275;
$L__BB13_61:
	setp.gtu.f32 	%p76, %f7, %f8;
	@%p76 bra 	$L__BB13_70;
	cvt.rmi.f32.f32 	%f206, %f266;
	cvt.rzi.s32.f32 	%r59, %f206;
	sub.f32 	%f207, %f2, %f266;
	abs.f32 	%f208, %f207;
	setp.le.f32 	%p77, %f208, 0f3F800000;
	mul.f32 	%f209, %f208, %f208;
	fma.rn.f32 	%f210, %f208, 0f3FC00000, 0fC0200000;
	fma.rn.f32 	%f211, %f209, %f210, 0f3F800000;
	setp.geu.f32 	%p78, %f208, 0f40000000;
	fma.rn.f32 	%f212, %f208, 0fBF000000, 0f40200000;
	fma.rn.f32 	%f213, %f208, %f212, 0fC0800000;
	fma.rn.f32 	%f214, %f208, %f213, 0f40000000;
	setp.lt.s32 	%p79, %r59, 0;
	setp.ge.s32 	%p80, %r59, %r2;
	or.pred  	%p8, %p79, %p80;
	mul.lo.s32 	%r60, %r59, %r10;
	cvt.s64.s32 	%rd18, %r60;
	selp.f32 	%f215, 0f00000000, %f214, %p78;
	selp.f32 	%f80, %f211, %f215, %p77;
	mov.f32 	%f269, %f7;
$L__BB13_63:
	cvt.rmi.f32.f32 	%f216, %f269;
	cvt.rzi.s32.f32 	%r9, %f216;
	sub.f32 	%f217, %f1, %f269;
	abs.f32 	%f84, %f217;
	setp.gtu.f32 	%p81, %f84, 0f3F800000;
	@%p81 bra 	$L__BB13_65;
	mul.f32 	%f218, %f84, %f84;
	fma.rn.f32 	%f219, %f84, 0f3FC00000, 0fC0200000;
	fma.rn.f32 	%f272, %f218, %f219, 0f3F800000;
	bra.uni 	$L__BB13_67;
$L__BB13_65:
	setp.geu.f32 	%p82, %f84, 0f40000000;
	mov.f32 	%f272, 0f00000000;
	@%p82 bra 	$L__BB13_67;
	fma.rn.f32 	%f221, %f84, 0fBF000000, 0f40200000;
	fma.rn.f32 	%f222, %f84, %f221, 0fC0800000;
	fma.rn.f32 	%f272, %f84, %f222, 0f40000000;
$L__BB13_67:
	setp.lt.s32 	%p83, %r9, 0;
	setp.ge.s32 	%p84, %r9, %r1;
	or.pred  	%p85, %p83, %p84;
	or.pred  	%p86, %p85, %p8;
	mov.f32 	%f273, 0f00000000;
	@%p86 bra 	$L__BB13_69;
	mul.lo.s32 	%r61, %r9, 3;
	cvt.u64.u32 	%rd42, %r61;
	add.s64 	%rd43, %rd18, %rd42;
	add.s64 	%rd44, %rd2, %rd43;
	ld.global.u8 	%rs22, [%rd44+2];
	cvt.rn.f32.u16 	%f273, %rs22;
$L__BB13_69:
	mul.f32 	%f224, %f272, %f80;
	fma.rn.f32 	%f274, %f224, %f273, %f274;
	add.f32 	%f275, %f275, %f224;
	add.f32 	%f269, %f269, 0f3F800000;
	setp.le.f32 	%p87, %f269, %f8;
	@%p87 bra 	$L__BB13_63;
$L__BB13_70:
	add.f32 	%f266, %f266, 0f3F800000;
	setp.le.f32 	%p88, %f266, %f10;
	@%p88 bra 	$L__BB13_61;
$L__BB13_71:
	setp.eq.f32 	%p89, %f275, 0f00000000;
	div.rn.f32 	%f225, %f274, %f275;
	selp.f32 	%f226, 0f00000000, %f225, %p89;
	setp.lt.f32 	%p90, %f226, 0f00000000;
	setp.gt.f32 	%p91, %f226, 0f437F0000;
	selp.f32 	%f227, 0f437F0000, %f226, %p91;
	add.f32 	%f228, %f227, 0f3F000000;
	selp.f32 	%f229, 0f3F000000, %f228, %p90;
	cvt.rzi.u32.f32 	%r62, %f229;
	st.global.u8 	[%rd16+2], %r62;
$L__BB13_72:
	ret;

}
	// .globl	_Z37nppiWarpPerspectiveBack_8u_C4R_kernelPKh8NppiSizei8NppiRectPhiS2_dddddddddi
.visible .entry _Z37nppiWarpPerspectiveBack_8u_C4R_kernelPKh8NppiSizei8NppiRectPhiS2_dddddddddi(
	.param .u64 .ptr .align 1 _Z37nppiWarpPerspectiveBack_8u_C4R_kernelPKh8NppiSizei8NppiRectPhiS2_dddddddddi_param_0,
	.param .align 4 .b8 _Z37nppiWarpPerspectiveBack_8u_C4R_kernelPKh8NppiSizei8NppiRectPhiS2_dddddddddi_param_1[8],
	.param .u32 _Z37nppiWarpPerspectiveBack_8u_C4R_kernelPKh8NppiSizei8NppiRectPhiS2_dddddddddi_param_2,
	.param .align 4 .b8 _Z37nppiWarpPerspectiveBack_8u_C4R_kernelPKh8NppiSizei8NppiRectPhiS2_dddddddddi_param_3[16],
	.param .u64 .ptr .align 1 _Z37nppiWarpPerspectiveBack_8u_C4R_kernelPKh8NppiSizei8NppiRectPhiS2_dddddddddi_param_4,
	.param .u32 _Z37nppiWarpPerspectiveBack_8u_C4R_kernelPKh8NppiSizei8NppiRectPhiS2_dddddddddi_param_5,
	.param .align 4 .b8 _Z37nppiWarpPerspectiveBack_8u_C4R_kernelPKh8NppiSizei8NppiRectPhiS2_dddddddddi_param_6[16],
	.param .f64 _Z37nppiWarpPerspectiveBack_8u_C4R_kernelPKh8NppiSizei8NppiRectPhiS2_dddddddddi_param_7,
	.param .f64 _Z37nppiWarpPerspectiveBack_8u_C4R_kernelPKh8NppiSizei8NppiRectPhiS2_dddddddddi_param_8,
	.param .f64 _Z37nppiWarpPerspectiveBack_8u_C4R_kernelPKh8NppiSizei8NppiRectPhiS2_dddddddddi_param_9,
	.param .f64 _Z37nppiWarpPerspectiveBack_8u_C4R_kernelPKh8NppiSizei8NppiRectPhiS2_dddddddddi_param_10,
	.param .f64 _Z37nppiWarpPerspectiveBack_8u_C4R_kernelPKh8NppiSizei8NppiRectPhiS2_dddddddddi_param_11,
	.param .f64 _Z37nppiWarpPerspectiveBack_8u_C4R_kernelPKh8NppiSizei8NppiRectPhiS2_dddddddddi_param_12,
	.param .f64 _Z37nppiWarpPerspectiveBack_8u_C4R_kernelPKh8NppiSizei8NppiRectPhiS2_dddddddddi_param_13,
	.param .f64 _Z37nppiWarpPerspectiveBack_8u_C4R_kernelPKh8NppiSizei8NppiRectPhiS2_dddddddddi_param_14,
	.param .f64 _Z37nppiWarpPerspectiveBack_8u_C4R_kernelPKh8NppiSizei8NppiRectPhiS2_dddddddddi_param_15,
	.param .u32 _Z37nppiWarpPerspectiveBack_8u_C4R_kernelPKh8NppiSizei8NppiRectPhiS2_dddddddddi_param_16
)
{
	.reg .pred 	%p<113>;
	.reg .b16 	%rs<35>;
	.reg .b32 	%r<71>;
	.reg .b32 	%f<362>;
	.reg .b64 	%rd<53>;
	.reg .b64 	%fd<28>;

	ld.param.u32 	%r14, [_Z37nppiWarpPerspectiveBack_8u_C4R_kernelPKh8NppiSizei8NppiRectPhiS2_dddddddddi_param_6+4];
	ld.param.u32 	%r13, [_Z37nppiWarpPerspectiveBack_8u_C4R_kernelPKh8NppiSizei8NppiRectPhiS2_dddddddddi_param_6];
	ld.param.u32 	%r1, [_Z37nppiWarpPerspectiveBack_8u_C4R_kernelPKh8NppiSizei8NppiRectPhiS2_dddddddddi_param_1];
	ld.param.u32 	%r2, [_Z37nppiWarpPerspectiveBack_8u_C4R_kernelPKh8NppiSizei8NppiRectPhiS2_dddddddddi_param_1+4];
	ld.param.u32 	%r15, [_Z37nppiWarpPerspectiveBack_8u_C4R_kernelPKh8NppiSizei8NppiRectPhiS2_dddddddddi_param_6+8];
	ld.param.u64 	%rd20, [_Z37nppiWarpPerspectiveBack_8u_C4R_kernelPKh8NppiSizei8NppiRectPhiS2_dddddddddi_param_0];
	ld.param.u32 	%r11, [_Z37nppiWarpPerspectiveBack_8u_C4R_kernelPKh8NppiSizei8NppiRectPhiS2_dddddddddi_param_2];
	ld.param.u64 	%rd21, [_Z37nppiWarpPerspectiveBack_8u_C4R_kernelPKh8NppiSizei8NppiRectPhiS2_dddddddddi_param_4];
	ld.param.u32 	%r12, [_Z37nppiWarpPerspectiveBack_8u_C4R_kernelPKh8NppiSizei8NppiRectPhiS2_dddddddddi_param_5];
	ld.param.u32 	%r18, [_Z37nppiWarpPerspectiveBack_8u_C4R_kernelPKh8NppiSizei8NppiRectPhiS2_dddddddddi_param_6+12];
	ld.param.f64 	%fd6, [_Z37nppiWarpPerspectiveBack_8u_C4R_kernelPKh8NppiSizei8NppiRectPhiS2_dddddddddi_param_9];
	ld.param.f64 	%fd9, [_Z37nppiWarpPerspectiveBack_8u_C4R_kernelPKh8NppiSizei8NppiRectPhiS2_dddddddddi_param_12];
	ld.param.f64 	%fd10, [_Z37nppiWarpPerspectiveBack_8u_C4R_kernelPKh8NppiSizei8NppiRectPhiS2_dddddddddi_param_13];
	ld.param.f64 	%fd11, [_Z37nppiWarpPerspectiveBack_8u_C4R_kernelPKh8NppiSizei8NppiRectPhiS2_dddddddddi_param_14];
	ld.param.f64 	%fd12, [_Z37nppiWarpPerspectiveBack_8u_C4R_kernelPKh8NppiSizei8NppiRectPhiS2_dddddddddi_param_15];
	ld.param.u32 	%r17, [_Z37nppiWarpPerspectiveBack_8u_C4R_kernelPKh8NppiSizei8NppiRectPhiS2_dddddddddi_param_16];
	cvta.to.global.u64 	%rd1, %rd21;
	cvta.to.global.u64 	%rd2, %rd20;
	mov.u32 	%r19, %ctaid.x;
	mov.u32 	%r20, %ntid.x;
	mov.u32 	%r21, %tid.x;
	mad.lo.s32 	%r3, %r19, %r20, %r21;
	mov.u32 	%r22, %ctaid.y;
	mov.u32 	%r23, %ntid.y;
	mov.u32 	%r24, %tid.y;
	mad.lo.s32 	%r25, %r22, %r23, %r24;
	setp.ge.s32 	%p10, %r3, %r15;
	setp.ge.s32 	%p11, %r25, %r18;
	or.pred  	%p12, %p10, %p11;
	@%p12 bra 	$L__BB14_95;
	add.s32 	%r26, %r13, %r3;
	add.s32 	%r27, %r14, %r25;
	cvt.rn.f64.s32 	%fd1, %r26;
	cvt.rn.f64.s32 	%fd2, %r27;
	mul.f64 	%fd13, %fd11, %fd2;
	fma.rn.f64 	%fd14, %fd10, %fd1, %fd13;
	add.f64 	%fd3, %fd12, %fd14;
	abs.f64 	%fd15, %fd3;
	setp.geu.f64 	%p13, %fd15, 0d3DDB7CDFD9D7BDBB;
	@%p13 bra 	$L__BB14_3;
	mul.lo.s32 	%r69, %r12, %r25;
	cvt.s64.s32 	%rd49, %r69;
	shl.b32 	%r70, %r3, 2;
	cvt.s64.s32 	%rd50, %r70;
	add.s64 	%rd51, %rd49, %rd50;
	add.s64 	%rd52, %rd1, %rd51;
	mov.b16 	%rs31, 0;
	st.global.u8 	[%rd52+3], %rs31;
	st.global.u8 	[%rd52+2], %rs31;
	st.global.u8 	[%rd52+1], %rs31;
	st.global.u8 	[%rd52], %rs31;
	bra.uni 	$L__BB14_95;
$L__BB14_3:
	ld.param.f64 	%fd27, [_Z37nppiWarpPerspectiveBack_8u_C4R_kernelPKh8NppiSizei8NppiRectPhiS2_dddddddddi_param_11];
	ld.param.f64 	%fd26, [_Z37nppiWarpPerspectiveBack_8u_C4R_kernelPKh8NppiSizei8NppiRectPhiS2_dddddddddi_param_10];
	ld.param.f64 	%fd25, [_Z37nppiWarpPerspectiveBack_8u_C4R_kernelPKh8NppiSizei8NppiRectPhiS2_dddddddddi_param_8];
	ld.param.f64 	%fd24, [_Z37nppiWarpPerspectiveBack_8u_C4R_kernelPKh8NppiSizei8NppiRectPhiS2_dddddddddi_param_7];
	mul.f64 	%fd16, %fd25, %fd2;
	fma.rn.f64 	%fd17, %fd24, %fd1, %fd16;
	add.f64 	%fd18, %fd6, %fd17;
	div.rn.f64 	%fd19, %fd18, %fd3;
	mul.f64 	%fd20, %fd27, %fd2;
	fma.rn.f64 	%fd21, %fd26, %fd1, %fd20;
	add.f64 	%fd22, %fd9, %fd21;
	div.rn.f64 	%fd23, %fd22, %fd3;
	cvt.rn.f32.f64 	%f1, %fd19;
	cvt.rn.f32.f64 	%f2, %fd23;
	cvt.rmi.f32.f32 	%f127, %f1;
	cvt.rzi.s32.f32 	%r28, %f127;
	cvt.rmi.f32.f32 	%f128, %f2;
	cvt.rzi.s32.f32 	%r30, %f128;
	add.s32 	%r32, %r28, 1;
	add.s32 	%r33, %r30, 1;
	cvt.rn.f32.s32 	%f129, %r28;
	sub.f32 	%f3, %f1, %f129;
	cvt.rn.f32.s32 	%f130, %r30;
	sub.f32 	%f4, %f2, %f130;
	setp.lt.s32 	%p14, %r28, 0;
	setp.ge.s32 	%p15, %r28, %r1;
	or.pred  	%p16, %p14, %p15;
	setp.lt.s32 	%p17, %r30, 0;
	setp.ge.s32 	%p18, %r30, %r2;
	or.pred  	%p19, %p17, %p18;
	or.pred  	%p1, %p16, %p19;
	mul.lo.s32 	%r34, %r30, %r11;
	cvt.s64.s32 	%rd3, %r34;
	shl.b32 	%r35, %r28, 2;
	cvt.u64.u32 	%rd4, %r35;
	setp.lt.s32 	%p21, %r28, -1;
	setp.ge.s32 	%p22, %r32, %r1;
	or.pred  	%p23, %p21, %p22;
	or.pred  	%p2, %p23, %p19;
	shl.b32 	%r36, %r32, 2;
	cvt.u64.u32 	%rd5, %r36;
	setp.lt.s32 	%p24, %r30, -1;
	or.pred  	%p25, %p16, %p24;
	setp.ge.s32 	%p26, %r33, %r2;
	or.pred  	%p3, %p25, %p26;
	add.s32 	%r37, %r34, %r11;
	cvt.s64.s32 	%rd6, %r37;
	or.pred  	%p27, %p23, %p24;
	or.pred  	%p4, %p27, %p26;
	mov.f32 	%f131, 0f3F800000;
	sub.f32 	%f5, %f131, %f3;
	sub.f32 	%f6, %f131, %f4;
	mov.b64 	%rd22, %fd19;
	shr.u64 	%rd23, %rd22, 63;
	and.b64  	%rd24, %rd23, 1;
	setp.eq.b64 	%p28, %rd24, 1;
	selp.f32 	%f132, 0fBF000000, 0f3F000000, %p28;
	add.rz.f32 	%f133, %f1, %f132;
	cvt.rzi.f32.f32 	%f134, %f133;
	cvt.rzi.s32.f32 	%r38, %f134;
	mov.b64 	%rd25, %fd23;
	shr.u64 	%rd26, %rd25, 63;
	and.b64  	%rd27, %rd26, 1;
	setp.eq.b64 	%p29, %rd27, 1;
	selp.f32 	%f135, 0fBF000000, 0f3F000000, %p29;
	add.rz.f32 	%f136, %f2, %f135;
	cvt.rzi.f32.f32 	%f137, %f136;
	cvt.rzi.s32.f32 	%r39, %f137;
	add.s32 	%r40, %r1, -1;
	min.s32 	%r41, %r38, %r40;
	max.s32 	%r5, %r41, 0;
	add.s32 	%r42, %r2, -1;
	min.s32 	%r43, %r39, %r42;
	max.s32 	%r45, %r43, 0;
	setp.lt.s32 	%p30, %r5, %r1;
	setp.lt.s32 	%p31, %r45, %r2;
	and.pred  	%p5, %p30, %p31;
	mul.lo.s32 	%r6, %r45, %r11;
	add.f32 	%f138, %f1, 0fC0000000;
	cvt.rpi.f32.f32 	%f7, %f138;
	add.f32 	%f139, %f1, 0f40000000;
	cvt.rmi.f32.f32 	%f8, %f139;
	add.f32 	%f140, %f2, 0fC0000000;
	cvt.rpi.f32.f32 	%f350, %f140;
	add.f32 	%f141, %f2, 0f40000000;
	cvt.rmi.f32.f32 	%f10, %f141;
	mul.lo.s32 	%r46, %r12, %r25;
	cvt.s64.s32 	%rd28, %r46;
	shl.b32 	%r47, %r3, 2;
	cvt.s64.s32 	%rd29, %r47;
	add.s64 	%rd7, %rd28, %rd29;
	setp.eq.s32 	%p32, %r17, 2;
	@%p32 bra 	$L__BB14_13;
	setp.ne.s32 	%p33, %r17, 1;
	@%p33 bra 	$L__BB14_46;
	shl.b32 	%r52, %r5, 2;
	cvt.u64.u32 	%rd34, %r52;
	cvt.s64.s32 	%rd35, %r6;
	add.s64 	%rd36, %rd35, %rd34;
	add.s64 	%rd8, %rd2, %rd36;
	mov.b16 	%rs32, 0;
	not.pred 	%p42, %p5;
	@%p42 bra 	$L__BB14_7;
	ld.global.u8 	%rs32, [%rd8];
$L__BB14_7:
	add.s64 	%rd9, %rd1, %rd7;
	st.global.u8 	[%rd9], %rs32;
	@%p42 bra 	$L__BB14_9;
	ld.global.u8 	%rs25, [%rd8+1];
	st.global.u8 	[%rd9+1], %rs25;
	ld.global.u8 	%rs33, [%rd8+2];
	bra.uni 	$L__BB14_10;
$L__BB14_9:
	mov.b16 	%rs33, 0;
	st.global.u8 	[%rd9+1], %rs33;
$L__BB14_10:
	st.global.u8 	[%rd9+2], %rs33;
	mov.b16 	%rs34, 0;
	@%p42 bra 	$L__BB14_12;
	ld.global.u8 	%rs34, [%rd8+3];
$L__BB14_12:
	st.global.u8 	[%rd9+3], %rs34;
	bra.uni 	$L__BB14_95;
$L__BB14_13:
	add.s64 	%rd30, %rd3, %rd4;
	add.s64 	%rd10, %rd2, %rd30;
	mov.f32 	%f298, 0f00000000;
	@%p1 bra 	$L__BB14_15;
	ld.global.u8 	%rs7, [%rd10];
	cvt.rn.f32.u16 	%f298, %rs7;
$L__BB14_15:
	add.s64 	%rd31, %rd5, %rd3;
	add.s64 	%rd11, %rd2, %rd31;
	mov.f32 	%f299, 0f00000000;
	@%p2 bra 	$L__BB14_17;
	ld.global.u8 	%rs8, [%rd11];
	cvt.rn.f32.u16 	%f299, %rs8;
$L__BB14_17:
	add.s64 	%rd32, %rd6, %rd4;
	add.s64 	%rd12, %rd2, %rd32;
	mov.f32 	%f300, 0f00000000;
	@%p3 bra 	$L__BB14_19;
	ld.global.u8 	%rs9, [%rd12];
	cvt.rn.f32.u16 	%f300, %rs9;
$L__BB14_19:
	add.s64 	%rd33, %rd6, %rd5;
	add.s64 	%rd13, %rd2, %rd33;
	mov.f32 	%f301, 0f00000000;
	@%p4 bra 	$L__BB14_21;
	ld.global.u8 	%rs10, [%rd13];
	cvt.rn.f32.u16 	%f301, %rs10;
$L__BB14_21:
	mul.f32 	%f147, %f3, %f299;
	fma.rn.f32 	%f148, %f5, %f298, %f147;
	mul.f32 	%f149, %f3, %f301;
	fma.rn.f32 	%f150, %f5, %f300, %f149;
	mul.f32 	%f151, %f4, %f150;
	fma.rn.f32 	%f152, %f6, %f148, %f151;
	setp.lt.f32 	%p34, %f152, 0f00000000;
	setp.gt.f32 	%p35, %f152, 0f437F0000;
	selp.f32 	%f153, 0f437F0000, %f152, %p35;
	add.f32 	%f154, %f153, 0f3F000000;
	selp.f32 	%f155, 0f3F000000, %f154, %p34;
	cvt.rzi.u32.f32 	%r48, %f155;
	add.s64 	%rd14, %rd1, %rd7;
	st.global.u8 	[%rd14], %r48;
	mov.f32 	%f302, 0f00000000;
	@%p1 bra 	$L__BB14_23;
	ld.global.u8 	%rs11, [%rd10+1];
	cvt.rn.f32.u16 	%f302, %rs11;
$L__BB14_23:
	mov.f32 	%f303, 0f00000000;
	@%p2 bra 	$L__BB14_25;
	ld.global.u8 	%rs12, [%rd11+1];
	cvt.rn.f32.u16 	%f303, %rs12;
$L__BB14_25:
	mov.f32 	%f304, 0f00000000;
	@%p3 bra 	$L__BB14_27;
	ld.global.u8 	%rs13, [%rd12+1];
	cvt.rn.f32.u16 	%f304, %rs13;
$L__BB14_27:
	mov.f32 	%f305, 0f00000000;
	@%p4 bra 	$L__BB14_29;
	ld.global.u8 	%rs14, [%rd13+1];
	cvt.rn.f32.u16 	%f305, %rs14;
$L__BB14_29:
	mul.f32 	%f160, %f3, %f303;
	fma.rn.f32 	%f161, %f5, %f302, %f160;
	mul.f32 	%f162, %f3, %f305;
	fma.rn.f32 	%f163, %f5, %f304, %f162;
	mul.f32 	%f164, %f4, %f163;
	fma.rn.f32 	%f165, %f6, %f161, %f164;
	setp.lt.f32 	%p36, %f165, 0f00000000;
	setp.gt.f32 	%p37, %f165, 0f437F0000;
	selp.f32 	%f166, 0f437F0000, %f165, %p37;
	add.f32 	%f167, %f166, 0f3F000000;
	selp.f32 	%f168, 0f3F000000, %f167, %p36;
	cvt.rzi.u32.f32 	%r49, %f168;
	st.global.u8 	[%rd14+1], %r49;
	mov.f32 	%f306, 0f00000000;
	@%p1 bra 	$L__BB14_31;
	ld.global.u8 	%rs15, [%rd10+2];
	cvt.rn.f32.u16 	%f306, %rs15;
$L__BB14_31:
	mov.f32 	%f307, 0f00000000;
	@%p2 bra 	$L__BB14_33;
	ld.global.u8 	%rs16, [%rd11+2];
	cvt.rn.f32.u16 	%f307, %rs16;
$L__BB14_33:
	mov.f32 	%f308, 0f00000000;
	@%p3 bra 	$L__BB14_35;
	ld.global.u8 	%rs17, [%rd12+2];
	cvt.rn.f32.u16 	%f308, %rs17;
$L__BB14_35:
	mov.f32 	%f309, 0f00000000;
	@%p4 bra 	$L__BB14_37;
	ld.global.u8 	%rs18, [%rd13+2];
	cvt.rn.f32.u16 	%f309, %rs18;
$L__BB14_37:
	mul.f32 	%f173, %f3, %f307;
	fma.rn.f32 	%f174, %f5, %f306, %f173;
	mul.f32 	%f175, %f3, %f309;
	fma.rn.f32 	%f176, %f5, %f308, %f175;
	mul.f32 	%f177, %f4, %f176;
	fma.rn.f32 	%f178, %f6, %f174, %f177;
	setp.lt.f32 	%p38, %f178, 0f00000000;
	setp.gt.f32 	%p39, %f178, 0f437F0000;
	selp.f32 	%f179, 0f437F0000, %f178, %p39;
	add.f32 	%f180, %f179, 0f3F000000;
	selp.f32 	%f181, 0f3F000000, %f180, %p38;
	cvt.rzi.u32.f32 	%r50, %f181;
	st.global.u8 	[%rd14+2], %r50;
	mov.f32 	%f310, 0f00000000;
	@%p1 bra 	$L__BB14_39;
	ld.global.u8 	%rs19, [%rd10+3];
	cvt.rn.f32.u16 	%f310, %rs19;
$L__BB14_39:
	mov.f32 	%f311, 0f00000000;
	@%p2 bra 	$L__BB14_41;
	ld.global.u8 	%rs20, [%rd11+3];
	cvt.rn.f32.u16 	%f311, %rs20;
$L__BB14_41:
	mov.f32 	%f312, 0f00000000;
	@%p3 bra 	$L__BB14_43;
	ld.global.u8 	%rs21, [%rd12+3];
	cvt.rn.f32.u16 	%f312, %rs21;
$L__BB14_43:
	mov.f32 	%f313, 0f00000000;
	@%p4 bra 	$L__BB14_45;
	ld.global.u8 	%rs22, [%rd13+3];
	cvt.rn.f32.u16 	%f313, %rs22;
$L__BB14_45:
	mul.f32 	%f185, %f3, %f311;
	fma.rn.f32 	%f186, %f5, %f310, %f185;
	mul.f32 	%f187, %f3, %f313;
	fma.rn.f32 	%f188, %f5, %f312, %f187;
	mul.f32 	%f189, %f4, %f188;
	fma.rn.f32 	%f190, %f6, %f186, %f189;
	setp.lt.f32 	%p40, %f190, 0f00000000;
	setp.gt.f32 	%p41, %f190, 0f437F0000;
	selp.f32 	%f191, 0f437F0000, %f190, %p41;
	add.f32 	%f192, %f191, 0f3F000000;
	selp.f32 	%f193, 0f3F000000, %f192, %p40;
	cvt.rzi.u32.f32 	%r51, %f193;
	st.global.u8 	[%rd14+3], %r51;
	bra.uni 	$L__BB14_95;
$L__BB14_46:
	setp.gtu.f32 	%p45, %f350, %f10;
	mov.f32 	%f322, 0f00000000;
	mov.f32 	%f323, %f322;
	@%p45 bra 	$L__BB14_58;
	mov.f32 	%f323, 0f00000000;
	mov.f32 	%f314, %f350;
	mov.f32 	%f322, %f323;
$L__BB14_48:
	setp.gtu.f32 	%p46, %f7, %f8;
	@%p46 bra 	$L__BB14_57;
	cvt.rmi.f32.f32 	%f196, %f314;
	cvt.rzi.s32.f32 	%r53, %f196;
	sub.f32 	%f197, %f2, %f314;
	abs.f32 	%f198, %f197;
	setp.le.f32 	%p47, %f198, 0f3F800000;
	mul.f32 	%f199, %f198, %f198;
	fma.rn.f32 	%f200, %f198, 0f3FC00000, 0fC0200000;
	fma.rn.f32 	%f201, %f199, %f200, 0f3F800000;
	setp.geu.f32 	%p48, %f198, 0f40000000;
	fma.rn.f32 	%f202, %f198, 0fBF000000, 0f40200000;
	fma.rn.f32 	%f203, %f198, %f202, 0fC0800000;
	fma.rn.f32 	%f204, %f198, %f203, 0f40000000;
	setp.lt.s32 	%p49, %r53, 0;
	setp.ge.s32 	%p50, %r53, %r2;
	or.pred  	%p6, %p49, %p50;
	mul.lo.s32 	%r54, %r53, %r11;
	cvt.s64.s32 	%rd15, %r54;
	selp.f32 	%f205, 0f00000000, %f204, %p48;
	selp.f32 	%f46, %f201, %f205, %p47;
	mov.f32 	%f317, %f7;
$L__BB14_50:
	cvt.rmi.f32.f32 	%f206, %f317;
	cvt.rzi.s32.f32 	%r7, %f206;
	sub.f32 	%f207, %f1, %f317;
	abs.f32 	%f50, %f207;
	setp.gtu.f32 	%p51, %f50, 0f3F800000;
	@%p51 bra 	$L__BB14_52;
	mul.f32 	%f208, %f50, %f50;
	fma.rn.f32 	%f209, %f50, 0f3FC00000, 0fC0200000;
	fma.rn.f32 	%f320, %f208, %f209, 0f3F800000;
	bra.uni 	$L__BB14_54;
$L__BB14_52:
	setp.geu.f32 	%p52, %f50, 0f40000000;
	mov.f32 	%f320, 0f00000000;
	@%p52 bra 	$L__BB14_54;
	fma.rn.f32 	%f211, %f50, 0fBF000000, 0f40200000;
	fma.rn.f32 	%f212, %f50, %f211, 0fC0800000;
	fma.rn.f32 	%f320, %f50, %f212, 0f40000000;
$L__BB14_54:
	setp.lt.s32 	%p53, %r7, 0;
	setp.ge.s32 	%p54, %r7, %r1;
	or.pred  	%p55, %p53, %p54;
	or.pred  	%p56, %p55, %p6;
	mov.f32 	%f321, 0f00000000;
	@%p56 bra 	$L__BB14_56;
	shl.b32 	%r55, %r7, 2;
	cvt.u64.u32 	%rd37, %r55;
	add.s64 	%rd38, %rd15, %rd37;
	add.s64 	%rd39, %rd2, %rd38;
	ld.global.u8 	%rs27, [%rd39];
	cvt.rn.f32.u16 	%f321, %rs27;
$L__BB14_56:
	mul.f32 	%f214, %f320, %f46;
	fma.rn.f32 	%f322, %f214, %f321, %f322;
	add.f32 	%f323, %f323, %f214;
	add.f32 	%f317, %f317, 0f3F800000;
	setp.le.f32 	%p57, %f317, %f8;
	@%p57 bra 	$L__BB14_50;
$L__BB14_57:
	add.f32 	%f314, %f314, 0f3F800000;
	setp.le.f32 	%p58, %f314, %f10;
	@%p58 bra 	$L__BB14_48;
$L__BB14_58:
	setp.gtu.f32 	%p59, %f350, %f10;
	setp.eq.f32 	%p60, %f323, 0f00000000;
	div.rn.f32 	%f216, %f322, %f323;
	selp.f32 	%f217, 0f00000000, %f216, %p60;
	setp.lt.f32 	%p61, %f217, 0f00000000;
	setp.gt.f32 	%p62, %f217, 0f437F0000;
	selp.f32 	%f218, 0f437F0000, %f217, %p62;
	add.f32 	%f219, %f218, 0f3F000000;
	selp.f32 	%f220, 0f3F000000, %f219, %p61;
	cvt.rzi.u32.f32 	%r56, %f220;
	add.s64 	%rd16, %rd1, %rd7;
	st.global.u8 	[%rd16], %r56;
	mov.f32 	%f334, 0f00000000;
	mov.f32 	%f335, %f334;
	@%p59 bra 	$L__BB14_70;
	mov.f32 	%f335, 0f00000000;
	mov.f32 	%f326, %f350;
	mov.f32 	%f334, %f335;
$L__BB14_60:
	setp.gtu.f32 	%p63, %f7, %f8;
	@%p63 bra 	$L__BB14_69;
	cvt.rmi.f32.f32 	%f222, %f326;
	cvt.rzi.s32.f32 	%r57, %f222;
	sub.f32 	%f223, %f2, %f326;
	abs.f32 	%f224, %f223;
	setp.le.f32 	%p64, %f224, 0f3F800000;
	mul.f32 	%f225, %f224, %f224;
	fma.rn.f32 	%f226, %f224, 0f3FC00000, 0fC0200000;
	fma.rn.f32 	%f227, %f225, %f226, 0f3F800000;
	setp.geu.f32 	%p65, %f224, 0f40000000;
	fma.rn.f32 	%f228, %f224, 0fBF000000, 0f40200000;
	fma.rn.f32 	%f229, %f224, %f228, 0fC0800000;
	fma.rn.f32 	%f230, %f224, %f229, 0f40000000;
	setp.lt.s32 	%p66, %r57, 0;
	setp.ge.s32 	%p67, %r57, %r2;
	or.pred  	%p7, %p66, %p67;
	mul.lo.s32 	%r58, %r57, %r11;
	cvt.s64.s32 	%rd17, %r58;
	selp.f32 	%f231, 0f00000000, %f230, %p65;
	selp.f32 	%f67, %f227, %f231, %p64;
	mov.f32 	%f329, %f7;
$L__BB14_62:
	cvt.rmi.f32.f32 	%f232, %f329;
	cvt.rzi.s32.f32 	%r8, %f232;
	sub.f32 	%f233, %f1, %f329;
	abs.f32 	%f71, %f233;
	setp.gtu.f32 	%p68, %f71, 0f3F800000;
	@%p68 bra 	$L__BB14_64;
	mul.f32 	%f234, %f71, %f71;
	fma.rn.f32 	%f235, %f71, 0f3FC00000, 0fC0200000;
	fma.rn.f32 	%f332, %f234, %f235, 0f3F800000;
	bra.uni 	$L__BB14_66;
$L__BB14_64:
	setp.geu.f32 	%p69, %f71, 0f40000000;
	mov.f32 	%f332, 0f00000000;
	@%p69 bra 	$L__BB14_66;
	fma.rn.f32 	%f237, %f71, 0fBF000000, 0f40200000;
	fma.rn.f32 	%f238, %f71, %f237, 0fC0800000;
	fma.rn.f32 	%f332, %f71, %f238, 0f40000000;
$L__BB14_66:
	setp.lt.s32 	%p70, %r8, 0;
	setp.ge.s32 	%p71, %r8, %r1;
	or.pred  	%p72, %p70, %p71;
	or.pred  	%p73, %p72, %p7;
	mov.f32 	%f333, 0f00000000;
	@%p73 bra 	$L__BB14_68;
	shl.b32 	%r59, %r8, 2;
	cvt.u64.u32 	%rd40, %r59;
	add.s64 	%rd41, %rd17, %rd40;
	add.s64 	%rd42, %rd2, %rd41;
	ld.global.u8 	%rs28, [%rd42+1];
	cvt.rn.f32.u16 	%f333, %rs28;
$L__BB14_68:
	mul.f32 	%f240, %f332, %f67;
	fma.rn.f32 	%f334, %f240, %f333, %f334;
	add.f32 	%f335, %f335, %f240;
	add.f32 	%f329, %f329, 0f3F800000;
	setp.le.f32 	%p74, %f329, %f8;
	@%p74 bra 	$L__BB14_62;
$L__BB14_69:
	add.f32 	%f326, %f326, 0f3F800000;
	setp.le.f32 	%p75, %f326, %f10;
	@%p75 bra 	$L__BB14_60;
$L__BB14_70:
	setp.gtu.f32 	%p76, %f350, %f10;
	setp.eq.f32 	%p77, %f335, 0f00000000;
	div.rn.f32 	%f242, %f334, %f335;
	selp.f32 	%f243, 0f00000000, %f242, %p77;
	setp.lt.f32 	%p78, %f243, 0f00000000;
	setp.gt.f32 	%p79, %f243, 0f437F0000;
	selp.f32 	%f244, 0f437F0000, %f243, %p79;
	add.f32 	%f245, %f244, 0f3F000000;
	selp.f32 	%f246, 0f3F000000, %f245, %p78;
	cvt.rzi.u32.f32 	%r60, %f246;
	st.global.u8 	[%rd16+1], %r60;
	mov.f32 	%f346, 0f00000000;
	mov.f32 	%f347, %f346;
	@%p76 bra 	$L__BB14_82;
	mov.f32 	%f347, 0f00000000;
	mov.f32 	%f338, %f350;
	mov.f32 	%f346, %f347;
$L__BB14_72:
	setp.gtu.f32 	%p80, %f7, %f8;
	@%p80 bra 	$L__BB14_81;
	cvt.rmi.f32.f32 	%f248, %f338;
	cvt.rzi.s32.f32 	%r61, %f248;
	sub.f32 	%f249, %f2, %f338;
	abs.f32 	%f250, %f249;
	setp.le.f32 	%p81, %f250, 0f3F800000;
	mul.f32 	%f251, %f250, %f250;
	fma.rn.f32 	%f252, %f250, 0f3FC00000, 0fC0200000;
	fma.rn.f32 	%f253, %f251, %f252, 0f3F800000;
	setp.geu.f32 	%p82, %f250, 0f40000000;
	fma.rn.f32 	%f254, %f250, 0fBF000000, 0f40200000;
	fma.rn.f32 	%f255, %f250, %f254, 0fC0800000;
	fma.rn.f32 	%f256, %f250, %f255, 0f40000000;
	setp.lt.s32 	%p83, %r61, 0;
	setp.ge.s32 	%p84, %r61, %r2;
	or.pred  	%p8, %p83, %p84;
	mul.lo.s32 	%r62, %r61, %r11;
	cvt.s64.s32 	%rd18, %r62;
	selp.f32 	%f257, 0f00000000, %f256, %p82;
	selp.f32 	%f88, %f253, %f257, %p81;
	mov.f32 	%f341, %f7;
$L__BB14_74:
	cvt.rmi.f32.f32 	%f258, %f341;
	cvt.rzi.s32.f32 	%r9, %f258;
	sub.f32 	%f259, %f1, %f341;
	abs.f32 	%f92, %f259;
	setp.gtu.f32 	%p85, %f92, 0f3F800000;
	@%p85 bra 	$L__BB14_76;
	mul.f32 	%f260, %f92, %f92;
	fma.rn.f32 	%f261, %f92, 0f3FC00000, 0fC0200000;
	fma.rn.f32 	%f344, %f260, %f261, 0f3F800000;
	bra.uni 	$L__BB14_78;
$L__BB14_76:
	setp.geu.f32 	%p86, %f92, 0f40000000;
	mov.f32 	%f344, 0f00000000;
	@%p86 bra 	$L__BB14_78;
	fma.rn.f32 	%f263, %f92, 0fBF000000, 0f40200000;
	fma.rn.f32 	%f264, %f92, %f263, 0fC0800000;
	fma.rn.f32 	%f344, %f92, %f264, 0f40000000;
$L__BB14_78:
	setp.lt.s32 	%p87, %r9, 0;
	setp.ge.s32 	%p88, %r9, %r1;
	or.pred  	%p89, %p87, %p88;
	or.pred  	%p90, %p89, %p8;
	mov.f32 	%f345, 0f00000000;
	@%p90 bra 	$L__BB14_80;
	shl.b32 	%r63, %r9, 2;
	cvt.u64.u32 	%rd43, %r63;
	add.s64 	%rd44, %rd18, %rd43;
	add.s64 	%rd45, %rd2, %rd44;
	ld.global.u8 	%rs29, [%rd45+2];
	cvt.rn.f32.u16 	%f345, %rs29;
$L__BB14_80:
	mul.f32 	%f266, %f344, %f88;
	fma.rn.f32 	%f346, %f266, %f345, %f346;
	add.f32 	%f347, %f347, %f266;
	add.f32 	%f341, %f341, 0f3F800000;
	setp.le.f32 	%p91, %f341, %f8;
	@%p91 bra 	$L__BB14_74;
$L__BB14_81:
	add.f32 	%f338, %f338, 0f3F800000;
	setp.le.f32 	%p92, %f338, %f10;
	@%p92 bra 	$L__BB14_72;
$L__BB14_82:
	setp.gtu.f32 	%p93, %f350, %f10;
	setp.eq.f32 	%p94, %f347, 0f00000000;
	div.rn.f32 	%f268, %f346, %f347;
	selp.f32 	%f269, 0f00000000, %f268, %p94;
	setp.lt.f32 	%p95, %f269, 0f00000000;
	setp.gt.f32 	%p96, %f269, 0f437F0000;
	selp.f32 	%f270, 0f437F0000, %f269, %p96;
	add.f32 	%f271, %f270, 0f3F000000;
	selp.f32 	%f272, 0f3F000000, %f271, %p95;
	cvt.rzi.u32.f32 	%r64, %f272;
	st.global.u8 	[%rd16+2], %r64;
	mov.f32 	%f358, 0f00000000;
	mov.f32 	%f359, %f358;
	@%p93 bra 	$L__BB14_94;
	mov.f32 	%f359, 0f00000000;
	mov.f32 	%f358, %f359;
$L__BB14_84:
	setp.gtu.f32 	%p97, %f7, %f8;
	@%p97 bra 	$L__BB14_93;
	cvt.rmi.f32.f32 	%f274, %f350;
	cvt.rzi.s32.f32 	%r65, %f274;
	sub.f32 	%f275, %f2, %f350;
	abs.f32 	%f276, %f275;
	setp.le.f32 	%p98, %f276, 0f3F800000;
	mul.f32 	%f277, %f276, %f276;
	fma.rn.f32 	%f278, %f276, 0f3FC00000, 0fC0200000;
	fma.rn.f32 	%f279, %f277, %f278, 0f3F800000;
	setp.geu.f32 	%p99, %f276, 0f40000000;
	fma.rn.f32 	%f280, %f276, 0fBF000000, 0f40200000;
	fma.rn.f32 	%f281, %f276, %f280, 0fC0800000;
	fma.rn.f32 	%f282, %f276, %f281, 0f40000000;
	setp.lt.s32 	%p100, %r65, 0;
	setp.ge.s32 	%p101, %r65, %r2;
	or.pred  	%p9, %p100, %p101;
	mul.lo.s32 	%r66, %r65, %r11;
	cvt.s64.s32 	%rd19, %r66;
	selp.f32 	%f283, 0f00000000, %f282, %p99;
	selp.f32 	%f109, %f279, %f283, %p98;
	mov.f32 	%f353, %f7;
$L__BB14_86:
	cvt.rmi.f32.f32 	%f284, %f353;
	cvt.rzi.s32.f32 	%r10, %f284;
	sub.f32 	%f285, %f1, %f353;
	abs.f32 	%f113, %f285;
	setp.gtu.f32 	%p102, %f113, 0f3F800000;
	@%p102 bra 	$L__BB14_88;
	mul.f32 	%f286, %f113, %f113;
	fma.rn.f32 	%f287, %f113, 0f3FC00000, 0fC0200000;
	fma.rn.f32 	%f356, %f286, %f287, 0f3F800000;
	bra.uni 	$L__BB14_90;
$L__BB14_88:
	setp.geu.f32 	%p103, %f113, 0f40000000;
	mov.f32 	%f356, 0f00000000;
	@%p103 bra 	$L__BB14_90;
	fma.rn.f32 	%f289, %f113, 0fBF000000, 0f40200000;
	fma.rn.f32 	%f290, %f113, %f289, 0fC0800000;
	fma.rn.f32 	%f356, %f113, %f290, 0f40000000;
$L__BB14_90:
	setp.lt.s32 	%p104, %r10, 0;
	setp.ge.s32 	%p105, %r10, %r1;
	or.pred  	%p106, %p104, %p105;
	or.pred  	%p107, %p106, %p9;
	mov.f32 	%f357, 0f00000000;
	@%p107 bra 	$L__BB14_92;
	shl.b32 	%r67, %r10, 2;
	cvt.u64.u32 	%rd46, %r67;
	add.s64 	%rd47, %rd19, %rd46;
	add.s64 	%rd48, %rd2, %rd47;
	ld.global.u8 	%rs30, [%rd48+3];
	cvt.rn.f32.u16 	%f357, %rs30;
$L__BB14_92:
	mul.f32 	%f292, %f356, %f109;
	fma.rn.f32 	%f358, %f292, %f357, %f358;
	add.f32 	%f359, %f359, %f292;
	add.f32 	%f353, %f353, 0f3F800000;
	setp.le.f32 	%p108, %f353, %f8;
	@%p108 bra 	$L__BB14_86;
$L__BB14_93:
	add.f32 	%f350, %f350, 0f3F800000;
	setp.le.f32 	%p109, %f350, %f10;
	@%p109 bra 	$L__BB14_84;
$L__BB14_94:
	setp.eq.f32 	%p110, %f359, 0f00000000;
	div.rn.f32 	%f293, %f358, %f359;
	selp.f32 	%f294, 0f00000000, %f293, %p110;
	setp.lt.f32 	%p111, %f294, 0f00000000;
	setp.gt.f32 	%p112, %f294, 0f437F0000;
	selp.f32 	%f295, 0f437F0000, %f294, %p112;
	add.f32 	%f296, %f295, 0f3F000000;
	selp.f32 	%f297, 0f3F000000, %f296, %p111;
	cvt.rzi.u32.f32 	%r68, %f297;
	st.global.u8 	[%rd16+3], %r68;
$L__BB14_95:
	ret;

}
	// .globl	_Z38nppiWarpPerspectiveBack_16u_C1R_kernelPKt8NppiSizei8NppiRectPtiS2_dddddddddi
.visible .entry _Z38nppiWarpPerspectiveBack_16u_C1R_kernelPKt8NppiSizei8NppiRectPtiS2_dddddddddi(
	.param .u64 .ptr .align 1 _Z38nppiWarpPerspectiveBack_16u_C1R_kernelPKt8NppiSizei8NppiRectPtiS2_dddddddddi_param_0,
	.param .align 4 .b8 _Z38nppiWarpPerspectiveBack_16u_C1R_kernelPKt8NppiSizei8NppiRectPtiS2_dddddddddi_param_1[8],
	.param .u32 _Z38nppiWarpPerspectiveBack_16u_C1R_kernelPKt8NppiSizei8NppiRectPtiS2_dddddddddi_param_2,
	.param .align 4 .b8 _Z38nppiWarpPerspectiveBack_16u_C1R_kernelPKt8NppiSizei8NppiRectPtiS2_dddddddddi_param_3[16],
	.param .u64 .ptr .align 1 _Z38nppiWarpPerspectiveBack_16u_C1R_kernelPKt8NppiSizei8NppiRectPtiS2_dddddddddi_param_4,
	.param .u32 _Z38nppiWarpPerspectiveBack_16u_C1R_kernelPKt8NppiSizei8NppiRectPtiS2_dddddddddi_param_5,
	.param .align 4 .b8 _Z38nppiWarpPerspectiveBack_16u_C1R_kernelPKt8NppiSizei8NppiRectPtiS2_dddddddddi_param_6[16],
	.param .f64 _Z38nppiWarpPerspectiveBack_16u_C1R_kernelPKt8NppiSizei8NppiRectPtiS2_dddddddddi_param_7,
	.param .f64 _Z38nppiWarpPerspectiveBack_16u_C1R_kernelPKt8NppiSizei8NppiRectPtiS2_dddddddddi_param_8,
	.param .f64 _Z38nppiWarpPerspectiveBack_16u_C1R_kernelPKt8NppiSizei8NppiRectPtiS2_dddddddddi_param_9,
	.param .f64 _Z38nppiWarpPerspectiveBack_16u_C1R_kernelPKt8NppiSizei8NppiRectPtiS2_dddddddddi_param_10,
	.param .f64 _Z38nppiWarpPerspectiveBack_16u_C1R_kernelPKt8NppiSizei8NppiRectPtiS2_dddddddddi_param_11,
	.param .f64 _Z38nppiWarpPerspectiveBack_16u_C1R_kernelPKt8NppiSizei8NppiRectPtiS2_dddddddddi_param_12,
	.param .f64 _Z38nppiWarpPerspectiveBack_16u_C1R_kernelPKt8NppiSizei8NppiRectPtiS2_dddddddddi_param_13,
	.param .f64 _Z38nppiWarpPerspectiveBack_16u_C1R_kernelPKt8NppiSizei8NppiRectPtiS2_dddddddddi_param_14,
	.param .f64 _Z38nppiWarpPerspectiveBack_16u_C1R_kernelPKt8NppiSizei8NppiRectPtiS2_dddddddddi_param_15,
	.param .u32 _Z38nppiWarpPerspectiveBack_16u_C1R_kernelPKt8NppiSizei8NppiRectPtiS2_dddddddddi_param_16
)
{
	.reg .pred 	%p<57>;
	.reg .b16 	%rs<14>;
	.reg .b32 	%r<42>;
	.reg .b32 	%f<99>;
	.reg .b64 	%rd<33>;
	.reg .b64 	%fd<28>;

	ld.param.u32 	%r19, [_Z38nppiWarpPerspectiveBack_16u_C1R_kernelPKt8NppiSizei8NppiRectPtiS2_dddddddddi_param_6+4];
	ld.param.u32 	%r18, [_Z38nppiWarpPerspectiveBack_16u_C1R_kernelPKt8NppiSizei8NppiRectPtiS2_dddddddddi_param_6];
	ld.param.u32 	%r15, [_Z38nppiWarpPerspectiveBack_16u_C1R_kernelPKt8NppiSizei8NppiRectPtiS2_dddddddddi_param_1+4];
	ld.param.u32 	%r14, [_Z38nppiWarpPerspectiveBack_16u_C1R_kernelPKt8NppiSizei8NppiRectPtiS2_dddddddddi_param_1];
	ld.param.u32 	%r20, [_Z38nppiWarpPerspectiveBack_16u_C1R_kernelPKt8NppiSizei8NppiRectPtiS2_dddddddddi_param_6+8];
	ld.param.u64 	%rd6, [_Z38nppiWarpPerspectiveBack_16u_C1R_kernelPKt8NppiSizei8NppiRectPtiS2_dddddddddi_param_0];
	ld.param.u32 	%r16, [_Z38nppiWarpPerspectiveBack_16u_C1R_kernelPKt8NppiSizei8NppiRectPtiS2_dddddddddi_param_2];
	ld.param.u64 	%rd7, [_Z38nppiWarpPerspectiveBack_16u_C1R_kernelPKt8NppiSizei8NppiRectPtiS2_dddddddddi_param_4];
	ld.param.u32 	%r17, [_Z38nppiWarpPerspectiveBack_16u_C1R_kernelPKt8NppiSizei8NppiRectPtiS2_dddddddddi_param_5];
	ld.param.u32 	%r23, [_Z38nppiWarpPerspectiveBack_16u_C1R_kernelPKt8NppiSizei8NppiRectPtiS2_dddddddddi_param_6+12];
	ld.param.f64 	%fd8, [_Z38nppiWarpPerspectiveBack_16u_C1R_kernelPKt8NppiSizei8NppiRectPtiS2_dddddddddi_param_11];
	ld.param.f64 	%fd9, [_Z38nppiWarpPerspectiveBack_16u_C1R_kernelPKt8NppiSizei8NppiRectPtiS2_dddddddddi_param_12];
	ld.param.f64 	%fd10, [_Z38nppiWarpPerspectiveBack_16u_C1R_kernelPKt8NppiSizei8NppiRectPtiS2_dddddddddi_param_13];
	ld.param.f64 	%fd11, [_Z38nppiWarpPerspectiveBack_16u_C1R_kernelPKt8NppiSizei8NppiRectPtiS2_dddddddddi_param_14];
	ld.param.f64 	%fd12, [_Z38nppiWarpPerspectiveBack_16u_C1R_kernelPKt8NppiSizei8NppiRectPtiS2_dddddddddi_param_15];
	ld.param.u32 	%r22, [_Z38nppiWarpPerspectiveBack_16u_C1R_kernelPKt8NppiSizei8NppiRectPtiS2_dddddddddi_param_16];
	cvta.to.global.u64 	%rd1, %rd7;
	cvta.to.global.u64 	%rd2, %rd6;
	mov.u32 	%r24, %ctaid.x;
	mov.u32 	%r25, %ntid.x;
	mov.u32 	%r26, %tid.x;
	mad.lo.s32 	%r1, %r24, %r25, %r26;
	mov.u32 	%r27, %ctaid.y;
	mov.u32 	%r28, %ntid.y;
	mov.u32 	%r29, %tid.y;
	mad.lo.s32 	%r30, %r27, %r28, %r29;
	setp.ge.s32 	%p5, %r1, %r20;
	setp.ge.s32 	%p6, %r30, %r23;
	or.pred  	%p7, %p5, %p6;
	@%p7 bra 	$L__BB15_31;
	add.s32 	%r31, %r18, %r1;
	add.s32 	%r32, %r19, %r30;
	cvt.rn.f64.s32 	%fd1, %r31;
	cvt.rn.f64.s32 	%fd2, %r32;
	mul.f64 	%fd13, %fd11, %fd2;
	fma.rn.f64 	%fd14, %fd10, %fd1, %fd13;
	add.f64 	%fd3, %fd12, %fd14;
	abs.f64 	%fd15, %fd3;
	setp.geu.f64 	%p8, %fd15, 0d3DDB7CDFD9D7BDBB;
	@%p8 bra 	$L__BB15_3;
	mul.lo.s32 	%r41, %r17, %r30;
	cvt.s64.s32 	%rd29, %r41;
	add.s64 	%rd30, %rd1, %rd29;
	mul.wide.s32 	%rd31, %r1, 2;
	add.s64 	%rd32, %rd30, %rd31;
	mov.b16 	%rs12, 0;
	st.global.u16 	[%rd32], %rs12;
	bra.uni 	$L__BB15_31;
$L__BB15_3:
	ld.param.f64 	%fd27, [_Z38nppiWarpPerspectiveBack_16u_C1R_kernelPKt8NppiSizei8NppiRectPtiS2_dddddddddi_param_10];
	ld.param.f64 	%fd26, [_Z38nppiWarpPerspectiveBack_16u_C1R_kernelPKt8NppiSizei8NppiRectPtiS2_dddddddddi_param_9];
	ld.param.f64 	%fd25, [_Z38nppiWarpPerspectiveBack_16u_C1R_kernelPKt8NppiSizei8NppiRectPtiS2_dddddddddi_param_8];
	ld.param.f64 	%fd24, [_Z38nppiWarpPerspectiveBack_16u_C1R_kernelPKt8NppiSizei8NppiRectPtiS2_dddddddddi_param_7];
	mul.f64 	%fd16, %fd25, %fd2;
	fma.rn.f64 	%fd17, %fd24, %fd1, %fd16;
	add.f64 	%fd18, %fd26, %fd17;
	div.rn.f64 	%fd19, %fd18, %fd3;
	mul.f64 	%fd20, %fd8, %fd2;
	fma.rn.f64 	%fd21, %fd27, %fd1, %fd20;
	add.f64 	%fd22, %fd9, %fd21;
	div.rn.f64 	%fd23, %fd22, %fd3;
	cvt.rn.f32.f64 	%f1, %fd19;
	cvt.rn.f32.f64 	%f2, %fd23;
	mov.b16 	%rs13, 0;
	setp.eq.s32 	%p9, %r22, 4;
	@%p9 bra 	$L__BB15_17;
	setp.eq.s32 	%p10, %r22, 2;
	@%p10 bra 	$L__BB15_8;
	setp.ne.s32 	%p11, %r22, 1;
	@%p11 bra 	$L__BB15_30;
	add.f32 	%f81, %f1, 0f3F000000;
	cvt.rzi.s32.f32 	%r3, %f81;
	add.f32 	%f82, %f2, 0f3F000000;
	cvt.rzi.s32.f32 	%r4, %f82;
	setp.lt.s32 	%p49, %r3, 0;
	setp.ge.s32 	%p50, %r3, %r14;
	or.pred  	%p51, %p49, %p50;
	setp.lt.s32 	%p52, %r4, 0;
	setp.ge.s32 	%p53, %r4, %r15;
	or.pred  	%p54, %p52, %p53;
	or.pred  	%p56, %p51, %p54;
	@%p56 bra 	$L__BB15_30;
	mul.lo.s32 	%r39, %r4, %r16;
	cvt.s64.s32 	%rd21, %r39;
	add.s64 	%rd22, %rd2, %rd21;
	mul.wide.u32 	%rd23, %r3, 2;
	add.s64 	%rd24, %rd22, %rd23;
	ld.global.u16 	%rs13, [%rd24];
	bra.uni 	$L__BB15_30;
$L__BB15_8:
	cvt.rmi.f32.f32 	%f63, %f1;
	cvt.rzi.s32.f32 	%r7, %f63;
	cvt.rmi.f32.f32 	%f64, %f2;
	cvt.rzi.s32.f32 	%r8, %f64;
	add.s32 	%r9, %r7, 1;
	add.s32 	%r10, %r8, 1;
	setp.gt.s32 	%p28, %r7, -1;
	setp.lt.s32 	%p29, %r7, %r14;
	and.pred  	%p1, %p28, %p29;
	setp.gt.s32 	%p30, %r8, -1;
	setp.lt.s32 	%p31, %r8, %r15;
	and.pred  	%p2, %p30, %p31;
	and.pred  	%p33, %p1, %p2;
	mul.lo.s32 	%r36, %r8, %r16;
	cvt.s64.s32 	%rd11, %r36;
	add.s64 	%rd3, %rd2, %rd11;
	mov.f32 	%f83, 0f00000000;
	not.pred 	%p34, %p33;
	@%p34 bra 	$L__BB15_10;
	mul.wide.u32 	%rd12, %r7, 2;
	add.s64 	%rd13, %rd3, %rd12;
	ld.global.u16 	%rs7, [%rd13];
	cvt.rn.f32.u16 	%f83, %rs7;
$L__BB15_10:
	setp.gt.s32 	%p35, %r7, -2;
	setp.lt.s32 	%p36, %r9, %r14;
	and.pred  	%p3, %p35, %p36;
	and.pred  	%p37, %p3, %p2;
	mov.f32 	%f84, 0f00000000;
	not.pred 	%p38, %p37;
	@%p38 bra 	$L__BB15_12;
	mul.wide.u32 	%rd14, %r9, 2;
	add.s64 	%rd15, %rd3, %rd14;
	ld.global.u16 	%rs8, [%rd15];
	cvt.rn.f32.u16 	%f84, %rs8;
$L__BB15_12:
	setp.lt.s32 	%p39, %r8, -1;
	not.pred 	%p40, %p1;
	or.pred  	%p41, %p40, %p39;
	setp.ge.s32 	%p42, %r10, %r15;
	mul.lo.s32 	%r37, %r10, %r16;
	cvt.s64.s32 	%rd16, %r37;
	add.s64 	%rd4, %rd2, %rd16;
	mov.f32 	%f85, 0f00000000;
	or.pred  	%p43, %p41, %p42;
	@%p43 bra 	$L__BB15_14;
	mul.wide.u32 	%rd17, %r7, 2;
	add.s64 	%rd18, %rd4, %rd17;
	ld.global.u16 	%rs9, [%rd18];
	cvt.rn.f32.u16 	%f85, %rs9;
$L__BB15_14:
	setp.ge.s32 	%p44, %r10, %r15;
	setp.lt.s32 	%p45, %r8, -1;
	not.pred 	%p46, %p3;
	or.pred  	%p47, %p46, %p45;
	mov.f32 	%f86, 0f00000000;
	or.pred  	%p48, %p47, %p44;
	@%p48 bra 	$L__BB15_16;
	mul.wide.u32 	%rd19, %r9, 2;
	add.s64 	%rd20, %rd4, %rd19;
	ld.global.u16 	%rs10, [%rd20];
	cvt.rn.f32.u16 	%f86, %rs10;
$L__BB15_16:
	cvt.rn.f32.s32 	%f68, %r7;
	sub.f32 	%f69, %f1, %f68;
	cvt.rn.f32.s32 	%f70, %r8;
	sub.f32 	%f71, %f2, %f70;
	mov.f32 	%f72, 0f3F800000;
	sub.f32 	%f73, %f72, %f69;
	mul.f32 	%f74, %f69, %f84;
	fma.rn.f32 	%f75, %f73, %f83, %f74;
	mul.f32 	%f76, %f69, %f86;
	fma.rn.f32 	%f77, %f73, %f85, %f76;
	sub.f32 	%f78, %f72, %f71;
	mul.f32 	%f79, %f71, %f77;
	fma.rn.f32 	%f80, %f78, %f75, %f79;
	cvt.rzi.u32.f32 	%r38, %f80;
	cvt.u16.u32 	%rs13, %r38;
	bra.uni 	$L__BB15_30;
$L__BB15_17:
	add.f32 	%f37, %f1, 0fC0000000;
	cvt.rpi.f32.f32 	%f11, %f37;
	add.f32 	%f38, %f1, 0f40000000;
	cvt.rmi.f32.f32 	%f12, %f38;
	add.f32 	%f39, %f2, 0fC0000000;
	cvt.rpi.f32.f32 	%f87, %f39;
	add.f32 	%f40, %f2, 0f40000000;
	cvt.rmi.f32.f32 	%f14, %f40;
	setp.gtu.f32 	%p12, %f87, %f14;
	mov.f32 	%f94, 0f00000000;
	mov.f32 	%f96, %f94;
	@%p12 bra 	$L__BB15_29;
	mov.f32 	%f96, 0f00000000;
	mov.f32 	%f94, %f96;
$L__BB15_19:
	setp.gtu.f32 	%p13, %f11, %f12;
	@%p13 bra 	$L__BB15_28;
	cvt.rmi.f32.f32 	%f42, %f87;
	cvt.rzi.s32.f32 	%r33, %f42;
	sub.f32 	%f43, %f2, %f87;
	abs.f32 	%f44, %f43;
	setp.le.f32 	%p14, %f44, 0f3F800000;
	mul.f32 	%f45, %f44, %f44;
	fma.rn.f32 	%f46, %f44, 0f3FC00000, 0fC0200000;
	fma.rn.f32 	%f47, %f45, %f46, 0f3F800000;
	setp.geu.f32 	%p15, %f44, 0f40000000;
	fma.rn.f32 	%f48, %f44, 0fBF000000, 0f40200000;
	fma.rn.f32 	%f49, %f44, %f48, 0fC0800000;
	fma.rn.f32 	%f50, %f44, %f49, 0f40000000;
	setp.gt.s32 	%p16, %r33, -1;
	setp.lt.s32 	%p17, %r33, %r15;
	and.pred  	%p4, %p16, %p17;
	mul.lo.s32 	%r34, %r33, %r16;
	cvt.s64.s32 	%rd8, %r34;
	add.s64 	%rd5, %rd2, %rd8;
	selp.f32 	%f51, 0f00000000, %f50, %p15;
	selp.f32 	%f18, %f47, %f51, %p14;
	mov.f32 	%f90, %f11;
$L__BB15_21:
	cvt.rmi.f32.f32 	%f52, %f90;
	cvt.rzi.s32.f32 	%r13, %f52;
	sub.f32 	%f53, %f1, %f90;
	abs.f32 	%f22, %f53;
	setp.gtu.f32 	%p18, %f22, 0f3F800000;
	@%p18 bra 	$L__BB15_23;
	mul.f32 	%f54, %f22, %f22;
	fma.rn.f32 	%f55, %f22, 0f3FC00000, 0fC0200000;
	fma.rn.f32 	%f93, %f54, %f55, 0f3F800000;
	bra.uni 	$L__BB15_25;
$L__BB15_23:
	setp.geu.f32 	%p19, %f22, 0f40000000;
	mov.f32 	%f93, 0f00000000;
	@%p19 bra 	$L__BB15_25;
	fma.rn.f32 	%f57, %f22, 0fBF000000, 0f40200000;
	fma.rn.f32 	%f58, %f22, %f57, 0fC0800000;
	fma.rn.f32 	%f93, %f22, %f58, 0f40000000;
$L__BB15_25:
	mul.f32 	%f26, %f93, %f18;
	setp.gt.s32 	%p20, %r13, -1;
	setp.lt.s32 	%p21, %r13, %r14;
	and.pred  	%p22, %p20, %p21;
	and.pred  	%p23, %p22, %p4;
	not.pred 	%p24, %p23;
	@%p24 bra 	$L__BB15_27;
	mul.wide.u32 	%rd9, %r13, 2;
	add.s64 	%rd10, %rd5, %rd9;
	ld.global.u16 	%rs6, [%rd10];
	cvt.rn.f32.u16 	%f59, %rs6;
	fma.rn.f32 	%f94, %f26, %f59, %f94;
$L__BB15_27:
	add.f32 	%f96, %f96, %f26;
	add.f32 	%f90, %f90, 0f3F800000;
	setp.le.f32 	%p25, %f90, %f12;
	@%p25 bra 	$L__BB15_21;
$L__BB15_28:
	add.f32 	%f87, %f87, 0f3F800000;
	setp.le.f32 	%p26, %f87, %f14;
	@%p26 bra 	$L__BB15_19;
$L__BB15_29:
	setp.eq.f32 	%p27, %f96, 0f00000000;
	div.rn.f32 	%f60, %f94, %f96;
	selp.f32 	%f61, 0f00000000, %f60, %p27;
	cvt.rzi.u32.f32 	%r35, %f61;
	cvt.u16.u32 	%rs13, %r35;
$L__BB15_30:
	mul.lo.s32 	%r40, %r17, %r30;
	cvt.s64.s32 	%rd25, %r40;
	add.s64 	%rd26, %rd1, %rd25;
	mul.wide.s32 	%rd27, %r1, 2;
	add.s64 	%rd28, %rd26, %rd27;
	st.global.u16 	[%rd28], %rs13;
$L__BB15_31:
	ret;

}
	// .globl	_Z38nppiWarpPerspectiveBack_16u_C3R_kernelPKt8NppiSizei8NppiRectPtiS2_dddddddddi
.visible .entry _Z38nppiWarpPerspectiveBack_16u_C3R_kernelPKt8NppiSizei8NppiRectPtiS2_dddddddddi(
	.param .u64 .ptr .align 1 _Z38nppiWarpPerspectiveBack_16u_C3R_kernelPKt8NppiSizei8NppiRectPtiS2_dddddddddi_param_0,
	.param .align 4 .b8 _Z38nppiWarpPerspectiveBack_16u_C3R_kernelPKt8NppiSizei8NppiRectPtiS2_dddddddddi_param_1[8],
	.param .u32 _Z38nppiWarpPerspectiveBack_16u_C3R_kernelPKt8NppiSizei8NppiRectPtiS2_dddddddddi_param_2,
	.param .align 4 .b8 _Z38nppiWarpPerspectiveBack_16u_C3R_kernelPKt8NppiSizei8NppiRectPtiS2_dddddddddi_param_3[16],
	.param .u64 .ptr .align 1 _Z38nppiWarpPerspectiveBack_16u_C3R_kernelPKt8NppiSizei8NppiRectPtiS2_dddddddddi_param_4,
	.param .u32 _Z38nppiWarpPerspectiveBack_16u_C3R_kernelPKt8NppiSizei8NppiRectPtiS2_dddddddddi_param_5,
	.param .align 4 .b8 _Z38nppiWarpPerspectiveBack_16u_C3R_kernelPKt8NppiSizei8NppiRectPtiS2_dddddddddi_param_6[16],
	.param .f64 _Z38nppiWarpPerspectiveBack_16u_C3R_kernelPKt8NppiSizei8NppiRectPtiS2_dddddddddi_param_7,
	.param .f64 _Z38nppiWarpPerspectiveBack_16u_C3R_kernelPKt8NppiSizei8NppiRectPtiS2_dddddddddi_param_8,
	.param .f64 _Z38nppiWarpPerspectiveBack_16u_C3R_kernelPKt8NppiSizei8NppiRectPtiS2_dddddddddi_param_9,
	.param .f64 _Z38nppiWarpPerspectiveBack_16u_C3R_kernelPKt8NppiSizei8NppiRectPtiS2_dddddddddi_param_10,
	.param .f64 _Z38nppiWarpPerspectiveBack_16u_C3R_kernelPKt8NppiSizei8NppiRectPtiS2_dddddddddi_param_11,
	.param .f64 _Z38nppiWarpPerspectiveBack_16u_C3R_kernelPKt8NppiSizei8NppiRectPtiS2_dddddddddi_param_12,
	.param .f64 _Z38nppiWarpPerspectiveBack_16u_C3R_kernelPKt8NppiSizei8NppiRectPtiS2_dddddddddi_param_13,
	.param .f64 _Z38nppiWarpPerspectiveBack_16u_C3R_kernelPKt8NppiSizei8NppiRectPtiS2_dddddddddi_param_14,
	.param .f64 _Z38nppiWarpPerspectiveBack_16u_C3R_kernelPKt8NppiSizei8NppiRectPtiS2_dddddddddi_param_15,
	.param .u32 _Z38nppiWarpPerspectiveBack_16u_C3R_kernelPKt8NppiSizei8NppiRectPtiS2_dddddddddi_param_16
)
{
	.reg .pred 	%p<25>;
	.reg .b16 	%rs<38>;
	.reg .b32 	%r<79>;
	.reg .b32 	%f<101>;
	.reg .b64 	%rd<55>;
	.reg .b64 	%fd<28>;

	ld.param.u32 	%r11, [_Z38nppiWarpPerspectiveBack_16u_C3R_kernelPKt8NppiSizei8NppiRectPtiS2_dddddddddi_param_6+4];
	ld.param.u32 	%r10, [_Z38nppiWarpPerspectiveBack_16u_C3R_kernelPKt8NppiSizei8NppiRectPtiS2_dddddddddi_param_6];
	ld.param.u32 	%r1, [_Z38nppiWarpPerspectiveBack_16u_C3R_kernelPKt8NppiSizei8NppiRectPtiS2_dddddddddi_param_1];
	ld.param.u32 	%r2, [_Z38nppiWarpPerspectiveBack_16u_C3R_kernelPKt8NppiSizei8NppiRectPtiS2_dddddddddi_param_1+4];
	ld.param.u32 	%r12, [_Z38nppiWarpPerspectiveBack_16u_C3R_kernelPKt8NppiSizei8NppiRectPtiS2_dddddddddi_param_6+8];
	ld.param.u64 	%rd8, [_Z38nppiWarpPerspectiveBack_16u_C3R_kernelPKt8NppiSizei8NppiRectPtiS2_dddddddddi_param_0];
	ld.param.u32 	%r8, [_Z38nppiWarpPerspectiveBack_16u_C3R_kernelPKt8NppiSizei8NppiRectPtiS2_dddddddddi_param_2];
	ld.param.u64 	%rd9, [_Z38nppiWarpPerspectiveBack_16u_C3R_kernelPKt8NppiSizei8NppiRectPtiS2_dddddddddi_param_4];
	ld.param.u32 	%r9, [_Z38nppiWarpPerspectiveBack_16u_C3R_kernelPKt8NppiSizei8NppiRectPtiS2_dddddddddi_param_5];
	ld.param.u32 	%r15, [_Z38nppiWarpPerspectiveBack_16u_C3R_kernelPKt8NppiSizei8NppiRectPtiS2_dddddddddi_param_6+12];
	ld.param.f64 	%fd8, [_Z38nppiWarpPerspectiveBack_16u_C3R_kernelPKt8NppiSizei8NppiRectPtiS2_dddddddddi_param_11];
	ld.param.f64 	%fd9, [_Z38nppiWarpPerspectiveBack_16u_C3R_kernelPKt8NppiSizei8NppiRectPtiS2_dddddddddi_param_12];
	ld.param.f64 	%fd10, [_Z38nppiWarpPerspectiveBack_16u_C3R_kernelPKt8NppiSizei8NppiRectPtiS2_dddddddddi_param_13];
	ld.param.f64 	%fd11, [_Z38nppiWarpPerspectiveBack_16u_C3R_kernelPKt8NppiSizei8NppiRectPtiS2_dddddddddi_param_14];
	ld.param.f64 	%fd12, [_Z38nppiWarpPerspectiveBack_16u_C3R_kernelPKt8NppiSizei8NppiRectPtiS2_dddddddddi_param_15];
	ld.param.u32 	%r14, [_Z38nppiWarpPerspectiveBack_16u_C3R_kernelPKt8NppiSizei8NppiRectPtiS2_dddddddddi_param_16];
	cvta.to.global.u64 	%rd1, %rd9;
	cvta.to.global.u64 	%rd2, %rd8;
	mov.u32 	%r16, %ctaid.x;
	mov.u32 	%r17, %ntid.x;
	mov.u32 	%r18, %tid.x;
	mad.lo.s32 	%r3, %r16, %r17, %r18;
	mov.u32 	%r19, %ctaid.y;
	mov.u32 	%r20, %ntid.y;
	mov.u32 	%r21, %tid.y;
	mad.lo.s32 	%r22, %r19, %r20, %r21;
	setp.ge.s32 	%p3, %r3, %r12;
	setp.ge.s32 	%p4, %r22, %r15;
	or.pred  	%p5, %p3, %p4;
	@%p5 bra 	$L__BB16_20;
	add.s32 	%r23, %r10, %r3;
	add.s32 	%r24, %r11, %r22;
	cvt.rn.f64.s32 	%fd1, %r23;
	cvt.rn.f64.s32 	%fd2, %r24;
	mul.f64 	%fd13, %fd11, %fd2;
	fma.rn.f64 	%fd14, %fd10, %fd1, %fd13;
	add.f64 	%fd3, %fd12, %fd14;
	abs.f64 	%fd15, %fd3;
	setp.geu.f64 	%p6, %fd15, 0d3DDB7CDFD9D7BDBB;
	@%p6 bra 	$L__BB16_3;
	mul.lo.s32 	%r77, %r9, %r22;
	cvt.s64.s32 	%rd51, %r77;
	add.s64 	%rd52, %rd1, %rd51;
	mul.lo.s32 	%r78, %r3, 3;
	mul.wide.s32 	%rd53, %r78, 2;
	add.s64 	%rd54, %rd52, %rd53;
	mov.b16 	%rs31, 0;
	st.global.u16 	[%rd54+4], %rs31;
	st.global.u16 	[%rd54+2], %rs31;
	st.global.u16 	[%rd54], %rs31;
	bra.uni 	$L__BB16_20;
$L__BB16_3:
	ld.param.f64 	%fd27, [_Z38nppiWarpPerspectiveBack_16u_C3R_kernelPKt8NppiSizei8NppiRectPtiS2_dddddddddi_param_10];
	ld.param.f64 	%fd26, [_Z38nppiWarpPerspectiveBack_16u_C3R_kernelPKt8NppiSizei8NppiRectPtiS2_dddddddddi_param_9];
	ld.param.f64 	%fd25, [_Z38nppiWarpPerspectiveBack_16u_C3R_kernelPKt8NppiSizei8NppiRectPtiS2_dddddddddi_param_8];
	ld.param.f64 	%fd24, [_Z38nppiWarpPerspectiveBack_16u_C3R_kernelPKt8NppiSizei8NppiRectPtiS2_dddddddddi_param_7];
	mul.f64 	%fd16, %fd25, %fd2;
	fma.rn.f64 	%fd17, %fd24, %fd1, %fd16;
	add.f64 	%fd18, %fd26, %fd17;
	div.rn.f64 	%fd19, %fd18, %fd3;
	mul.f64 	%fd20, %fd8, %fd2;
	fma.rn.f64 	%fd21, %fd27, %fd1, %fd20;
	add.f64 	%fd22, %fd9, %fd21;
	div.rn.f64 	%fd23, %fd22, %fd3;
	cvt.rn.f32.f64 	%f1, %fd23;
	cvt.rn.f32.f64 	%f2, %fd19;
	add.s32 	%r5, %r1, -1;
	add.s32 	%r6, %r2, -1;
	mul.lo.s32 	%r25, %r9, %r22;
	cvt.s64.s32 	%rd10, %r25;
	add.s64 	%rd3, %rd1, %rd10;
	mul.lo.s32 	%r7, %r3, 3;
	setp.eq.s32 	%p7, %r14, 2;
	@%p7 bra 	$L__BB16_12;
	setp.ne.s32 	%p8, %r14, 1;
	@%p8 bra 	$L__BB16_13;
	mov.f32 	%f87, 0f3F000000;
	copysign.f32 	%f88, %f2, %f87;
	add.rz.f32 	%f89, %f2, %f88;
	cvt.rzi.f32.f32 	%f90, %f89;
	cvt.rzi.s32.f32 	%r59, %f90;
	copysign.f32 	%f91, %f1, %f87;
	add.rz.f32 	%f92, %f1, %f91;
	cvt.rzi.f32.f32 	%f93, %f92;
	cvt.rzi.s32.f32 	%r60, %f93;
	min.s32 	%r62, %r59, %r5;
	max.s32 	%r63, %r62, 0;
	min.s32 	%r64, %r60, %r6;
	max.s32 	%r65, %r64, 0;
	setp.lt.s32 	%p15, %r63, %r1;
	setp.lt.s32 	%p16, %r65, %r2;
	and.pred  	%p1, %p15, %p16;
	mul.lo.s32 	%r66, %r65, %r8;
	cvt.s64.s32 	%rd43, %r66;
	add.s64 	%rd44, %rd2, %rd43;
	mul.lo.s32 	%r67, %r63, 3;
	mul.wide.u32 	%rd45, %r67, 2;
	add.s64 	%rd4, %rd44, %rd45;
	mov.b16 	%rs32, 0;
	not.pred 	%p17, %p1;
	@%p17 bra 	$L__BB16_7;
	ld.global.u16 	%rs32, [%rd4];
$L__BB16_7:
	mul.wide.s32 	%rd46, %r7, 2;
	add.s64 	%rd5, %rd3, %rd46;
	st.global.u16 	[%rd5], %rs32;
	mov.b16 	%rs33, 0;
	@%p17 bra 	$L__BB16_9;
	ld.global.u16 	%rs33, [%rd4+2];
$L__BB16_9:
	st.global.u16 	[%rd5+2], %rs33;
	mov.b16 	%rs34, 0;
	@%p17 bra 	$L__BB16_11;
	ld.global.u16 	%rs34, [%rd4+4];
$L__BB16_11:
	st.global.u16 	[%rd5+4], %rs34;
	bra.uni 	$L__BB16_20;
$L__BB16_12:
	cvt.rn.f32.s32 	%f3, %r6;
	cvt.rn.f32.s32 	%f4, %r5;
	min.f32 	%f5, %f2, %f4;
	max.f32 	%f6, %f5, 0f00000000;
	min.f32 	%f7, %f1, %f3;
	max.f32 	%f8, %f7, 0f00000000;
	cvt.rmi.f32.f32 	%f9, %f6;
	cvt.rzi.s32.f32 	%r26, %f9;
	cvt.rmi.f32.f32 	%f10, %f8;
	cvt.rzi.s32.f32 	%r27, %f10;
	add.s32 	%r28, %r26, 1;
	min.s32 	%r29, %r28, %r5;
	add.s32 	%r30, %r27, 1;
	min.s32 	%r31, %r30, %r6;
	cvt.rn.f32.s32 	%f11, %r26;
	sub.f32 	%f12, %f6, %f11;
	cvt.rn.f32.s32 	%f13, %r27;
	sub.f32 	%f14, %f8, %f13;
	setp.eq.s32 	%p9, %r5, %r26;
	selp.f32 	%f15, 0f00000000, %f12, %p9;
	setp.eq.s32 	%p10, %r6, %r27;
	selp.f32 	%f16, 0f00000000, %f14, %p10;
	mul.lo.s32 	%r32, %r27, %r8;
	cvt.s64.s32 	%rd11, %r32;
	add.s64 	%rd12, %rd2, %rd11;
	mul.lo.s32 	%r33, %r26, 3;
	mul.wide.s32 	%rd13, %r33, 2;
	add.s64 	%rd14, %rd12, %rd13;
	mul.lo.s32 	%r34, %r29, 3;
	mul.wide.s32 	%rd15, %r34, 2;
	add.s64 	%rd16, %rd12, %rd15;
	mul.lo.s32 	%r35, %r31, %r8;
	cvt.s64.s32 	%rd17, %r35;
	add.s64 	%rd18, %rd2, %rd17;
	add.s64 	%rd19, %rd18, %rd13;
	add.s64 	%rd20, %rd18, %rd15;
	ld.global.u16 	%rs13, [%rd14];
	cvt.rn.f32.u16 	%f17, %rs13;
	mov.f32 	%f18, 0f3F800000;
	sub.f32 	%f19, %f18, %f15;
	mul.f32 	%f20, %f19, %f17;
	sub.f32 	%f21, %f18, %f16;
	ld.global.u16 	%rs14, [%rd16];
	cvt.rn.f32.u16 	%f22, %rs14;
	mul.f32 	%f23, %f15, %f22;
	mul.f32 	%f24, %f21, %f23;
	fma.rn.f32 	%f25, %f21, %f20, %f24;
	ld.global.u16 	%rs15, [%rd19];
	cvt.rn.f32.u16 	%f26, %rs15;
	mul.f32 	%f27, %f19, %f26;
	fma.rn.f32 	%f28, %f16, %f27, %f25;
	ld.global.u16 	%rs16, [%rd20];
	cvt.rn.f32.u16 	%f29, %rs16;
	mul.f32 	%f30, %f15, %f29;
	fma.rn.f32 	%f31, %f16, %f30, %f28;
	add.f32 	%f32, %f31, 0f3F000000;
	cvt.rzi.u32.f32 	%r36, %f32;
	mul.wide.s32 	%rd21, %r7, 2;
	add.s64 	%rd22, %rd3, %rd21;
	st.global.u16 	[%rd22], %r36;
	min.f32 	%f33, %f6, %f4;
	max.f32 	%f34, %f33, 0f00000000;
	min.f32 	%f35, %f8, %f3;
	max.f32 	%f36, %f35, 0f00000000;
	cvt.rmi.f32.f32 	%f37, %f34;
	cvt.rzi.s32.f32 	%r37, %f37;
	cvt.rmi.f32.f32 	%f38, %f36;
	cvt.rzi.s32.f32 	%r38, %f38;
	add.s32 	%r39, %r37, 1;
	min.s32 	%r40, %r39, %r5;
	add.s32 	%r41, %r38, 1;
	min.s32 	%r42, %r41, %r6;
	cvt.rn.f32.s32 	%f39, %r37;
	sub.f32 	%f40, %f34, %f39;
	cvt.rn.f32.s32 	%f41, %r38;
	sub.f32 	%f42, %f36, %f41;
	setp.eq.s32 	%p11, %r5, %r37;
	selp.f32 	%f43, 0f00000000, %f40, %p11;
	setp.eq.s32 	%p12, %r6, %r38;
	selp.f32 	%f44, 0f00000000, %f42, %p12;
	mul.lo.s32 	%r43, %r38, %r8;
	cvt.s64.s32 	%rd23, %r43;
	add.s64 	%rd24, %rd2, %rd23;
	mul.lo.s32 	%r44, %r37, 3;
	mul.wide.s32 	%rd25, %r44, 2;
	add.s64 	%rd26, %rd24, %rd25;
	mul.lo.s32 	%r45, %r40, 3;
	mul.wide.s32 	%rd27, %r45, 2;
	add.s64 	%rd28, %rd24, %rd27;
	mul.lo.s32 	%r46, %r42, %r8;
	cvt.s64.s32 	%rd29, %r46;
	add.s64 	%rd30, %rd2, %rd29;
	add.s64 	%rd31, %rd30, %rd25;
	add.s64 	%rd32, %rd30, %rd27;
	ld.global.u16 	%rs17, [%rd26+2];
	cvt.rn.f32.u16 	%f45, %rs17;
	sub.f32 	%f46, %f18, %f43;
	mul.f32 	%f47, %f46, %f45;
	sub.f32 	%f48, %f18, %f44;
	ld.global.u16 	%rs18, [%rd28+2];
	cvt.rn.f32.u16 	%f49, %rs18;
	mul.f32 	%f50, %f43, %f49;
	mul.f32 	%f51, %f48, %f50;
	fma.rn.f32 	%f52, %f48, %f47, %f51;
	ld.global.u16 	%rs19, [%rd31+2];
	cvt.rn.f32.u16 	%f53, %rs19;
	mul.f32 	%f54, %f46, %f53;
	fma.rn.f32 	%f55, %f44, %f54, %f52;
	ld.global.u16 	%rs20, [%rd32+2];
	cvt.rn.f32.u16 	%f56, %rs20;
	mul.f32 	%f57, %f43, %f56;
	fma.rn.f32 	%f58, %f44, %f57, %f55;
	add.f32 	%f59, %f58, 0f3F000000;
	cvt.rzi.u32.f32 	%r47, %f59;
	st.global.u16 	[%rd22+2], %r47;
	min.f32 	%f60, %f34, %f4;
	max.f32 	%f61, %f60, 0f00000000;
	min.f32 	%f62, %f36, %f3;
	max.f32 	%f63, %f62, 0f00000000;
	cvt.rmi.f32.f32 	%f64, %f61;
	cvt.rzi.s32.f32 	%r48, %f64;
	cvt.rmi.f32.f32 	%f65, %f63;
	cvt.rzi.s32.f32 	%r49, %f65;
	add.s32 	%r50, %r48, 1;
	min.s32 	%r51, %r50, %r5;
	add.s32 	%r52, %r49, 1;
	min.s32 	%r53, %r52, %r6;
	cvt.rn.f32.s32 	%f66, %r48;
	sub.f32 	%f67, %f61, %f66;
	cvt.rn.f32.s32 	%f68, %r49;
	sub.f32 	%f69, %f63, %f68;
	setp.eq.s32 	%p13, %r5, %r48;
	selp.f32 	%f70, 0f00000000, %f67, %p13;
	setp.eq.s32 	%p14, %r6, %r49;
	selp.f32 	%f71, 0f00000000, %f69, %p14;
	mul.lo.s32 	%r54, %r49, %r8;
	cvt.s64.s32 	%rd33, %r54;
	add.s64 	%rd34, %rd2, %rd33;
	mul.lo.s32 	%r55, %r48, 3;
	mul.wide.s32 	%rd35, %r55, 2;
	add.s64 	%rd36, %rd34, %rd35;
	mul.lo.s32 	%r56, %r51, 3;
	mul.wide.s32 	%rd37, %r56, 2;
	add.s64 	%rd38, %rd34, %rd37;
	mul.lo.s32 	%r57, %r53, %r8;
	cvt.s64.s32 	%rd39, %r57;
	add.s64 	%rd40, %rd2, %rd39;
	add.s64 	%rd41, %rd40, %rd35;
	add.s64 	%rd42, %rd40, %rd37;
	ld.global.u16 	%rs21, [%rd36+4];
	cvt.rn.f32.u16 	%f72, %rs21;
	sub.f32 	%f73, %f18, %f70;
	mul.f32 	%f74, %f73, %f72;
	sub.f32 	%f75, %f18, %f71;
	ld.global.u16 	%rs22, [%rd38+4];
	cvt.rn.f32.u16 	%f76, %rs22;
	mul.f32 	%f77, %f70, %f76;
	mul.f32 	%f78, %f75, %f77;
	fma.rn.f32 	%f79, %f75, %f74, %f78;
	ld.global.u16 	%rs23, [%rd41+4];
	cvt.rn.f32.u16 	%f80, %rs23;
	mul.f32 	%f81, %f73, %f80;
	fma.rn.f32 	%f82, %f71, %f81, %f79;
	ld.global.u16 	%rs24, [%rd42+4];
	cvt.rn.f32.u16 	%f83, %rs24;
	mul.f32 	%f84, %f70, %f83;
	fma.rn.f32 	%f85, %f71, %f84, %f82;
	add.f32 	%f86, %f85, 0f3F000000;
	cvt.rzi.u32.f32 	%r58, %f86;
	st.global.u16 	[%rd22+4], %r58;
	bra.uni 	$L__BB16_20;
$L__BB16_13:
	mov.f32 	%f94, 0f3F000000;
	copysign.f32 	%f95, %f2, %f94;
	add.rz.f32 	%f96, %f2, %f95;
	cvt.rzi.f32.f32 	%f97, %f96;
	cvt.rzi.s32.f32 	%r68, %f97;
	copysign.f32 	%f98, %f1, %f94;
	add.rz.f32 	%f99, %f1, %f98;
	cvt.rzi.f32.f32 	%f100, %f99;
	cvt.rzi.s32.f32 	%r69, %f100;
	min.s32 	%r71, %r68, %r5;
	max.s32 	%r72, %r71, 0;
	min.s32 	%r73, %r69, %r6;
	max.s32 	%r74, %r73, 0;
	setp.lt.s32 	%p20, %r72, %r1;
	setp.lt.s32 	%p21, %r74, %r2;
	and.pred  	%p2, %p20, %p21;
	mul.lo.s32 	%r75, %r74, %r8;
	cvt.s64.s32 	%rd47, %r75;
	add.s64 	%rd48, %rd2, %rd47;
	mul.lo.s32 	%r76, %r72, 3;
	mul.wide.u32 	%rd49, %r76, 2;
	add.s64 	%rd6, %rd48, %rd49;
	mov.b16 	%rs35, 0;
	not.pred 	%p22, %p2;
	@%p22 bra 	$L__BB16_15;
	ld.global.u16 	%rs35, [%rd6];
$L__BB16_15:
	mul.wide.s32 	%rd50, %r7, 2;
	add.s64 	%rd7, %rd3, %rd50;
	st.global.u16 	[%rd7], %rs35;
	mov.b16 	%rs36, 0;
	@%p22 bra 	$L__BB16_17;
	ld.global.u16 	%rs36, [%rd6+2];
$L__BB16_17:
	st.global.u16 	[%rd7+2], %rs36;
	mov.b16 	%rs37, 0;
	@%p22 bra 	$L__BB16_19;
	ld.global.u16 	%rs37, [%rd6+4];
$L__BB16_19:
	st.global.u16 	[%rd7+4], %rs37;
$L__BB16_20:
	ret;

}
	// .globl	_Z38nppiWarpPerspectiveBack_16u_C4R_kernelPKt8NppiSizei8NppiRectPtiS2_dddddddddi
.visible .entry _Z38nppiWarpPerspectiveBack_16u_C4R_kernelPKt8NppiSizei8NppiRectPtiS2_dddddddddi(
	.param .u64 .ptr .align 1 _Z38nppiWarpPerspectiveBack_16u_C4R_kernelPKt8NppiSizei8NppiRectPtiS2_dddddddddi_param_0,
	.param .align 4 .b8 _Z38nppiWarpPerspectiveBack_16u_C4R_kernelPKt8NppiSizei8NppiRectPtiS2_dddddddddi_param_1[8],
	.param .u32 _Z38nppiWarpPerspectiveBack_16u_C4R_kernelPKt8NppiSizei8NppiRectPtiS2_dddddddddi_param_2,
	.param .align 4 .b8 _Z38nppiWarpPerspectiveBack_16u_C4R_kernelPKt8NppiSizei8NppiRectPtiS2_dddddddddi_param_3[16],
	.param .u64 .ptr .align 1 _Z38nppiWarpPerspectiveBack_16u_C4R_kernelPKt8NppiSizei8NppiRectPtiS2_dddddddddi_param_4,
	.param .u32 _Z38nppiWarpPerspectiveBack_16u_C4R_kernelPKt8NppiSizei8NppiRectPtiS2_dddddddddi_param_5,
	.param .align 4 .b8 _Z38nppiWarpPerspectiveBack_16u_C4R_kernelPKt8NppiSizei8NppiRectPtiS2_dddddddddi_param_6[16],
	.param .f64 _Z38nppiWarpPerspectiveBack_16u_C4R_kernelPKt8NppiSizei8NppiRectPtiS2_dddddddddi_param_7,
	.param .f64 _Z38nppiWarpPerspectiveBack_16u_C4R_kernelPKt8NppiSizei8NppiRectPtiS2_dddddddddi_param_8,
	.param .f64 _Z38nppiWarpPerspectiveBack_16u_C4R_kernelPKt8NppiSizei8NppiRectPtiS2_dddddddddi_param_9,
	.param .f64 _Z38nppiWarpPerspectiveBack_16u_C4R_kernelPKt8NppiSizei8NppiRectPtiS2_dddddddddi_param_10,
	.param .f64 _Z38nppiWarpPerspectiveBack_16u_C4R_kernelPKt8NppiSizei8NppiRectPtiS2_dddddddddi_param_11,
	.param .f64 _Z38nppiWarpPerspectiveBack_16u_C4R_kernelPKt8NppiSizei8NppiRectPtiS2_dddddddddi_param_12,
	.param .f64 _Z38nppiWarpPerspectiveBack_16u_C4R_kernelPKt8NppiSizei8NppiRectPtiS2_dddddddddi_param_13,
	.param .f64 _Z38nppiWarpPerspectiveBack_16u_C4R_kernelPKt8NppiSizei8NppiRectPtiS2_dddddddddi_param_14,
	.param .f64 _Z38nppiWarpPerspectiveBack_16u_C4R_kernelPKt8NppiSizei8NppiRectPtiS2_dddddddddi_param_15,
	.param .u32 _Z38nppiWarpPerspectiveBack_16u_C4R_kernelPKt8NppiSizei8NppiRectPtiS2_dddddddddi_param_16
)
{
	.reg .pred 	%p<29>;
	.reg .b16 	%rs<50>;
	.reg .b32 	%r<90>;
	.reg .b32 	%f<128>;
	.reg .b64 	%rd<65>;
	.reg .b64 	%fd<28>;

	ld.param.u32 	%r11, [_Z38nppiWarpPerspectiveBack_16u_C4R_kernelPKt8NppiSizei8NppiRectPtiS2_dddddddddi_param_6+4];
	ld.param.u32 	%r10, [_Z38nppiWarpPerspectiveBack_16u_C4R_kernelPKt8NppiSizei8NppiRectPtiS2_dddddddddi_param_6];
	ld.param.u32 	%r1, [_Z38nppiWarpPerspectiveBack_16u_C4R_kernelPKt8NppiSizei8NppiRectPtiS2_dddddddddi_param_1];
	ld.param.u32 	%r2, [_Z38nppiWarpPerspectiveBack_16u_C4R_kernelPKt8NppiSizei8NppiRectPtiS2_dddddddddi_param_1+4];
	ld.param.u32 	%r12, [_Z38nppiWarpPerspectiveBack_16u_C4R_kernelPKt8NppiSizei8NppiRectPtiS2_dddddddddi_param_6+8];
	ld.param.u64 	%rd8, [_Z38nppiWarpPerspectiveBack_16u_C4R_kernelPKt8NppiSizei8NppiRectPtiS2_dddddddddi_param_0];
	ld.param.u32 	%r8, [_Z38nppiWarpPerspectiveBack_16u_C4R_kernelPKt8NppiSizei8NppiRectPtiS2_dddddddddi_param_2];
	ld.param.u64 	%rd9, [_Z38nppiWarpPerspectiveBack_16u_C4R_kernelPKt8NppiSizei8NppiRectPtiS2_dddddddddi_param_4];
	ld.param.u32 	%r9, [_Z38nppiWarpPerspectiveBack_16u_C4R_kernelPKt8NppiSizei8NppiRectPtiS2_dddddddddi_param_5];
	ld.param.u32 	%r15, [_Z38nppiWarpPerspectiveBack_16u_C4R_kernelPKt8NppiSizei8NppiRectPtiS2_dddddddddi_param_6+12];
	ld.param.f64 	%fd8, [_Z38nppiWarpPerspectiveBack_16u_C4R_kernelPKt8NppiSizei8NppiRectPtiS2_dddddddddi_param_11];
	ld.param.f64 	%fd9, [_Z38nppiWarpPerspectiveBack_16u_C4R_kernelPKt8NppiSizei8NppiRectPtiS2_dddddddddi_param_12];
	ld.param.f64 	%fd10, [_Z38nppiWarpPerspectiveBack_16u_C4R_kernelPKt8NppiSizei8NppiRectPtiS2_dddddddddi_param_13];
	ld.param.f64 	%fd11, [_Z38nppiWarpPerspectiveBack_16u_C4R_kernelPKt8NppiSizei8NppiRectPtiS2_dddddddddi_param_14];
	ld.param.f64 	%fd12, [_Z38nppiWarpPerspectiveBack_16u_C4R_kernelPKt8NppiSizei8NppiRectPtiS2_dddddddddi_param_15];
	ld.param.u32 	%r14, [_Z38nppiWarpPerspectiveBack_16u_C4R_kernelPKt8NppiSizei8NppiRectPtiS2_dddddddddi_param_16];
	cvta.to.global.u64 	%rd1, %rd9;
	cvta.to.global.u64 	%rd2, %rd8;
	mov.u32 	%r16, %ctaid.x;
	mov.u32 	%r17, %ntid.x;
	mov.u32 	%r18, %tid.x;
	mad.lo.s32 	%r3, %r16, %r17, %r18;
	mov.u32 	%r19, %ctaid.y;
	mov.u32 	%r20, %ntid.y;
	mov.u32 	%r21, %tid.y;
	mad.lo.s32 	%r22, %r19, %r20, %r21;
	setp.ge.s32 	%p3, %r3, %r12;
	setp.ge.s32 	%p4, %r22, %r15;
	or.pred  	%p5, %p3, %p4;
	@%p5 bra 	$L__BB17_24;
	add.s32 	%r23, %r10, %r3;
	add.s32 	%r24, %r11, %r22;
	cvt.rn.f64.s32 	%fd1, %r23;
	cvt.rn.f64.s32 	%fd2, %r24;
	mul.f64 	%fd13, %fd11, %fd2;
	fma.rn.f64 	%fd14, %fd10, %fd1, %fd13;
	add.f64 	%fd3, %fd12, %fd14;
	abs.f64 	%fd15, %fd3;
	setp.geu.f64 	%p6, %fd15, 0d3DDB7CDFD9D7BDBB;
	@%p6 bra 	$L__BB17_3;
	mul.lo.s32 	%r88, %r9, %r22;
	cvt.s64.s32 	%rd61, %r88;
	add.s64 	%rd62, %rd1, %rd61;
	shl.b32 	%r89, %r3, 2;
	mul.wide.s32 	%rd63, %r89, 2;
	add.s64 	%rd64, %rd62, %rd63;
	mov.b16 	%rs41, 0;
	st.global.u16 	[%rd64+6], %rs41;
	st.global.u16 	[%rd64+4], %rs41;
	st.global.u16 	[%rd64+2], %rs41;
	st.global.u16 	[%rd64], %rs41;
	bra.uni 	$L__BB17_24;
$L__BB17_3:
	ld.param.f64 	%fd27, [_Z38nppiWarpPerspectiveBack_16u_C4R_kernelPKt8NppiSizei8NppiRectPtiS2_dddddddddi_param_10];
	ld.param.f64 	%fd26, [_Z38nppiWarpPerspectiveBack_16u_C4R_kernelPKt8NppiSizei8NppiRectPtiS2_dddddddddi_param_9];
	ld.param.f64 	%fd25, [_Z38nppiWarpPerspectiveBack_16u_C4R_kernelPKt8NppiSizei8NppiRectPtiS2_dddddddddi_param_8];
	ld.param.f64 	%fd24, [_Z38nppiWarpPerspectiveBack_16u_C4R_kernelPKt8NppiSizei8NppiRectPtiS2_dddddddddi_param_7];
	mul.f64 	%fd16, %fd25, %fd2;
	fma.rn.f64 	%fd17, %fd24, %fd1, %fd16;
	add.f64 	%fd18, %fd26, %fd17;
	div.rn.f64 	%fd19, %fd18, %fd3;
	mul.f64 	%fd20, %fd8, %fd2;
	fma.rn.f64 	%fd21, %fd27, %fd1, %fd20;
	add.f64 	%fd22, %fd9, %fd21;
	div.rn.f64 	%fd23, %fd22, %fd3;
	cvt.rn.f32.f64 	%f1, %fd23;
	cvt.rn.f32.f64 	%f2, %fd19;
	add.s32 	%r5, %r1, -1;
	add.s32 	%r6, %r2, -1;
	mul.lo.s32 	%r25, %r9, %r22;
	cvt.s64.s32 	%rd10, %r25;
	add.s64 	%rd3, %rd1, %rd10;
	shl.b32 	%r7, %r3, 2;
	setp.eq.s32 	%p7, %r14, 2;
	@%p7 bra 	$L__BB17_14;
	setp.ne.s32 	%p8, %r14, 1;
	@%p8 bra 	$L__BB17_15;
	mov.f32 	%f114, 0f3F000000;
	copysign.f32 	%f115, %f2, %f114;
	add.rz.f32 	%f116, %f2, %f115;
	cvt.rzi.f32.f32 	%f117, %f116;
	cvt.rzi.s32.f32 	%r70, %f117;
	copysign.f32 	%f118, %f1, %f114;
	add.rz.f32 	%f119, %f1, %f118;
	cvt.rzi.f32.f32 	%f120, %f119;
	cvt.rzi.s32.f32 	%r71, %f120;
	min.s32 	%r73, %r70, %r5;
	max.s32 	%r74, %r73, 0;
	min.s32 	%r75, %r71, %r6;
	max.s32 	%r76, %r75, 0;
	setp.lt.s32 	%p17, %r74, %r1;
	setp.lt.s32 	%p18, %r76, %r2;
	and.pred  	%p1, %p17, %p18;
	mul.lo.s32 	%r77, %r76, %r8;
	cvt.s64.s32 	%rd53, %r77;
	add.s64 	%rd54, %rd2, %rd53;
	shl.b32 	%r78, %r74, 2;
	mul.wide.u32 	%rd55, %r78, 2;
	add.s64 	%rd4, %rd54, %rd55;
	mov.b16 	%rs42, 0;
	not.pred 	%p19, %p1;
	@%p19 bra 	$L__BB17_7;
	ld.global.u16 	%rs42, [%rd4];
$L__BB17_7:
	mul.wide.s32 	%rd56, %r7, 2;
	add.s64 	%rd5, %rd3, %rd56;
	st.global.u16 	[%rd5], %rs42;
	mov.b16 	%rs43, 0;
	@%p19 bra 	$L__BB17_9;
	ld.global.u16 	%rs43, [%rd4+2];
$L__BB17_9:
	st.global.u16 	[%rd5+2], %rs43;
	mov.b16 	%rs44, 0;
	@%p19 bra 	$L__BB17_11;
	ld.global.u16 	%rs44, [%rd4+4];
$L__BB17_11:
	st.global.u16 	[%rd5+4], %rs44;
	mov.b16 	%rs45, 0;
	@%p19 bra 	$L__BB17_13;
	ld.global.u16 	%rs45, [%rd4+6];
$L__BB17_13:
	st.global.u16 	[%rd5+6], %rs45;
	bra.uni 	$L__BB17_24;
$L__BB17_14:
	cvt.rn.f32.s32 	%f3, %r6;
	cvt.rn.f32.s32 	%f4, %r5;
	min.f32 	%f5, %f2, %f4;
	max.f32 	%f6, %f5, 0f00000000;
	min.f32 	%f7, %f1, %f3;
	max.f32 	%f8, %f7, 0f00000000;
	cvt.rmi.f32.f32 	%f9, %f6;
	cvt.rzi.s32.f32 	%r26, %f9;
	cvt.rmi.f32.f32 	%f10, %f8;
	cvt.rzi.s32.f32 	%r27, %f10;
	add.s32 	%r28, %r26, 1;
	min.s32 	%r29, %r28, %r5;
	add.s32 	%r30, %r27, 1;
	min.s32 	%r31, %r30, %r6;
	cvt.rn.f32.s32 	%f11, %r26;
	sub.f32 	%f12, %f6, %f11;
	cvt.rn.f32.s32 	%f13, %r27;
	sub.f32 	%f14, %f8, %f13;
	setp.eq.s32 	%p9, %r5, %r26;
	selp.f32 	%f15, 0f00000000, %f12, %p9;
	setp.eq.s32 	%p10, %r6, %r27;
	selp.f32 	%f16, 0f00000000, %f14, %p10;
	mul.lo.s32 	%r32, %r27, %r8;
	cvt.s64.s32 	%rd11, %r32;
	add.s64 	%rd12, %rd2, %rd11;
	shl.b32 	%r33, %r26, 2;
	mul.wide.s32 	%rd13, %r33, 2;
	add.s64 	%rd14, %rd12, %rd13;
	shl.b32 	%r34, %r29, 2;
	mul.wide.s32 	%rd15, %r34, 2;
	add.s64 	%rd16, %rd12, %rd15;
	mul.lo.s32 	%r35, %r31, %r8;
	cvt.s64.s32 	%rd17, %r35;
	add.s64 	%rd18, %rd2, %rd17;
	add.s64 	%rd19, %rd18, %rd13;
	add.s64 	%rd20, %rd18, %rd15;
	ld.global.u16 	%rs17, [%rd14];
	cvt.rn.f32.u16 	%f17, %rs17;
	mov.f32 	%f18, 0f3F800000;
	sub.f32 	%f19, %f18, %f15;
	mul.f32 	%f20, %f19, %f17;
	sub.f32 	%f21, %f18, %f16;
	ld.global.u16 	%rs18, [%rd16];
	cvt.rn.f32.u16 	%f22, %rs18;
	mul.f32 	%f23, %f15, %f22;
	mul.f32 	%f24, %f21, %f23;
	fma.rn.f32 	%f25, %f21, %f20, %f24;
	ld.global.u16 	%rs19, [%rd19];
	cvt.rn.f32.u16 	%f26, %rs19;
	mul.f32 	%f27, %f19, %f26;
	fma.rn.f32 	%f28, %f16, %f27, %f25;
	ld.global.u16 	%rs20, [%rd20];
	cvt.rn.f32.u16 	%f29, %rs20;
	mul.f32 	%f30, %f15, %f29;
	fma.rn.f32 	%f31, %f16, %f30, %f28;
	add.f32 	%f32, %f31, 0f3F000000;
	cvt.rzi.u32.f32 	%r36, %f32;
	mul.wide.s32 	%rd21, %r7, 2;
	add.s64 	%rd22, %rd3, %rd21;
	st.global.u16 	[%rd22], %r36;
	min.f32 	%f33, %f6, %f4;
	max.f32 	%f34, %f33, 0f00000000;
	min.f32 	%f35, %f8, %f3;
	max.f32 	%f36, %f35, 0f00000000;
	cvt.rmi.f32.f32 	%f37, %f34;
	cvt.rzi.s32.f32 	%r37, %f37;
	cvt.rmi.f32.f32 	%f38, %f36;
	cvt.rzi.s32.f32 	%r38, %f38;
	add.s32 	%r39, %r37, 1;
	min.s32 	%r40, %r39, %r5;
	add.s32 	%r41, %r38, 1;
	min.s32 	%r42, %r41, %r6;
	cvt.rn.f32.s32 	%f39, %r37;
	sub.f32 	%f40, %f34, %f39;
	cvt.rn.f32.s32 	%f41, %r38;
	sub.f32 	%f42, %f36, %f41;
	setp.eq.s32 	%p11, %r5, %r37;
	selp.f32 	%f43, 0f00000000, %f40, %p11;
	setp.eq.s32 	%p12, %r6, %r38;
	selp.f32 	%f44, 0f00000000, %f42, %p12;
	mul.lo.s32 	%r43, %r38, %r8;
	cvt.s64.s32 	%rd23, %r43;
	add.s64 	%rd24, %rd2, %rd23;
	shl.b32 	%r44, %r37, 2;
	mul.wide.s32 	%rd25, %r44, 2;
	add.s64 	%rd26, %rd24, %rd25;
	shl.b32 	%r45, %r40, 2;
	mul.wide.s32 	%rd27, %r45, 2;
	add.s64 	%rd28, %rd24, %rd27;
	mul.lo.s32 	%r46, %r42, %r8;
	cvt.s64.s32 	%rd29, %r46;
	add.s64 	%rd30, %rd2, %rd29;
	add.s64 	%rd31, %rd30, %rd25;
	add.s64 	%rd32, %rd30, %rd27;
	ld.global.u16 	%rs21, [%rd26+2];
	cvt.rn.f32.u16 	%f45, %rs21;
	sub.f32 	%f46, %f18, %f43;
	mul.f32 	%f47, %f46, %f45;
	sub.f32 	%f48, %f18, %f44;
	ld.global.u16 	%rs22, [%rd28+2];
	cvt.rn.f32.u16 	%f49, %rs22;
	mul.f32 	%f50, %f43, %f49;
	mul.f32 	%f51, %f48, %f50;
	fma.rn.f32 	%f52, %f48, %f47, %f51;
	ld.global.u16 	%rs23, [%rd31+2];
	cvt.rn.f32.u16 	%f53, %rs23;
	mul.f32 	%f54, %f46, %f53;
	fma.rn.f32 	%f55, %f44, %f54, %f52;
	ld.global.u16 	%rs24, [%rd32+2];
	cvt.rn.f32.u16 	%f56, %rs24;
	mul.f32 	%f57, %f43, %f56;
	fma.rn.f32 	%f58, %f44, %f57, %f55;
	add.f32 	%f59, %f58, 0f3F000000;
	cvt.rzi.u32.f32 	%r47, %f59;
	st.global.u16 	[%rd22+2], %r47;
	min.f32 	%f60, %f34, %f4;
	max.f32 	%f61, %f60, 0f00000000;
	min.f32 	%f62, %f36, %f3;
	max.f32 	%f63, %f62, 0f00000000;
	cvt.rmi.f32.f32 	%f64, %f61;
	cvt.rzi.s32.f32 	%r48, %f64;
	cvt.rmi.f32.f32 	%f65, %f63;
	cvt.rzi.s32.f32 	%r49, %f65;
	add.s32 	%r50, %r48, 1;
	min.s32 	%r51, %r50, %r5;
	add.s32 	%r52, %r49, 1;
	min.s32 	%r53, %r52, %r6;
	cvt.rn.f32.s32 	%f66, %r48;
	sub.f32 	%f67, %f61, %f66;
	cvt.rn.f32.s32 	%f68, %r49;
	sub.f32 	%f69, %f63, %f68;
	setp.eq.s32 	%p13, %r5, %r48;
	selp.f32 	%f70, 0f00000000, %f67, %p13;
	setp.eq.s32 	%p14, %r6, %r49;
	selp.f32 	%f71, 0f00000000, %f69, %p14;
	mul.lo.s32 	%r54, %r49, %r8;
	cvt.s64.s32 	%rd33, %r54;
	add.s64 	%rd34, %rd2, %rd33;
	shl.b32 	%r55, %r48, 2;
	mul.wide.s32 	%rd35, %r55, 2;
	add.s64 	%rd36, %rd34, %rd35;
	shl.b32 	%r56, %r51, 2;
	mul.wide.s32 	%rd37, %r56, 2;
	add.s64 	%rd38, %rd34, %rd37;
	mul.lo.s32 	%r57, %r53, %r8;
	cvt.s64.s32 	%rd39, %r57;
	add.s64 	%rd40, %rd2, %rd39;
	add.s64 	%rd41, %rd40, %rd35;
	add.s64 	%rd42, %rd40, %rd37;
	ld.global.u16 	%rs25, [%rd36+4];
	cvt.rn.f32.u16 	%f72, %rs25;
	sub.f32 	%f73, %f18, %f70;
	mul.f32 	%f74, %f73, %f72;
	sub.f32 	%f75, %f18, %f71;
	ld.global.u16 	%rs26, [%rd38+4];
	cvt.rn.f32.u16 	%f76, %rs26;
	mul.f32 	%f77, %f70, %f76;
	mul.f32 	%f78, %f75, %f77;
	fma.rn.f32 	%f79, %f75, %f74, %f78;
	ld.global.u16 	%rs27, [%rd41+4];
	cvt.rn.f32.u16 	%f80, %rs27;
	mul.f32 	%f81, %f73, %f80;
	fma.rn.f32 	%f82, %f71, %f81, %f79;
	ld.global.u16 	%rs28, [%rd42+4];
	cvt.rn.f32.u16 	%f83, %rs28;
	mul.f32 	%f84, %f70, %f83;
	fma.rn.f32 	%f85, %f71, %f84, %f82;
	add.f32 	%f86, %f85, 0f3F000000;
	cvt.rzi.u32.f32 	%r58, %f86;
	st.global.u16 	[%rd22+4], %r58;
	min.f32 	%f87, %f61, %f4;
	max.f32 	%f88, %f87, 0f00000000;
	min.f32 	%f89, %f63, %f3;
	max.f32 	%f90, %f89, 0f00000000;
	cvt.rmi.f32.f32 	%f91, %f88;
	cvt.rzi.s32.f32 	%r59, %f91;
	cvt.rmi.f32.f32 	%f92, %f90;
	cvt.rzi.s32.f32 	%r60, %f92;
	add.s32 	%r61, %r59, 1;
	min.s32 	%r62, %r61, %r5;
	add.s32 	%r63, %r60, 1;
	min.s32 	%r64, %r63, %r6;
	cvt.rn.f32.s32 	%f93, %r59;
	sub.f32 	%f94, %f88, %f93;
	cvt.rn.f32.s32 	%f95, %r60;
	sub.f32 	%f96, %f90, %f95;
	setp.eq.s32 	%p15, %r5, %r59;
	selp.f32 	%f97, 0f00000000, %f94, %p15;
	setp.eq.s32 	%p16, %r6, %r60;
	selp.f32 	%f98, 0f00000000, %f96, %p16;
	mul.lo.s32 	%r65, %r60, %r8;
	cvt.s64.s32 	%rd43, %r65;
	add.s64 	%rd44, %rd2, %rd43;
	shl.b32 	%r66, %r59, 2;
	mul.wide.s32 	%rd45, %r66, 2;
	add.s64 	%rd46, %rd44, %rd45;
	shl.b32 	%r67, %r62, 2;
	mul.wide.s32 	%rd47, %r67, 2;
	add.s64 	%rd48, %rd44, %rd47;
	mul.lo.s32 	%r68, %r64, %r8;
	cvt.s64.s32 	%rd49, %r68;
	add.s64 	%rd50, %rd2, %rd49;
	add.s64 	%rd51, %rd50, %rd45;
	add.s64 	%rd52, %rd50, %rd47;
	ld.global.u16 	%rs29, [%rd46+6];
	cvt.rn.f32.u16 	%f99, %rs29;
	sub.f32 	%f100, %f18, %f97;
	mul.f32 	%f101, %f100, %f99;
	sub.f32 	%f102, %f18, %f98;
	ld.global.u16 	%rs30, [%rd48+6];
	cvt.rn.f32.u16 	%f103, %rs30;
	mul.f32 	%f104, %f97, %f103;
	mul.f32 	%f105, %f102, %f104;
	fma.rn.f32 	%f106, %f102, %f101, %f105;
	ld.global.u16 	%rs31, [%rd51+6];
	cvt.rn.f32.u16 	%f107, %rs31;
	mul.f32 	%f108, %f100, %f107;
	fma.rn.f32 	%f109, %f98, %f108, %f106;
	ld.global.u16 	%rs32, [%rd52+6];
	cvt.rn.f32.u16 	%f110, %rs32;
	mul.f32 	%f111, %f97, %f110;
	fma.rn.f32 	%f112, %f98, %f111, %f109;
	add.f32 	%f113, %f112, 0f3F000000;
	cvt.rzi.u32.f32 	%r69, %f113;
	st.global.u16 	[%rd22+6], %r69;
	bra.uni 	$L__BB17_24;
$L__BB17_15:
	mov.f32 	%f121, 0f3F000000;
	copysign.f32 	%f122, %f2, %f121;
	add.rz.f32 	%f123, %f2, %f122;
	cvt.rzi.f32.f32 	%f124, %f123;
	cvt.rzi.s32.f32 	%r79, %f124;
	copysign.f32 	%f125, %f1, %f121;
	add.rz.f32 	%f126, %f1, %f125;
	cvt.rzi.f32.f32 	%f127, %f126;
	cvt.rzi.s32.f32 	%r80, %f127;
	min.s32 	%r82, %r79, %r5;
	max.s32 	%r83, %r82, 0;
	min.s32 	%r84, %r80, %r6;
	max.s32 	%r85, %r84, 0;
	setp.lt.s32 	%p23, %r83, %r1;
	setp.lt.s32 	%p24, %r85, %r2;
	and.pred  	%p2, %p23, %p24;
	mul.lo.s32 	%r86, %r85, %r8;
	cvt.s64.s32 	%rd57, %r86;
	add.s64 	%rd58, %rd2, %rd57;
	shl.b32 	%r87, %r83, 2;
	mul.wide.u32 	%rd59, %r87, 2;
	add.s64 	%rd6, %rd58, %rd59;
	mov.b16 	%rs46, 0;
	not.pred 	%p25, %p2;
	@%p25 bra 	$L__BB17_17;
	ld.global.u16 	%rs46, [%rd6];
$L__BB17_17:
	mul.wide.s32 	%rd60, %r7, 2;
	add.s64 	%rd7, %rd3, %rd60;
	st.global.u16 	[%rd7], %rs46;
	mov.b16 	%rs47, 0;
	@%p25 bra 	$L__BB17_19;
	ld.global.u16 	%rs47, [%rd6+2];
$L__BB17_19:
	st.global.u16 	[%rd7+2], %rs47;
	mov.b16 	%rs48, 0;
	@%p25 bra 	$L__BB17_21;
	ld.global.u16 	%rs48, [%rd6+4];
$L__BB17_21:
	st.global.u16 	[%rd7+4], %rs48;
	mov.b16 	%rs49, 0;
	@%p25 bra 	$L__BB17_23;
	ld.global.u16 	%rs49, [%rd6+6];
$L__BB17_23:
	st.global.u16 	[%rd7+6], %rs49;
$L__BB17_24:
	ret;

}
	// .globl	_Z38nppiWarpPerspectiveBack_32f_C1R_kernelPKf8NppiSizei8NppiRectPfiS2_dddddddddi
.visible .entry _Z38nppiWarpPerspectiveBack_32f_C1R_kernelPKf8NppiSizei8NppiRectPfiS2_dddddddddi(
	.param .u64 .ptr .align 1 _Z38nppiWarpPerspectiveBack_32f_C1R_kernelPKf8NppiSizei8NppiRectPfiS2_dddddddddi_param_0,
	.param .align 4 .b8 _Z38nppiWarpPerspectiveBack_32f_C1R_kernelPKf8NppiSizei8NppiRectPfiS2_dddddddddi_param_1[8],
	.param .u32 _Z38nppiWarpPerspectiveBack_32f_C1R_kernelPKf8NppiSizei8NppiRectPfiS2_dddddddddi_param_2,
	.param .align 4 .b8 _Z38nppiWarpPerspectiveBack_32f_C1R_kernelPKf8NppiSizei8NppiRectPfiS2_dddddddddi_param_3[16],
	.param .u64 .ptr .align 1 _Z38nppiWarpPerspectiveBack_32f_C1R_kernelPKf8NppiSizei8NppiRectPfiS2_dddddddddi_param_4,
	.param .u32 _Z38nppiWarpPerspectiveBack_32f_C1R_kernelPKf8NppiSizei8NppiRectPfiS2_dddddddddi_param_5,
	.param .align 4 .b8 _Z38nppiWarpPerspectiveBack_32f_C1R_kernelPKf8NppiSizei8NppiRectPfiS2_dddddddddi_param_6[16],
	.param .f64 _Z38nppiWarpPerspectiveBack_32f_C1R_kernelPKf8NppiSizei8NppiRectPfiS2_dddddddddi_param_7,
	.param .f64 _Z38nppiWarpPerspectiveBack_32f_C1R_kernelPKf8NppiSizei8NppiRectPfiS2_dddddddddi_param_8,
	.param .f64 _Z38nppiWarpPerspectiveBack_32f_C1R_kernelPKf8NppiSizei8NppiRectPfiS2_dddddddddi_param_9,
	.param .f64 _Z38nppiWarpPerspectiveBack_32f_C1R_kernelPKf8NppiSizei8NppiRectPfiS2_dddddddddi_param_10,
	.param .f64 _Z38nppiWarpPerspectiveBack_32f_C1R_kernelPKf8NppiSizei8NppiRectPfiS2_dddddddddi_param_11,
	.param .f64 _Z38nppiWarpPerspectiveBack_32f_C1R_kernelPKf8NppiSizei8NppiRectPfiS2_dddddddddi_param_12,
	.param .f64 _Z38nppiWarpPerspectiveBack_32f_C1R_kernelPKf8NppiSizei8NppiRectPfiS2_dddddddddi_param_13,
	.param .f64 _Z38nppiWarpPerspectiveBack_32f_C1R_kernelPKf8NppiSizei8NppiRectPfiS2_dddddddddi_param_14,
	.param .f64 _Z38nppiWarpPerspectiveBack_32f_C1R_kernelPKf8NppiSizei8NppiRectPfiS2_dddddddddi_param_15,
	.param .u32 _Z38nppiWarpPerspectiveBack_32f_C1R_kernelPKf8NppiSizei8NppiRectPfiS2_dddddddddi_param_16
)
{
	.reg .pred 	%p<57>;
	.reg .b32 	%r<41>;
	.reg .b32 	%f<105>;
	.reg .b64 	%rd<33>;
	.reg .b64 	%fd<28>;

	ld.param.u32 	%r19, [_Z38nppiWarpPerspectiveBack_32f_C1R_kernelPKf8NppiSizei8NppiRectPfiS2_dddddddddi_param_6+4];
	ld.param.u32 	%r18, [_Z38nppiWarpPerspectiveBack_32f_C1R_kernelPKf8NppiSizei8NppiRectPfiS2_dddddddddi_param_6];
	ld.param.u32 	%r15, [_Z38nppiWarpPerspectiveBack_32f_C1R_kernelPKf8NppiSizei8NppiRectPfiS2_dddddddddi_param_1+4];
	ld.param.u32 	%r14, [_Z38nppiWarpPerspectiveBack_32f_C1R_kernelPKf8NppiSizei8NppiRectPfiS2_dddddddddi_param_1];
	ld.param.u32 	%r20, [_Z38nppiWarpPerspectiveBack_32f_C1R_kernelPKf8NppiSizei8NppiRectPfiS2_dddddddddi_param_6+8];
	ld.param.u64 	%rd6, [_Z38nppiWarpPerspectiveBack_32f_C1R_kernelPKf8NppiSizei8NppiRectPfiS2_dddddddddi_param_0];
	ld.param.u32 	%r16, [_Z38nppiWarpPerspectiveBack_32f_C1R_kernelPKf8NppiSizei8NppiRectPfiS2_dddddddddi_param_2];
	ld.param.u64 	%rd7, [_Z38nppiWarpPerspectiveBack_32f_C1R_kernelPKf8NppiSizei8NppiRectPfiS2_dddddddddi_param_4];
	ld.param.u32 	%r17, [_Z38nppiWarpPerspectiveBack_32f_C1R_kernelPKf8NppiSizei8NppiRectPfiS2_dddddddddi_param_5];
	ld.param.u32 	%r23, [_Z38nppiWarpPerspectiveBack_32f_C1R_kernelPKf8NppiSizei8NppiRectPfiS2_dddddddddi_param_6+12];
	ld.param.f64 	%fd8, [_Z38nppiWarpPerspectiveBack_32f_C1R_kernelPKf8NppiSizei8NppiRectPfiS2_dddddddddi_param_11];
	ld.param.f64 	%fd9, [_Z38nppiWarpPerspectiveBack_32f_C1R_kernelPKf8NppiSizei8NppiRectPfiS2_dddddddddi_param_12];
	ld.param.f64 	%fd10, [_Z38nppiWarpPerspectiveBack_32f_C1R_kernelPKf8NppiSizei8NppiRectPfiS2_dddddddddi_param_13];
	ld.param.f64 	%fd11, [_Z38nppiWarpPerspectiveBack_32f_C1R_kernelPKf8NppiSizei8NppiRectPfiS2_dddddddddi_param_14];
	ld.param.f64 	%fd12, [_Z38nppiWarpPerspectiveBack_32f_C1R_kernelPKf8NppiSizei8NppiRectPfiS2_dddddddddi_param_15];
	ld.param.u32 	%r22, [_Z38nppiWarpPerspectiveBack_32f_C1R_kernelPKf8NppiSizei8NppiRectPfiS2_dddddddddi_param_16];
	cvta.to.global.u64 	%rd1, %rd7;
	cvta.to.global.u64 	%rd2, %rd6;
	mov.u32 	%r24, %ctaid.x;
	mov.u32 	%r25, %ntid.x;
	mov.u32 	%r26, %tid.x;
	mad.lo.s32 	%r1, %r24, %r25, %r26;
	mov.u32 	%r27, %ctaid.y;
	mov.u32 	%r28, %ntid.y;
	mov.u32 	%r29, %tid.y;
	mad.lo.s32 	%r30, %r27, %r28, %r29;
	setp.ge.s32 	%p5, %r1, %r20;
	setp.ge.s32 	%p6, %r30, %r23;
	or.pred  	%p7, %p5, %p6;
	@%p7 bra 	$L__BB18_31;
	add.s32 	%r31, %r18, %r1;
	add.s32 	%r32, %r19, %r30;
	cvt.rn.f64.s32 	%fd1, %r31;
	cvt.rn.f64.s32 	%fd2, %r32;
	mul.f64 	%fd13, %fd11, %fd2;
	fma.rn.f64 	%fd14, %fd10, %fd1, %fd13;
	add.f64 	%fd3, %fd12, %fd14;
	abs.f64 	%fd15, %fd3;
	setp.geu.f64 	%p8, %fd15, 0d3DDB7CDFD9D7BDBB;
	mov.f32 	%f104, 0f00000000;
	@%p8 bra 	$L__BB18_3;
	mul.lo.s32 	%r39, %r17, %r30;
	cvt.s64.s32 	%rd29, %r39;
	add.s64 	%rd30, %rd1, %rd29;
	mul.wide.s32 	%rd31, %r1, 4;
	add.s64 	%rd32, %rd30, %rd31;
	mov.b32 	%r40, 0;
	st.global.u32 	[%rd32], %r40;
	bra.uni 	$L__BB18_31;
$L__BB18_3:
	ld.param.f64 	%fd27, [_Z38nppiWarpPerspectiveBack_32f_C1R_kernelPKf8NppiSizei8NppiRectPfiS2_dddddddddi_param_10];
	ld.param.f64 	%fd26, [_Z38nppiWarpPerspectiveBack_32f_C1R_kernelPKf8NppiSizei8NppiRectPfiS2_dddddddddi_param_9];
	ld.param.f64 	%fd25, [_Z38nppiWarpPerspectiveBack_32f_C1R_kernelPKf8NppiSizei8NppiRectPfiS2_dddddddddi_param_8];
	ld.param.f64 	%fd24, [_Z38nppiWarpPerspectiveBack_32f_C1R_kernelPKf8NppiSizei8NppiRectPfiS2_dddddddddi_param_7];
	mul.f64 	%fd16, %fd25, %fd2;
	fma.rn.f64 	%fd17, %fd24, %fd1, %fd16;
	add.f64 	%fd18, %fd26, %fd17;
	div.rn.f64 	%fd19, %fd18, %fd3;
	mul.f64 	%fd20, %fd8, %fd2;
	fma.rn.f64 	%fd21, %fd27, %fd1, %fd20;
	add.f64 	%fd22, %fd9, %fd21;
	div.rn.f64 	%fd23, %fd22, %fd3;
	cvt.rn.f32.f64 	%f1, %fd19;
	cvt.rn.f32.f64 	%f2, %fd23;
	setp.eq.s32 	%p9, %r22, 4;
	@%p9 bra 	$L__BB18_17;
	setp.eq.s32 	%p10, %r22, 2;
	@%p10 bra 	$L__BB18_8;
	setp.ne.s32 	%p11, %r22, 1;
	@%p11 bra 	$L__BB18_30;
	add.f32 	%f85, %f1, 0f3F000000;
	cvt.rzi.s32.f32 	%r3, %f85;
	add.f32 	%f86, %f2, 0f3F000000;
	cvt.rzi.s32.f32 	%r4, %f86;
	setp.lt.s32 	%p49, %r3, 0;
	setp.ge.s32 	%p50, %r3, %r14;
	or.pred  	%p51, %p49, %p50;
	setp.lt.s32 	%p52, %r4, 0;
	setp.ge.s32 	%p53, %r4, %r15;
	or.pred  	%p54, %p52, %p53;
	or.pred  	%p56, %p51, %p54;
	@%p56 bra 	$L__BB18_30;
	mul.lo.s32 	%r37, %r4, %r16;
	cvt.s64.s32 	%rd21, %r37;
	add.s64 	%rd22, %rd2, %rd21;
	mul.wide.u32 	%rd23, %r3, 4;
	add.s64 	%rd24, %rd22, %rd23;
	ld.global.f32 	%f104, [%rd24];
	bra.uni 	$L__BB18_30;
$L__BB18_8:
	cvt.rmi.f32.f32 	%f67, %f1;
	cvt.rzi.s32.f32 	%r7, %f67;
	cvt.rmi.f32.f32 	%f68, %f2;
	cvt.rzi.s32.f32 	%r8, %f68;
	add.s32 	%r9, %r7, 1;
	add.s32 	%r10, %r8, 1;
	setp.gt.s32 	%p28, %r7, -1;
	setp.lt.s32 	%p29, %r7, %r14;
	and.pred  	%p1, %p28, %p29;
	setp.gt.s32 	%p30, %r8, -1;
	setp.lt.s32 	%p31, %r8, %r15;
	and.pred  	%p2, %p30, %p31;
	and.pred  	%p33, %p1, %p2;
	mul.lo.s32 	%r35, %r8, %r16;
	cvt.s64.s32 	%rd11, %r35;
	add.s64 	%rd3, %rd2, %rd11;
	mov.f32 	%f88, 0f00000000;
	not.pred 	%p34, %p33;
	@%p34 bra 	$L__BB18_10;
	mul.wide.u32 	%rd12, %r7, 4;
	add.s64 	%rd13, %rd3, %rd12;
	ld.global.f32 	%f88, [%rd13];
$L__BB18_10:
	setp.gt.s32 	%p35, %r7, -2;
	setp.lt.s32 	%p36, %r9, %r14;
	and.pred  	%p3, %p35, %p36;
	and.pred  	%p37, %p3, %p2;
	mov.f32 	%f89, 0f00000000;
	not.pred 	%p38, %p37;
	@%p38 bra 	$L__BB18_12;
	mul.wide.u32 	%rd14, %r9, 4;
	add.s64 	%rd15, %rd3, %rd14;
	ld.global.f32 	%f89, [%rd15];
$L__BB18_12:
	setp.lt.s32 	%p39, %r8, -1;
	not.pred 	%p40, %p1;
	or.pred  	%p41, %p40, %p39;
	setp.ge.s32 	%p42, %r10, %r15;
	mul.lo.s32 	%r36, %r10, %r16;
	cvt.s64.s32 	%rd16, %r36;
	add.s64 	%rd4, %rd2, %rd16;
	mov.f32 	%f90, 0f00000000;
	or.pred  	%p43, %p41, %p42;
	@%p43 bra 	$L__BB18_14;
	mul.wide.u32 	%rd17, %r7, 4;
	add.s64 	%rd18, %rd4, %rd17;
	ld.global.f32 	%f90, [%rd18];
$L__BB18_14:
	setp.ge.s32 	%p44, %r10, %r15;
	setp.lt.s32 	%p45, %r8, -1;
	not.pred 	%p46, %p3;
	or.pred  	%p47, %p46, %p45;
	mov.f32 	%f91, 0f00000000;
	or.pred  	%p48, %p47, %p44;
	@%p48 bra 	$L__BB18_16;
	mul.wide.u32 	%rd19, %r9, 4;
	add.s64 	%rd20, %rd4, %rd19;
	ld.global.f32 	%f91, [%rd20];
$L__BB18_16:
	cvt.rn.f32.s32 	%f72, %r7;
	sub.f32 	%f73, %f1, %f72;
	cvt.rn.f32.s32 	%f74, %r8;
	sub.f32 	%f75, %f2, %f74;
	mov.f32 	%f76, 0f3F800000;
	sub.f32 	%f77, %f76, %f73;
	mul.f32 	%f78, %f73, %f89;
	fma.rn.f32 	%f79, %f77, %f88, %f78;
	mul.f32 	%f80, %f73, %f91;
	fma.rn.f32 	%f81, %f77, %f90, %f80;
	sub.f32 	%f82, %f76, %f75;
	mul.f32 	%f83, %f75, %f81;
	fma.rn.f32 	%f104, %f82, %f79, %f83;
	bra.uni 	$L__BB18_30;
$L__BB18_17:
	add.f32 	%f42, %f1, 0fC0000000;
	cvt.rpi.f32.f32 	%f13, %f42;
	add.f32 	%f43, %f1, 0f40000000;
	cvt.rmi.f32.f32 	%f14, %f43;
	add.f32 	%f44, %f2, 0fC0000000;
	cvt.rpi.f32.f32 	%f92, %f44;
	add.f32 	%f45, %f2, 0f40000000;
	cvt.rmi.f32.f32 	%f16, %f45;
	setp.gtu.f32 	%p12, %f92, %f16;
	mov.f32 	%f99, 0f00000000;
	mov.f32 	%f101, %f99;
	@%p12 bra 	$L__BB18_29;
	mov.f32 	%f101, 0f00000000;
	mov.f32 	%f99, %f101;
$L__BB18_19:
	setp.gtu.f32 	%p13, %f13, %f14;
	@%p13 bra 	$L__BB18_28;
	cvt.rmi.f32.f32 	%f47, %f92;
	cvt.rzi.s32.f32 	%r33, %f47;
	sub.f32 	%f48, %f2, %f92;
	abs.f32 	%f49, %f48;
	setp.le.f32 	%p14, %f49, 0f3F800000;
	mul.f32 	%f50, %f49, %f49;
	fma.rn.f32 	%f51, %f49, 0f3FC00000, 0fC0200000;
	fma.rn.f32 	%f52, %f50, %f51, 0f3F800000;
	setp.geu.f32 	%p15, %f49, 0f40000000;
	fma.rn.f32 	%f53, %f49, 0fBF000000, 0f40200000;
	fma.rn.f32 	%f54, %f49, %f53, 0fC0800000;
	fma.rn.f32 	%f55, %f49, %f54, 0f40000000;
	setp.gt.s32 	%p16, %r33, -1;
	setp.lt.s32 	%p17, %r33, %r15;
	and.pred  	%p4, %p16, %p17;
	mul.lo.s32 	%r34, %r33, %r16;
	cvt.s64.s32 	%rd8, %r34;
	add.s64 	%rd5, %rd2, %rd8;
	selp.f32 	%f56, 0f00000000, %f55, %p15;
	selp.f32 	%f20, %f52, %f56, %p14;
	mov.f32 	%f95, %f13;
$L__BB18_21:
	cvt.rmi.f32.f32 	%f57, %f95;
	cvt.rzi.s32.f32 	%r13, %f57;
	sub.f32 	%f58, %f1, %f95;
	abs.f32 	%f24, %f58;
	setp.gtu.f32 	%p18, %f24, 0f3F800000;
	@%p18 bra 	$L__BB18_23;
	mul.f32 	%f59, %f24, %f24;
	fma.rn.f32 	%f60, %f24, 0f3FC00000, 0fC0200000;
	fma.rn.f32 	%f98, %f59, %f60, 0f3F800000;
	bra.uni 	$L__BB18_25;
$L__BB18_23:
	setp.geu.f32 	%p19, %f24, 0f40000000;
	mov.f32 	%f98, 0f00000000;
	@%p19 bra 	$L__BB18_25;
	fma.rn.f32 	%f62, %f24, 0fBF000000, 0f40200000;
	fma.rn.f32 	%f63, %f24, %f62, 0fC0800000;
	fma.rn.f32 	%f98, %f24, %f63, 0f40000000;
$L__BB18_25:
	mul.f32 	%f28, %f98, %f20;
	setp.gt.s32 	%p20, %r13, -1;
	setp.lt.s32 	%p21, %r13, %r14;
	and.pred  	%p22, %p20, %p21;
	and.pred  	%p23, %p22, %p4;
	not.pred 	%p24, %p23;
	@%p24 bra 	$L__BB18_27;
	mul.wide.u32 	%rd9, %r13, 4;
	add.s64 	%rd10, %rd5, %rd9;
	ld.global.f32 	%f64, [%rd10];
	fma.rn.f32 	%f99, %f28, %f64, %f99;
$L__BB18_27:
	add.f32 	%f101, %f101, %f28;
	add.f32 	%f95, %f95, 0f3F800000;
	setp.le.f32 	%p25, %f95, %f14;
	@%p25 bra 	$L__BB18_21;
$L__BB18_28:
	add.f32 	%f92, %f92, 0f3F800000;
	setp.le.f32 	%p26, %f92, %f16;
	@%p26 bra 	$L__BB18_19;
$L__BB18_29:
	setp.eq.f32 	%p27, %f101, 0f00000000;
	div.rn.f32 	%f65, %f99, %f101;
	selp.f32 	%f104, 0f00000000, %f65, %p27;
$L__BB18_30:
	mul.lo.s32 	%r38, %r17, %r30;
	cvt.s64.s32 	%rd25, %r38;
	add.s64 	%rd26, %rd1, %rd25;
	mul.wide.s32 	%rd27, %r1, 4;
	add.s64 	%rd28, %rd26, %rd27;
	st.global.f32 	[%rd28], %f104;
$L__BB18_31:
	ret;

}
	// .globl	_Z38nppiWarpPerspectiveBack_32f_C3R_kernelPKf8NppiSizei8NppiRectPfiS2_dddddddddi
.visible .entry _Z38nppiWarpPerspectiveBack_32f_C3R_kernelPKf8NppiSizei8NppiRectPfiS2_dddddddddi(
	.param .u64 .ptr .align 1 _Z38nppiWarpPerspectiveBack_32f_C3R_kernelPKf8NppiSizei8NppiRectPfiS2_dddddddddi_param_0,
	.param .align 4 .b8 _Z38nppiWarpPerspectiveBack_32f_C3R_kernelPKf8NppiSizei8NppiRectPfiS2_dddddddddi_param_1[8],
	.param .u32 _Z38nppiWarpPerspectiveBack_32f_C3R_kernelPKf8NppiSizei8NppiRectPfiS2_dddddddddi_param_2,
	.param .align 4 .b8 _Z38nppiWarpPerspectiveBack_32f_C3R_kernelPKf8NppiSizei8NppiRectPfiS2_dddddddddi_param_3[16],
	.param .u64 .ptr .align 1 _Z38nppiWarpPerspectiveBack_32f_C3R_kernelPKf8NppiSizei8NppiRectPfiS2_dddddddddi_param_4,
	.param .u32 _Z38nppiWarpPerspectiveBack_32f_C3R_kernelPKf8NppiSizei8NppiRectPfiS2_dddddddddi_param_5,
	.param .align 4 .b8 _Z38nppiWarpPerspectiveBack_32f_C3R_kernelPKf8NppiSizei8NppiRectPfiS2_dddddddddi_param_6[16],
	.param .f64 _Z38nppiWarpPerspectiveBack_32f_C3R_kernelPKf8NppiSizei8NppiRectPfiS2_dddddddddi_param_7,
	.param .f64 _Z38nppiWarpPerspectiveBack_32f_C3R_kernelPKf8NppiSizei8NppiRectPfiS2_dddddddddi_param_8,
	.param .f64 _Z38nppiWarpPerspectiveBack_32f_C3R_kernelPKf8NppiSizei8NppiRectPfiS2_dddddddddi_param_9,
	.param .f64 _Z38nppiWarpPerspectiveBack_32f_C3R_kernelPKf8NppiSizei8NppiRectPfiS2_dddddddddi_param_10,
	.param .f64 _Z38nppiWarpPerspectiveBack_32f_C3R_kernelPKf8NppiSizei8NppiRectPfiS2_dddddddddi_param_11,
	.param .f64 _Z38nppiWarpPerspectiveBack_32f_C3R_kernelPKf8NppiSizei8NppiRectPfiS2_dddddddddi_param_12,
	.param .f64 _Z38nppiWarpPerspectiveBack_32f_C3R_kernelPKf8NppiSizei8NppiRectPfiS2_dddddddddi_param_13,
	.param .f64 _Z38nppiWarpPerspectiveBack_32f_C3R_kernelPKf8NppiSizei8NppiRectPfiS2_dddddddddi_param_14,
	.param .f64 _Z38nppiWarpPerspectiveBack_32f_C3R_kernelPKf8NppiSizei8NppiRectPfiS2_dddddddddi_param_15,
	.param .u32 _Z38nppiWarpPerspectiveBack_32f_C3R_kernelPKf8NppiSizei8NppiRectPfiS2_dddddddddi_param_16
)
{
	.reg .pred 	%p<25>;
	.reg .b32 	%r<77>;
	.reg .b32 	%f<122>;
	.reg .b64 	%rd<55>;
	.reg .b64 	%fd<28>;

	ld.param.u32 	%r11, [_Z38nppiWarpPerspectiveBack_32f_C3R_kernelPKf8NppiSizei8NppiRectPfiS2_dddddddddi_param_6+4];
	ld.param.u32 	%r10, [_Z38nppiWarpPerspectiveBack_32f_C3R_kernelPKf8NppiSizei8NppiRectPfiS2_dddddddddi_param_6];
	ld.param.u32 	%r1, [_Z38nppiWarpPerspectiveBack_32f_C3R_kernelPKf8NppiSizei8NppiRectPfiS2_dddddddddi_param_1];
	ld.param.u32 	%r2, [_Z38nppiWarpPerspectiveBack_32f_C3R_kernelPKf8NppiSizei8NppiRectPfiS2_dddddddddi_param_1+4];
	ld.param.u32 	%r12, [_Z38nppiWarpPerspectiveBack_32f_C3R_kernelPKf8NppiSizei8NppiRectPfiS2_dddddddddi_param_6+8];
	ld.param.u64 	%rd8, [_Z38nppiWarpPerspectiveBack_32f_C3R_kernelPKf8NppiSizei8NppiRectPfiS2_dddddddddi_param_0];
	ld.param.u32 	%r8, [_Z38nppiWarpPerspectiveBack_32f_C3R_kernelPKf8NppiSizei8NppiRectPfiS2_dddddddddi_param_2];
	ld.param.u64 	%rd9, [_Z38nppiWarpPerspectiveBack_32f_C3R_kernelPKf8NppiSizei8NppiRectPfiS2_dddddddddi_param_4];
	ld.param.u32 	%r9, [_Z38nppiWarpPerspectiveBack_32f_C3R_kernelPKf8NppiSizei8NppiRectPfiS2_dddddddddi_param_5];
	ld.param.u32 	%r15, [_Z38nppiWarpPerspectiveBack_32f_C3R_kernelPKf8NppiSizei8NppiRectPfiS2_dddddddddi_param_6+12];
	ld.param.f64 	%fd8, [_Z38nppiWarpPerspectiveBack_32f_C3R_kernelPKf8NppiSizei8NppiRectPfiS2_dddddddddi_param_11];
	ld.param.f64 	%fd9, [_Z38nppiWarpPerspectiveBack_32f_C3R_kernelPKf8NppiSizei8NppiRectPfiS2_dddddddddi_param_12];
	ld.param.f64 	%fd10, [_Z38nppiWarpPerspectiveBack_32f_C3R_kernelPKf8NppiSizei8NppiRectPfiS2_dddddddddi_param_13];
	ld.param.f64 	%fd11, [_Z38nppiWarpPerspectiveBack_32f_C3R_kernelPKf8NppiSizei8NppiRectPfiS2_dddddddddi_param_14];
	ld.param.f64 	%fd12, [_Z38nppiWarpPerspectiveBack_32f_C3R_kernelPKf8NppiSizei8NppiRectPfiS2_dddddddddi_param_15];
	ld.param.u32 	%r14, [_Z38nppiWarpPerspectiveBack_32f_C3R_kernelPKf8NppiSizei8NppiRectPfiS2_dddddddddi_param_16];
	cvta.to.global.u64 	%rd1, %rd9;
	cvta.to.global.u64 	%rd2, %rd8;
	mov.u32 	%r16, %ctaid.x;
	mov.u32 	%r17, %ntid.x;
	mov.u32 	%r18, %tid.x;
	mad.lo.s32 	%r3, %r16, %r17, %r18;
	mov.u32 	%r19, %ctaid.y;
	mov.u32 	%r20, %ntid.y;
	mov.u32 	%r21, %tid.y;
	mad.lo.s32 	%r22, %r19, %r20, %r21;
	setp.ge.s32 	%p3, %r3, %r12;
	setp.ge.s32 	%p4, %r22, %r15;
	or.pred  	%p5, %p3, %p4;
	@%p5 bra 	$L__BB19_20;
	add.s32 	%r23, %r10, %r3;
	add.s32 	%r24, %r11, %r22;
	cvt.rn.f64.s32 	%fd1, %r23;
	cvt.rn.f64.s32 	%fd2, %r24;
	mul.f64 	%fd13, %fd11, %fd2;
	fma.rn.f64 	%fd14, %fd10, %fd1, %fd13;
	add.f64 	%fd3, %fd12, %fd14;
	abs.f64 	%fd15, %fd3;
	setp.geu.f64 	%p6, %fd15, 0d3DDB7CDFD9D7BDBB;
	@%p6 bra 	$L__BB19_3;
	mul.lo.s32 	%r74, %r9, %r22;
	cvt.s64.s32 	%rd51, %r74;
	add.s64 	%rd52, %rd1, %rd51;
	mul.lo.s32 	%r75, %r3, 3;
	mul.wide.s32 	%rd53, %r75, 4;
	add.s64 	%rd54, %rd52, %rd53;
	mov.b32 	%r76, 0;
	st.global.u32 	[%rd54+8], %r76;
	st.global.u32 	[%rd54+4], %r76;
	st.global.u32 	[%rd54], %r76;
	bra.uni 	$L__BB19_20;
$L__BB19_3:
	ld.param.f64 	%fd27, [_Z38nppiWarpPerspectiveBack_32f_C3R_kernelPKf8NppiSizei8NppiRectPfiS2_dddddddddi_param_10];
	ld.param.f64 	%fd26, [_Z38nppiWarpPerspectiveBack_32f_C3R_kernelPKf8NppiSizei8NppiRectPfiS2_dddddddddi_param_9];
	ld.param.f64 	%fd25, [_Z38nppiWarpPerspectiveBack_32f_C3R_kernelPKf8NppiSizei8NppiRectPfiS2_dddddddddi_param_8];
	ld.param.f64 	%fd24, [_Z38nppiWarpPerspectiveBack_32f_C3R_kernelPKf8NppiSizei8NppiRectPfiS2_dddddddddi_param_7];
	mul.f64 	%fd16, %fd25, %fd2;
	fma.rn.f64 	%fd17, %fd24, %fd1, %fd16;
	add.f64 	%fd18, %fd26, %fd17;
	div.rn.f64 	%fd19, %fd18, %fd3;
	mul.f64 	%fd20, %fd8, %fd2;
	fma.rn.f64 	%fd21, %fd27, %fd1, %fd20;
	add.f64 	%fd22, %fd9, %fd21;
	div.rn.f64 	%fd23, %fd22, %fd3;
	cvt.rn.f32.f64 	%f1, %fd23;
	cvt.rn.f32.f64 	%f2, %fd19;
	add.s32 	%r5, %r1, -1;
	add.s32 	%r6, %r2, -1;
	mul.lo.s32 	%r25, %r9, %r22;
	cvt.s64.s32 	%rd10, %r25;
	add.s64 	%rd3, %rd1, %rd10;
	mul.lo.s32 	%r7, %r3, 3;
	setp.eq.s32 	%p7, %r14, 2;
	@%p7 bra 	$L__BB19_12;
	setp.ne.s32 	%p8, %r14, 1;
	@%p8 bra 	$L__BB19_13;
	mov.f32 	%f97, 0f3F000000;
	copysign.f32 	%f98, %f2, %f97;
	add.rz.f32 	%f99, %f2, %f98;
	cvt.rzi.f32.f32 	%f100, %f99;
	cvt.rzi.s32.f32 	%r56, %f100;
	copysign.f32 	%f101, %f1, %f97;
	add.rz.f32 	%f102, %f1, %f101;
	cvt.rzi.f32.f32 	%f103, %f102;
	cvt.rzi.s32.f32 	%r57, %f103;
	min.s32 	%r59, %r56, %r5;
	max.s32 	%r60, %r59, 0;
	min.s32 	%r61, %r57, %r6;
	max.s32 	%r62, %r61, 0;
	setp.lt.s32 	%p15, %r60, %r1;
	setp.lt.s32 	%p16, %r62, %r2;
	and.pred  	%p1, %p15, %p16;
	mul.lo.s32 	%r63, %r62, %r8;
	cvt.s64.s32 	%rd43, %r63;
	add.s64 	%rd44, %rd2, %rd43;
	mul.lo.s32 	%r64, %r60, 3;
	mul.wide.u32 	%rd45, %r64, 4;
	add.s64 	%rd4, %rd44, %rd45;
	mov.f32 	%f116, 0f00000000;
	not.pred 	%p17, %p1;
	@%p17 bra 	$L__BB19_7;
	ld.global.f32 	%f116, [%rd4];
$L__BB19_7:
	mul.wide.s32 	%rd46, %r7, 4;
	add.s64 	%rd5, %rd3, %rd46;
	st.global.f32 	[%rd5], %f116;
	mov.f32 	%f117, 0f00000000;
	@%p17 bra 	$L__BB19_9;
	ld.global.f32 	%f117, [%rd4+4];
$L__BB19_9:
	st.global.f32 	[%rd5+4], %f117;
	mov.f32 	%f118, 0f00000000;
	@%p17 bra 	$L__BB19_11;
	ld.global.f32 	%f118, [%rd4+8];
$L__BB19_11:
	st.global.f32 	[%rd5+8], %f118;
	bra.uni 	$L__BB19_20;
$L__BB19_12:
	cvt.rn.f32.s32 	%f15, %r6;
	cvt.rn.f32.s32 	%f16, %r5;
	min.f32 	%f17, %f2, %f16;
	max.f32 	%f18, %f17, 0f00000000;
	min.f32 	%f19, %f1, %f15;
	max.f32 	%f20, %f19, 0f00000000;
	cvt.rmi.f32.f32 	%f21, %f18;
	cvt.rzi.s32.f32 	%r26, %f21;
	cvt.rmi.f32.f32 	%f22, %f20;
	cvt.rzi.s32.f32 	%r27, %f22;
	add.s32 	%r28, %r26, 1;
	min.s32 	%r29, %r28, %r5;
	add.s32 	%r30, %r27, 1;
	min.s32 	%r31, %r30, %r6;
	cvt.rn.f32.s32 	%f23, %r26;
	sub.f32 	%f24, %f18, %f23;
	cvt.rn.f32.s32 	%f25, %r27;
	sub.f32 	%f26, %f20, %f25;
	setp.eq.s32 	%p9, %r5, %r26;
	selp.f32 	%f27, 0f00000000, %f24, %p9;
	setp.eq.s32 	%p10, %r6, %r27;
	selp.f32 	%f28, 0f00000000, %f26, %p10;
	mul.lo.s32 	%r32, %r27, %r8;
	cvt.s64.s32 	%rd11, %r32;
	add.s64 	%rd12, %rd2, %rd11;
	mul.lo.s32 	%r33, %r26, 3;
	mul.wide.s32 	%rd13, %r33, 4;
	add.s64 	%rd14, %rd12, %rd13;
	mul.lo.s32 	%r34, %r29, 3;
	mul.wide.s32 	%rd15, %r34, 4;
	add.s64 	%rd16, %rd12, %rd15;
	mul.lo.s32 	%r35, %r31, %r8;
	cvt.s64.s32 	%rd17, %r35;
	add.s64 	%rd18, %rd2, %rd17;
	add.s64 	%rd19, %rd18, %rd13;
	add.s64 	%rd20, %rd18, %rd15;
	ld.global.f32 	%f29, [%rd14];
	mov.f32 	%f30, 0f3F800000;
	sub.f32 	%f31, %f30, %f27;
	mul.f32 	%f32, %f31, %f29;
	sub.f32 	%f33, %f30, %f28;
	ld.global.f32 	%f34, [%rd16];
	mul.f32 	%f35, %f27, %f34;
	mul.f32 	%f36, %f33, %f35;
	fma.rn.f32 	%f37, %f33, %f32, %f36;
	ld.global.f32 	%f38, [%rd19];
	mul.f32 	%f39, %f31, %f38;
	fma.rn.f32 	%f40, %f28, %f39, %f37;
	ld.global.f32 	%f41, [%rd20];
	mul.f32 	%f42, %f27, %f41;
	fma.rn.f32 	%f43, %f28, %f42, %f40;
	mul.wide.s32 	%rd21, %r7, 4;
	add.s64 	%rd22, %rd3, %rd21;
	st.global.f32 	[%rd22], %f43;
	min.f32 	%f44, %f18, %f16;
	max.f32 	%f45, %f44, 0f00000000;
	min.f32 	%f46, %f20, %f15;
	max.f32 	%f47, %f46, 0f00000000;
	cvt.rmi.f32.f32 	%f48, %f45;
	cvt.rzi.s32.f32 	%r36, %f48;
	cvt.rmi.f32.f32 	%f49, %f47;
	cvt.rzi.s32.f32 	%r37, %f49;
	add.s32 	%r38, %r36, 1;
	min.s32 	%r39, %r38, %r5;
	add.s32 	%r40, %r37, 1;
	min.s32 	%r41, %r40, %r6;
	cvt.rn.f32.s32 	%f50, %r36;
	sub.f32 	%f51, %f45, %f50;
	cvt.rn.f32.s32 	%f52, %r37;
	sub.f32 	%f53, %f47, %f52;
	setp.eq.s32 	%p11, %r5, %r36;
	selp.f32 	%f54, 0f00000000, %f51, %p11;
	setp.eq.s32 	%p12, %r6, %r37;
	selp.f32 	%f55, 0f00000000, %f53, %p12;
	mul.lo.s32 	%r42, %r37, %r8;
	cvt.s64.s32 	%rd23, %r42;
	add.s64 	%rd24, %rd2, %rd23;
	mul.lo.s32 	%r43, %r36, 3;
	mul.wide.s32 	%rd25, %r43, 4;
	add.s64 	%rd26, %rd24, %rd25;
	mul.lo.s32 	%r44, %r39, 3;
	mul.wide.s32 	%rd27, %r44, 4;
	add.s64 	%rd28, %rd24, %rd27;
	mul.lo.s32 	%r45, %r41, %r8;
	cvt.s64.s32 	%rd29, %r45;
	add.s64 	%rd30, %rd2, %rd29;
	add.s64 	%rd31, %rd30, %rd25;
	add.s64 	%rd32, %rd30, %rd27;
	ld.global.f32 	%f56, [%rd26+4];
	sub.f32 	%f57, %f30, %f54;
	mul.f32 	%f58, %f57, %f56;
	sub.f32 	%f59, %f30, %f55;
	ld.global.f32 	%f60, [%rd28+4];
	mul.f32 	%f61, %f54, %f60;
	mul.f32 	%f62, %f59, %f61;
	fma.rn.f32 	%f63, %f59, %f58, %f62;
	ld.global.f32 	%f64, [%rd31+4];
	mul.f32 	%f65, %f57, %f64;
	fma.rn.f32 	%f66, %f55, %f65, %f63;
	ld.global.f32 	%f67, [%rd32+4];
	mul.f32 	%f68, %f54, %f67;
	fma.rn.f32 	%f69, %f55, %f68, %f66;
	st.global.f32 	[%rd22+4], %f69;
	min.f32 	%f70, %f45, %f16;
	max.f32 	%f71, %f70, 0f00000000;
	min.f32 	%f72, %f47, %f15;
	max.f32 	%f73, %f72, 0f00000000;
	cvt.rmi.f32.f32 	%f74, %f71;
	cvt.rzi.s32.f32 	%r46, %f74;
	cvt.rmi.f32.f32 	%f75, %f73;
	cvt.rzi.s32.f32 	%r47, %f75;
	add.s32 	%r48, %r46, 1;
	min.s32 	%r49, %r48, %r5;
	add.s32 	%r50, %r47, 1;
	min.s32 	%r51, %r50, %r6;
	cvt.rn.f32.s32 	%f76, %r46;
	sub.f32 	%f77, %f71, %f76;
	cvt.rn.f32.s32 	%f78, %r47;
	sub.f32 	%f79, %f73, %f78;
	setp.eq.s32 	%p13, %r5, %r46;
	selp.f32 	%f80, 0f00000000, %f77, %p13;
	setp.eq.s32 	%p14, %r6, %r47;
	selp.f32 	%f81, 0f00000000, %f79, %p14;
	mul.lo.s32 	%r52, %r47, %r8;
	cvt.s64.s32 	%rd33, %r52;
	add.s64 	%rd34, %rd2, %rd33;
	mul.lo.s32 	%r53, %r46, 3;
	mul.wide.s32 	%rd35, %r53, 4;
	add.s64 	%rd36, %rd34, %rd35;
	mul.lo.s32 	%r54, %r49, 3;
	mul.wide.s32 	%rd37, %r54, 4;
	add.s64 	%rd38, %rd34, %rd37;
	mul.lo.s32 	%r55, %r51, %r8;
	cvt.s64.s32 	%rd39, %r55;
	add.s64 	%rd40, %rd2, %rd39;
	add.s64 	%rd41, %rd40, %rd35;
	add.s64 	%rd42, %rd40, %rd37;
	ld.global.f32 	%f82, [%rd36+8];
	sub.f32 	%f83, %f30, %f80;
	mul.f32 	%f84, %f83, %f82;
	sub.f32 	%f85, %f30, %f81;
	ld.global.f32 	%f86, [%rd38+8];
	mul.f32 	%f87, %f80, %f86;
	mul.f32 	%f88, %f85, %f87;
	fma.rn.f32 	%f89, %f85, %f84, %f88;
	ld.global.f32 	%f90, [%rd41+8];
	mul.f32 	%f91, %f83, %f90;
	fma.rn.f32 	%f92, %f81, %f91, %f89;
	ld.global.f32 	%f93, [%rd42+8];
	mul.f32 	%f94, %f80, %f93;
	fma.rn.f32 	%f95, %f81, %f94, %f92;
	st.global.f32 	[%rd22+8], %f95;
	bra.uni 	$L__BB19_20;
$L__BB19_13:
	mov.f32 	%f107, 0f3F000000;
	copysign.f32 	%f108, %f2, %f107;
	add.rz.f32 	%f109, %f2, %f108;
	cvt.rzi.f32.f32 	%f110, %f109;
	cvt.rzi.s32.f32 	%r65, %f110;
	copysign.f32 	%f111, %f1, %f107;
	add.rz.f32 	%f112, %f1, %f111;
	cvt.rzi.f32.f32 	%f113, %f112;
	cvt.rzi.s32.f32 	%r66, %f113;
	min.s32 	%r68, %r65, %r5;
	max.s32 	%r69, %r68, 0;
	min.s32 	%r70, %r66, %r6;
	max.s32 	%r71, %r70, 0;
	setp.lt.s32 	%p20, %r69, %r1;
	setp.lt.s32 	%p21, %r71, %r2;
	and.pred  	%p2, %p20, %p21;
	mul.lo.s32 	%r72, %r71, %r8;
	cvt.s64.s32 	%rd47, %r72;
	add.s64 	%rd48, %rd2, %rd47;
	mul.lo.s32 	%r73, %r69, 3;
	mul.wide.u32 	%rd49, %r73, 4;
	add.s64 	%rd6, %rd48, %rd49;
	mov.f32 	%f119, 0f00000000;
	not.pred 	%p22, %p2;
	@%p22 bra 	$L__BB19_15;
	ld.global.f32 	%f119, [%rd6];
$L__BB19_15:
	mul.wide.s32 	%rd50, %r7, 4;
	add.s64 	%rd7, %rd3, %rd50;
	st.global.f32 	[%rd7], %f119;
	mov.f32 	%f120, 0f00000000;
	@%p22 bra 	$L__BB19_17;
	ld.global.f32 	%f120, [%rd6+4];
$L__BB19_17:
	st.global.f32 	[%rd7+4], %f120;
	mov.f32 	%f121, 0f00000000;
	@%p22 bra 	$L__BB19_19;
	ld.global.f32 	%f121, [%rd6+8];
$L__BB19_19:
	st.global.f32 	[%rd7+8], %f121;
$L__BB19_20:
	ret;

}
	// .globl	_Z38nppiWarpPerspectiveBack_32f_C4R_kernelPKf8NppiSizei8NppiRectPfiS2_dddddddddi
.visible .entry _Z38nppiWarpPerspectiveBack_32f_C4R_kernelPKf8NppiSizei8NppiRectPfiS2_dddddddddi(
	.param .u64 .ptr .align 1 _Z38nppiWarpPerspectiveBack_32f_C4R_kernelPKf8NppiSizei8NppiRectPfiS2_dddddddddi_param_0,
	.param .align 4 .b8 _Z38nppiWarpPerspectiveBack_32f_C4R_kernelPKf8NppiSizei8NppiRectPfiS2_dddddddddi_param_1[8],
	.param .u32 _Z38nppiWarpPerspectiveBack_32f_C4R_kernelPKf8NppiSizei8NppiRectPfiS2_dddddddddi_param_2,
	.param .align 4 .b8 _Z38nppiWarpPerspectiveBack_32f_C4R_kernelPKf8NppiSizei8NppiRectPfiS2_dddddddddi_param_3[16],
	.param .u64 .ptr .align 1 _Z38nppiWarpPerspectiveBack_32f_C4R_kernelPKf8NppiSizei8NppiRectPfiS2_dddddddddi_param_4,
	.param .u32 _Z38nppiWarpPerspectiveBack_32f_C4R_kernelPKf8NppiSizei8NppiRectPfiS2_dddddddddi_param_5,
	.param .align 4 .b8 _Z38nppiWarpPerspectiveBack_32f_C4R_kernelPKf8NppiSizei8NppiRectPfiS2_dddddddddi_param_6[16],
	.param .f64 _Z38nppiWarpPerspectiveBack_32f_C4R_kernelPKf8NppiSizei8NppiRectPfiS2_dddddddddi_param_7,
	.param .f64 _Z38nppiWarpPerspectiveBack_32f_C4R_kernelPKf8NppiSizei8NppiRectPfiS2_dddddddddi_param_8,
	.param .f64 _Z38nppiWarpPerspectiveBack_32f_C4R_kernelPKf8NppiSizei8NppiRectPfiS2_dddddddddi_param_9,
	.param .f64 _Z38nppiWarpPerspectiveBack_32f_C4R_kernelPKf8NppiSizei8NppiRectPfiS2_dddddddddi_param_10,
	.param .f64 _Z38nppiWarpPerspectiveBack_32f_C4R_kernelPKf8NppiSizei8NppiRectPfiS2_dddddddddi_param_11,
	.param .f64 _Z38nppiWarpPerspectiveBack_32f_C4R_kernelPKf8NppiSizei8NppiRectPfiS2_dddddddddi_param_12,
	.param .f64 _Z38nppiWarpPerspectiveBack_32f_C4R_kernelPKf8NppiSizei8NppiRectPfiS2_dddddddddi_param_13,
	.param .f64 _Z38nppiWarpPerspectiveBack_32f_C4R_kernelPKf8NppiSizei8NppiRectPfiS2_dddddddddi_param_14,
	.param .f64 _Z38nppiWarpPerspectiveBack_32f_C4R_kernelPKf8NppiSizei8NppiRectPfiS2_dddddddddi_param_15,
	.param .u32 _Z38nppiWarpPerspectiveBack_32f_C4R_kernelPKf8NppiSizei8NppiRectPfiS2_dddddddddi_param_16
)
{
	.reg .pred 	%p<29>;
	.reg .b32 	%r<87>;
	.reg .b32 	%f<156>;
	.reg .b64 	%rd<65>;
	.reg .b64 	%fd<28>;

	ld.param.u32 	%r11, [_Z38nppiWarpPerspectiveBack_32f_C4R_kernelPKf8NppiSizei8NppiRectPfiS2_dddddddddi_param_6+4];
	ld.param.u32 	%r10, [_Z38nppiWarpPerspectiveBack_32f_C4R_kernelPKf8NppiSizei8NppiRectPfiS2_dddddddddi_param_6];
	ld.param.u32 	%r1, [_Z38nppiWarpPerspectiveBack_32f_C4R_kernelPKf8NppiSizei8NppiRectPfiS2_dddddddddi_param_1];
	ld.param.u32 	%r2, [_Z38nppiWarpPerspectiveBack_32f_C4R_kernelPKf8NppiSizei8NppiRectPfiS2_dddddddddi_param_1+4];
	ld.param.u32 	%r12, [_Z38nppiWarpPerspectiveBack_32f_C4R_kernelPKf8NppiSizei8NppiRectPfiS2_dddddddddi_param_6+8];
	ld.param.u64 	%rd8, [_Z38nppiWarpPerspectiveBack_32f_C4R_kernelPKf8NppiSizei8NppiRectPfiS2_dddddddddi_param_0];
	ld.param.u32 	%r8, [_Z38nppiWarpPerspectiveBack_32f_C4R_kernelPKf8NppiSizei8NppiRectPfiS2_dddddddddi_param_2];
	ld.param.u64 	%rd9, [_Z38nppiWarpPerspectiveBack_32f_C4R_kernelPKf8NppiSizei8NppiRectPfiS2_dddddddddi_param_4];
	ld.param.u32 	%r9, [_Z38nppiWarpPerspectiveBack_32f_C4R_kernelPKf8NppiSizei8NppiRectPfiS2_dddddddddi_param_5];
	ld.param.u32 	%r15, [_Z38nppiWarpPerspectiveBack_32f_C4R_kernelPKf8NppiSizei8NppiRectPfiS2_dddddddddi_param_6+12];
	ld.param.f64 	%fd8, [_Z38nppiWarpPerspectiveBack_32f_C4R_kernelPKf8NppiSizei8NppiRectPfiS2_dddddddddi_param_11];
	ld.param.f64 	%fd9, [_Z38nppiWarpPerspectiveBack_32f_C4R_kernelPKf8NppiSizei8NppiRectPfiS2_dddddddddi_param_12];
	ld.param.f64 	%fd10, [_Z38nppiWarpPerspectiveBack_32f_C4R_kernelPKf8NppiSizei8NppiRectPfiS2_dddddddddi_param_13];
	ld.param.f64 	%fd11, [_Z38nppiWarpPerspectiveBack_32f_C4R_kernelPKf8NppiSizei8NppiRectPfiS2_dddddddddi_param_14];
	ld.param.f64 	%fd12, [_Z38nppiWarpPerspectiveBack_32f_C4R_kernelPKf8NppiSizei8NppiRectPfiS2_dddddddddi_param_15];
	ld.param.u32 	%r14, [_Z38nppiWarpPerspectiveBack_32f_C4R_kernelPKf8NppiSizei8NppiRectPfiS2_dddddddddi_param_16];
	cvta.to.global.u64 	%rd1, %rd9;
	cvta.to.global.u64 	%rd2, %rd8;
	mov.u32 	%r16, %ctaid.x;
	mov.u32 	%r17, %ntid.x;
	mov.u32 	%r18, %tid.x;
	mad.lo.s32 	%r3, %r16, %r17, %r18;
	mov.u32 	%r19, %ctaid.y;
	mov.u32 	%r20, %ntid.y;
	mov.u32 	%r21, %tid.y;
	mad.lo.s32 	%r22, %r19, %r20, %r21;
	setp.ge.s32 	%p3, %r3, %r12;
	setp.ge.s32 	%p4, %r22, %r15;
	or.pred  	%p5, %p3, %p4;
	@%p5 bra 	$L__BB20_24;
	add.s32 	%r23, %r10, %r3;
	add.s32 	%r24, %r11, %r22;
	cvt.rn.f64.s32 	%fd1, %r23;
	cvt.rn.f64.s32 	%fd2, %r24;
	mul.f64 	%fd13, %fd11, %fd2;
	fma.rn.f64 	%fd14, %fd10, %fd1, %fd13;
	add.f64 	%fd3, %fd12, %fd14;
	abs.f64 	%fd15, %fd3;
	setp.geu.f64 	%p6, %fd15, 0d3DDB7CDFD9D7BDBB;
	@%p6 bra 	$L__BB20_3;
	mul.lo.s32 	%r84, %r9, %r22;
	cvt.s64.s32 	%rd61, %r84;
	add.s64 	%rd62, %rd1, %rd61;
	shl.b32 	%r85, %r3, 2;
	mul.wide.s32 	%rd63, %r85, 4;
	add.s64 	%rd64, %rd62, %rd63;
	mov.b32 	%r86, 0;
	st.global.u32 	[%rd64+12], %r86;
	st.global.u32 	[%rd64+8], %r86;
	st.global.u32 	[%rd64+4], %r86;
	st.global.u32 	[%rd64], %r86;
	bra.uni 	$L__BB20_24;
$L__BB20_3:
	ld.param.f64 	%fd27, [_Z38nppiWarpPerspectiveBack_32f_C4R_kernelPKf8NppiSizei8NppiRectPfiS2_dddddddddi_param_10];
	ld.param.f64 	%fd26, [_Z38nppiWarpPerspectiveBack_32f_C4R_kernelPKf8NppiSizei8NppiRectPfiS2_dddddddddi_param_9];
	ld.param.f64 	%fd25, [_Z38nppiWarpPerspectiveBack_32f_C4R_kernelPKf8NppiSizei8NppiRectPfiS2_dddddddddi_param_8];
	ld.param.f64 	%fd24, [_Z38nppiWarpPerspectiveBack_32f_C4R_kernelPKf8NppiSizei8NppiRectPfiS2_dddddddddi_param_7];
	mul.f64 	%fd16, %fd25, %fd2;
	fma.rn.f64 	%fd17, %fd24, %fd1, %fd16;
	add.f64 	%fd18, %fd26, %fd17;
	div.rn.f64 	%fd19, %fd18, %fd3;
	mul.f64 	%fd20, %fd8, %fd2;
	fma.rn.f64 	%fd21, %fd27, %fd1, %fd20;
	add.f64 	%fd22, %fd9, %fd21;
	div.rn.f64 	%fd23, %fd22, %fd3;
	cvt.rn.f32.f64 	%f1, %fd23;
	cvt.rn.f32.f64 	%f2, %fd19;
	add.s32 	%r5, %r1, -1;
	add.s32 	%r6, %r2, -1;
	mul.lo.s32 	%r25, %r9, %r22;
	cvt.s64.s32 	%rd10, %r25;
	add.s64 	%rd3, %rd1, %rd10;
	shl.b32 	%r7, %r3, 2;
	setp.eq.s32 	%p7, %r14, 2;
	@%p7 bra 	$L__BB20_14;
	setp.ne.s32 	%p8, %r14, 1;
	@%p8 bra 	$L__BB20_15;
	mov.f32 	%f127, 0f3F000000;
	copysign.f32 	%f128, %f2, %f127;
	add.rz.f32 	%f129, %f2, %f128;
	cvt.rzi.f32.f32 	%f130, %f129;
	cvt.rzi.s32.f32 	%r66, %f130;
	copysign.f32 	%f131, %f1, %f127;
	add.rz.f32 	%f132, %f1, %f131;
	cvt.rzi.f32.f32 	%f133, %f132;
	cvt.rzi.s32.f32 	%r67, %f133;
	min.s32 	%r69, %r66, %r5;
	max.s32 	%r70, %r69, 0;
	min.s32 	%r71, %r67, %r6;
	max.s32 	%r72, %r71, 0;
	setp.lt.s32 	%p17, %r70, %r1;
	setp.lt.s32 	%p18, %r72, %r2;
	and.pred  	%p1, %p17, %p18;
	mul.lo.s32 	%r73, %r72, %r8;
	cvt.s64.s32 	%rd53, %r73;
	add.s64 	%rd54, %rd2, %rd53;
	shl.b32 	%r74, %r70, 2;
	mul.wide.u32 	%rd55, %r74, 4;
	add.s64 	%rd4, %rd54, %rd55;
	mov.f32 	%f148, 0f00000000;
	not.pred 	%p19, %p1;
	@%p19 bra 	$L__BB20_7;
	ld.global.f32 	%f148, [%rd4];
$L__BB20_7:
	mul.wide.s32 	%rd56, %r7, 4;
	add.s64 	%rd5, %rd3, %rd56;
	st.global.f32 	[%rd5], %f148;
	mov.f32 	%f149, 0f00000000;
	@%p19 bra 	$L__BB20_9;
	ld.global.f32 	%f149, [%rd4+4];
$L__BB20_9:
	st.global.f32 	[%rd5+4], %f149;
	mov.f32 	%f150, 0f00000000;
	@%p19 bra 	$L__BB20_11;
	ld.global.f32 	%f150, [%rd4+8];
$L__BB20_11:
	st.global.f32 	[%rd5+8], %f150;
	mov.f32 	%f151, 0f00000000;
	@%p19 bra 	$L__BB20_13;
	ld.global.f32 	%f151, [%rd4+12];
$L__BB20_13:
	st.global.f32 	[%rd5+12], %f151;
	bra.uni 	$L__BB20_24;
$L__BB20_14:
	cvt.rn.f32.s32 	%f19, %r6;
	cvt.rn.f32.s32 	%f20, %r5;
	min.f32 	%f21, %f2, %f20;
	max.f32 	%f22, %f21, 0f00000000;
	min.f32 	%f23, %f1, %f19;
	max.f32 	%f24, %f23, 0f00000000;
	cvt.rmi.f32.f32 	%f25, %f22;
	cvt.rzi.s32.f32 	%r26, %f25;
	cvt.rmi.f32.f32 	%f26, %f24;
	cvt.rzi.s32.f32 	%r27, %f26;
	add.s32 	%r28, %r26, 1;
	min.s32 	%r29, %r28, %r5;
	add.s32 	%r30, %r27, 1;
	min.s32 	%r31, %r30, %r6;
	cvt.rn.f32.s32 	%f27, %r26;
	sub.f32 	%f28, %f22, %f27;
	cvt.rn.f32.s32 	%f29, %r27;
	sub.f32 	%f30, %f24, %f29;
	setp.eq.s32 	%p9, %r5, %r26;
	selp.f32 	%f31, 0f00000000, %f28, %p9;
	setp.eq.s32 	%p10, %r6, %r27;
	selp.f32 	%f32, 0f00000000, %f30, %p10;
	mul.lo.s32 	%r32, %r27, %r8;
	cvt.s64.s32 	%rd11, %r32;
	add.s64 	%rd12, %rd2, %rd11;
	shl.b32 	%r33, %r26, 2;
	mul.wide.s32 	%rd13, %r33, 4;
	add.s64 	%rd14, %rd12, %rd13;
	shl.b32 	%r34, %r29, 2;
	mul.wide.s32 	%rd15, %r34, 4;
	add.s64 	%rd16, %rd12, %rd15;
	mul.lo.s32 	%r35, %r31, %r8;
	cvt.s64.s32 	%rd17, %r35;
	add.s64 	%rd18, %rd2, %rd17;
	add.s64 	%rd19, %rd18, %rd13;
	add.s64 	%rd20, %rd18, %rd15;
	ld.global.f32 	%f33, [%rd14];
	mov.f32 	%f34, 0f3F800000;
	sub.f32 	%f35, %f34, %f31;
	mul.f32 	%f36, %f35, %f33;
	sub.f32 	%f37, %f34, %f32;
	ld.global.f32 	%f38, [%rd16];
	mul.f32 	%f39, %f31, %f38;
	mul.f32 	%f40, %f37, %f39;
	fma.rn.f32 	%f41, %f37, %f36, %f40;
	ld.global.f32 	%f42, [%rd19];
	mul.f32 	%f43, %f35, %f42;
	fma.rn.f32 	%f44, %f32, %f43, %f41;
	ld.global.f32 	%f45, [%rd20];
	mul.f32 	%f46, %f31, %f45;
	fma.rn.f32 	%f47, %f32, %f46, %f44;
	mul.wide.s32 	%rd21, %r7, 4;
	add.s64 	%rd22, %rd3, %rd21;
	st.global.f32 	[%rd22], %f47;
	min.f32 	%f48, %f22, %f20;
	max.f32 	%f49, %f48, 0f00000000;
	min.f32 	%f50, %f24, %f19;
	max.f32 	%f51, %f50, 0f00000000;
	cvt.rmi.f32.f32 	%f52, %f49;
	cvt.rzi.s32.f32 	%r36, %f52;
	cvt.rmi.f32.f32 	%f53, %f51;
	cvt.rzi.s32.f32 	%r37, %f53;
	add.s32 	%r38, %r36, 1;
	min.s32 	%r39, %r38, %r5;
	add.s32 	%r40, %r37, 1;
	min.s32 	%r41, %r40, %r6;
	cvt.rn.f32.s32 	%f54, %r36;
	sub.f32 	%f55, %f49, %f54;
	cvt.rn.f32.s32 	%f56, %r37;
	sub.f32 	%f57, %f51, %f56;
	setp.eq.s32 	%p11, %r5, %r36;
	selp.f32 	%f58, 0f00000000, %f55, %p11;
	setp.eq.s32 	%p12, %r6, %r37;
	selp.f32 	%f59, 0f00000000, %f57, %p12;
	mul.lo.s32 	%r42, %r37, %r8;
	cvt.s64.s32 	%rd23, %r42;
	add.s64 	%rd24, %rd2, %rd23;
	shl.b32 	%r43, %r36, 2;
	mul.wide.s32 	%rd25, %r43, 4;
	add.s64 	%rd26, %rd24, %rd25;
	shl.b32 	%r44, %r39, 2;
	mul.wide.s32 	%rd27, %r44, 4;
	add.s64 	%rd28, %rd24, %rd27;
	mul.lo.s32 	%r45, %r41, %r8;
	cvt.s64.s32 	%rd29, %r45;
	add.s64 	%rd30, %rd2, %rd29;
	add.s64 	%rd31, %rd30, %rd25;
	add.s64 	%rd32, %rd30, %rd27;
	ld.global.f32 	%f60, [%rd26+4];
	sub.f32 	%f61, %f34, %f58;
	mul.f32 	%f62, %f61, %f60;
	sub.f32 	%f63, %f34, %f59;
	ld.global.f32 	%f64, [%rd28+4];
	mul.f32 	%f65, %f58, %f64;
	mul.f32 	%f66, %f63, %f65;
	fma.rn.f32 	%f67, %f63, %f62, %f66;
	ld.global.f32 	%f68, [%rd31+4];
	mul.f32 	%f69, %f61, %f68;
	fma.rn.f32 	%f70, %f59, %f69, %f67;
	ld.global.f32 	%f71, [%rd32+4];
	mul.f32 	%f72, %f58, %f71;
	fma.rn.f32 	%f73, %f59, %f72, %f70;
	st.global.f32 	[%rd22+4], %f73;
	min.f32 	%f74, %f49, %f20;
	max.f32 	%f75, %f74, 0f00000000;
	min.f32 	%f76, %f51, %f19;
	max.f32 	%f77, %f76, 0f00000000;
	cvt.rmi.f32.f32 	%f78, %f75;
	cvt.rzi.s32.f32 	%r46, %f78;
	cvt.rmi.f32.f32 	%f79, %f77;
	cvt.rzi.s32.f32 	%r47, %f79;
	add.s32 	%r48, %r46, 1;
	min.s32 	%r49, %r48, %r5;
	add.s32 	%r50, %r47, 1;
	min.s32 	%r51, %r50, %r6;
	cvt.rn.f32.s32 	%f80, %r46;
	sub.f32 	%f81, %f75, %f80;
	cvt.rn.f32.s32 	%f82, %r47;
	sub.f32 	%f83, %f77, %f82;
	setp.eq.s32 	%p13, %r5, %r46;
	selp.f32 	%f84, 0f00000000, %f81, %p13;
	setp.eq.s32 	%p14, %r6, %r47;
	selp.f32 	%f85, 0f00000000, %f83, %p14;
	mul.lo.s32 	%r52, %r47, %r8;
	cvt.s64.s32 	%rd33, %r52;
	add.s64 	%rd34, %rd2, %rd33;
	shl.b32 	%r53, %r46, 2;
	mul.wide.s32 	%rd35, %r53, 4;
	add.s64 	%rd36, %rd34, %rd35;
	shl.b32 	%r54, %r49, 2;
	mul.wide.s32 	%rd37, %r54, 4;
	add.s64 	%rd38, %rd34, %rd37;
	mul.lo.s32 	%r55, %r51, %r8;
	cvt.s64.s32 	%rd39, %r55;
	add.s64 	%rd40, %rd2, %rd39;
	add.s64 	%rd41, %rd40, %rd35;
	add.s64 	%rd42, %rd40, %rd37;
	ld.global.f32 	%f86, [%rd36+8];
	sub.f32 	%f87, %f34, %f84;
	mul.f32 	%f88, %f87, %f86;
	sub.f32 	%f89, %f34, %f85;
	ld.global.f32 	%f90, [%rd38+8];
	mul.f32 	%f91, %f84, %f90;
	mul.f32 	%f92, %f89, %f91;
	fma.rn.f32 	%f93, %f89, %f88, %f92;
	ld.global.f32 	%f94, [%rd41+8];
	mul.f32 	%f95, %f87, %f94;
	fma.rn.f32 	%f96, %f85, %f95, %f93;
	ld.global.f32 	%f97, [%rd42+8];
	mul.f32 	%f98, %f84, %f97;
	fma.rn.f32 	%f99, %f85, %f98, %f96;
	st.global.f32 	[%rd22+8], %f99;
	min.f32 	%f100, %f75, %f20;
	max.f32 	%f101, %f100, 0f00000000;
	min.f32 	%f102, %f77, %f19;
	max.f32 	%f103, %f102, 0f00000000;
	cvt.rmi.f32.f32 	%f104, %f101;
	cvt.rzi.s32.f32 	%r56, %f104;
	cvt.rmi.f32.f32 	%f105, %f103;
	cvt.rzi.s32.f32 	%r57, %f105;
	add.s32 	%r58, %r56, 1;
	min.s32 	%r59, %r58, %r5;
	add.s32 	%r60, %r57, 1;
	min.s32 	%r61, %r60, %r6;
	cvt.rn.f32.s32 	%f106, %r56;
	sub.f32 	%f107, %f101, %f106;
	cvt.rn.f32.s32 	%f108, %r57;
	sub.f32 	%f109, %f103, %f108;
	setp.eq.s32 	%p15, %r5, %r56;
	selp.f32 	%f110, 0f00000000, %f107, %p15;
	setp.eq.s32 	%p16, %r6, %r57;
	selp.f32 	%f111, 0f00000000, %f109, %p16;
	mul.lo.s32 	%r62, %r57, %r8;
	cvt.s64.s32 	%rd43, %r62;
	add.s64 	%rd44, %rd2, %rd43;
	shl.b32 	%r63, %r56, 2;
	mul.wide.s32 	%rd45, %r63, 4;
	add.s64 	%rd46, %rd44, %rd45;
	shl.b32 	%r64, %r59, 2;
	mul.wide.s32 	%rd47, %r64, 4;
	add.s64 	%rd48, %rd44, %rd47;
	mul.lo.s32 	%r65, %r61, %r8;
	cvt.s64.s32 	%rd49, %r65;
	add.s64 	%rd50, %rd2, %rd49;
	add.s64 	%rd51, %rd50, %rd45;
	add.s64 	%rd52, %rd50, %rd47;
	ld.global.f32 	%f112, [%rd46+12];
	sub.f32 	%f113, %f34, %f110;
	mul.f32 	%f114, %f113, %f112;
	sub.f32 	%f115, %f34, %f111;
	ld.global.f32 	%f116, [%rd48+12];
	mul.f32 	%f117, %f110, %f116;
	mul.f32 	%f118, %f115, %f117;
	fma.rn.f32 	%f119, %f115, %f114, %f118;
	ld.global.f32 	%f120, [%rd51+12];
	mul.f32 	%f121, %f113, %f120;
	fma.rn.f32 	%f122, %f111, %f121, %f119;
	ld.global.f32 	%f123, [%rd52+12];
	mul.f32 	%f124, %f110, %f123;
	fma.rn.f32 	%f125, %f111, %f124, %f122;
	st.global.f32 	[%rd22+12], %f125;
	bra.uni 	$L__BB20_24;
$L__BB20_15:
	mov.f32 	%f138, 0f3F000000;
	copysign.f32 	%f139, %f2, %f138;
	add.rz.f32 	%f140, %f2, %f139;
	cvt.rzi.f32.f32 	%f141, %f140;
	cvt.rzi.s32.f32 	%r75, %f141;
	copysign.f32 	%f142, %f1, %f138;
	add.rz.f32 	%f143, %f1, %f142;
	cvt.rzi.f32.f32 	%f144, %f143;
	cvt.rzi.s32.f32 	%r76, %f144;
	min.s32 	%r78, %r75, %r5;
	max.s32 	%r79, %r78, 0;
	min.s32 	%r80, %r76, %r6;
	max.s32 	%r81, %r80, 0;
	setp.lt.s32 	%p23, %r79, %r1;
	setp.lt.s32 	%p24, %r81, %r2;
	and.pred  	%p2, %p23, %p24;
	mul.lo.s32 	%r82, %r81, %r8;
	cvt.s64.s32 	%rd57, %r82;
	add.s64 	%rd58, %rd2, %rd57;
	shl.b32 	%r83, %r79, 2;
	mul.wide.u32 	%rd59, %r83, 4;
	add.s64 	%rd6, %rd58, %rd59;
	mov.f32 	%f152, 0f00000000;
	not.pred 	%p25, %p2;
	@%p25 bra 	$L__BB20_17;
	ld.global.f32 	%f152, [%rd6];
$L__BB20_17:
	mul.wide.s32 	%rd60, %r7, 4;
	add.s64 	%rd7, %rd3, %rd60;
	st.global.f32 	[%rd7], %f152;
	mov.f32 	%f153, 0f00000000;
	@%p25 bra 	$L__BB20_19;
	ld.global.f32 	%f153, [%rd6+4];
$L__BB20_19:
	st.global.f32 	[%rd7+4], %f153;
	mov.f32 	%f154, 0f00000000;
	@%p25 bra 	$L__BB20_21;
	ld.global.f32 	%f154, [%rd6+8];
$L__BB20_21:
	st.global.f32 	[%rd7+8], %f154;
	mov.f32 	%f155, 0f00000000;
	@%p25 bra 	$L__BB20_23;
	ld.global.f32 	%f155, [%rd6+12];
$L__BB20_23:
	st.global.f32 	[%rd7+12], %f155;
$L__BB20_24:
	ret;

}
	// .globl	_Z38nppiWarpPerspectiveBack_32s_C1R_kernelPKi8NppiSizei8NppiRectPiiS2_dddddddddi
.visible .entry _Z38nppiWarpPerspectiveBack_32s_C1R_kernelPKi8NppiSizei8NppiRectPiiS2_dddddddddi(
	.param .u64 .ptr .align 1 _Z38nppiWarpPerspectiveBack_32s_C1R_kernelPKi8NppiSizei8NppiRectPiiS2_dddddddddi_param_0,
	.param .align 4 .b8 _Z38nppiWarpPerspectiveBack_32s_C1R_kernelPKi8NppiSizei8NppiRectPiiS2_dddddddddi_param_1[8],
	.param .u32 _Z38nppiWarpPerspectiveBack_32s_C1R_kernelPKi8NppiSizei8NppiRectPiiS2_dddddddddi_param_2,
	.param .align 4 .b8 _Z38nppiWarpPerspectiveBack_32s_C1R_kernelPKi8NppiSizei8NppiRectPiiS2_dddddddddi_param_3[16],
	.param .u64 .ptr .align 1 _Z38nppiWarpPerspectiveBack_32s_C1R_kernelPKi8NppiSizei8NppiRectPiiS2_dddddddddi_param_4,
	.param .u32 _Z38nppiWarpPerspectiveBack_32s_C1R_kernelPKi8NppiSizei8NppiRectPiiS2_dddddddddi_param_5,
	.param .align 4 .b8 _Z38nppiWarpPerspectiveBack_32s_C1R_kernelPKi8NppiSizei8NppiRectPiiS2_dddddddddi_param_6[16],
	.param .f64 _Z38nppiWarpPerspectiveBack_32s_C1R_kernelPKi8NppiSizei8NppiRectPiiS2_dddddddddi_param_7,
	.param .f64 _Z38nppiWarpPerspectiveBack_32s_C1R_kernelPKi8NppiSizei8NppiRectPiiS2_dddddddddi_param_8,
	.param .f64 _Z38nppiWarpPerspectiveBack_32s_C1R_kernelPKi8NppiSizei8NppiRectPiiS2_dddddddddi_param_9,
	.param .f64 _Z38nppiWarpPerspectiveBack_32s_C1R_kernelPKi8NppiSizei8NppiRectPiiS2_dddddddddi_param_10,
	.param .f64 _Z38nppiWarpPerspectiveBack_32s_C1R_kernelPKi8NppiSizei8NppiRectPiiS2_dddddddddi_param_11,
	.param .f64 _Z38nppiWarpPerspectiveBack_32s_C1R_kernelPKi8NppiSizei8NppiRectPiiS2_dddddddddi_param_12,
	.param .f64 _Z38nppiWarpPerspectiveBack_32s_C1R_kernelPKi8NppiSizei8NppiRectPiiS2_dddddddddi_param_13,
	.param .f64 _Z38nppiWarpPerspectiveBack_32s_C1R_kernelPKi8NppiSizei8NppiRectPiiS2_dddddddddi_param_14,
	.param .f64 _Z38nppiWarpPerspectiveBack_32s_C1R_kernelPKi8NppiSizei8NppiRectPiiS2_dddddddddi_param_15,
	.param .u32 _Z38nppiWarpPerspectiveBack_32s_C1R_kernelPKi8NppiSizei8NppiRectPiiS2_dddddddddi_param_16
)
{
	.reg .pred 	%p<57>;
	.reg .b32 	%r<53>;
	.reg .b32 	%f<99>;
	.reg .b64 	%rd<33>;
	.reg .b64 	%fd<28>;

	ld.param.u32 	%r23, [_Z38nppiWarpPerspectiveBack_32s_C1R_kernelPKi8NppiSizei8NppiRectPiiS2_dddddddddi_param_6+4];
	ld.param.u32 	%r22, [_Z38nppiWarpPerspectiveBack_32s_C1R_kernelPKi8NppiSizei8NppiRectPiiS2_dddddddddi_param_6];
	ld.param.u32 	%r19, [_Z38nppiWarpPerspectiveBack_32s_C1R_kernelPKi8NppiSizei8NppiRectPiiS2_dddddddddi_param_1+4];
	ld.param.u32 	%r18, [_Z38nppiWarpPerspectiveBack_32s_C1R_kernelPKi8NppiSizei8NppiRectPiiS2_dddddddddi_param_1];
	ld.param.u32 	%r24, [_Z38nppiWarpPerspectiveBack_32s_C1R_kernelPKi8NppiSizei8NppiRectPiiS2_dddddddddi_param_6+8];
	ld.param.u64 	%rd6, [_Z38nppiWarpPerspectiveBack_32s_C1R_kernelPKi8NppiSizei8NppiRectPiiS2_dddddddddi_param_0];
	ld.param.u32 	%r20, [_Z38nppiWarpPerspectiveBack_32s_C1R_kernelPKi8NppiSizei8NppiRectPiiS2_dddddddddi_param_2];
	ld.param.u64 	%rd7, [_Z38nppiWarpPerspectiveBack_32s_C1R_kernelPKi8NppiSizei8NppiRectPiiS2_dddddddddi_param_4];
	ld.param.u32 	%r21, [_Z38nppiWarpPerspectiveBack_32s_C1R_kernelPKi8NppiSizei8NppiRectPiiS2_dddddddddi_param_5];
	ld.param.u32 	%r27, [_Z38nppiWarpPerspectiveBack_32s_C1R_kernelPKi8NppiSizei8NppiRectPiiS2_dddddddddi_param_6+12];
	ld.param.f64 	%fd8, [_Z38nppiWarpPerspectiveBack_32s_C1R_kernelPKi8NppiSizei8NppiRectPiiS2_dddddddddi_param_11];
	ld.param.f64 	%fd9, [_Z38nppiWarpPerspectiveBack_32s_C1R_kernelPKi8NppiSizei8NppiRectPiiS2_dddddddddi_param_12];
	ld.param.f64 	%fd10, [_Z38nppiWarpPerspectiveBack_32s_C1R_kernelPKi8NppiSizei8NppiRectPiiS2_dddddddddi_param_13];
	ld.param.f64 	%fd11, [_Z38nppiWarpPerspectiveBack_32s_C1R_kernelPKi8NppiSizei8NppiRectPiiS2_dddddddddi_param_14];
	ld.param.f64 	%fd12, [_Z38nppiWarpPerspectiveBack_32s_C1R_kernelPKi8NppiSizei8NppiRectPiiS2_dddddddddi_param_15];
	ld.param.u32 	%r26, [_Z38nppiWarpPerspectiveBack_32s_C1R_kernelPKi8NppiSizei8NppiRectPiiS2_dddddddddi_param_16];
	cvta.to.global.u64 	%rd1, %rd7;
	cvta.to.global.u64 	%rd2, %rd6;
	mov.u32 	%r28, %ctaid.x;
	mov.u32 	%r29, %ntid.x;
	mov.u32 	%r30, %tid.x;
	mad.lo.s32 	%r1, %r28, %r29, %r30;
	mov.u32 	%r31, %ctaid.y;
	mov.u32 	%r32, %ntid.y;
	mov.u32 	%r33, %tid.y;
	mad.lo.s32 	%r34, %r31, %r32, %r33;
	setp.ge.s32 	%p5, %r1, %r24;
	setp.ge.s32 	%p6, %r34, %r27;
	or.pred  	%p7, %p5, %p6;
	@%p7 bra 	$L__BB21_31;
	add.s32 	%r35, %r22, %r1;
	add.s32 	%r36, %r23, %r34;
	cvt.rn.f64.s32 	%fd1, %r35;
	cvt.rn.f64.s32 	%fd2, %r36;
	mul.f64 	%fd13, %fd11, %fd2;
	fma.rn.f64 	%fd14, %fd10, %fd1, %fd13;
	add.f64 	%fd3, %fd12, %fd14;
	abs.f64 	%fd15, %fd3;
	setp.geu.f64 	%p8, %fd15, 0d3DDB7CDFD9D7BDBB;
	@%p8 bra 	$L__BB21_3;
	mul.lo.s32 	%r50, %r21, %r34;
	cvt.s64.s32 	%rd29, %r50;
	add.s64 	%rd30, %rd1, %rd29;
	mul.wide.s32 	%rd31, %r1, 4;
	add.s64 	%rd32, %rd30, %rd31;
	mov.b32 	%r51, 0;
	st.global.u32 	[%rd32], %r51;
	bra.uni 	$L__BB21_31;
$L__BB21_3:
	ld.param.f64 	%fd27, [_Z38nppiWarpPerspectiveBack_32s_C1R_kernelPKi8NppiSizei8NppiRectPiiS2_dddddddddi_param_10];
	ld.param.f64 	%fd26, [_Z38nppiWarpPerspectiveBack_32s_C1R_kernelPKi8NppiSizei8NppiRectPiiS2_dddddddddi_param_9];
	ld.param.f64 	%fd25, [_Z38nppiWarpPerspectiveBack_32s_C1R_kernelPKi8NppiSizei8NppiRectPiiS2_dddddddddi_param_8];
	ld.param.f64 	%fd24, [_Z38nppiWarpPerspectiveBack_32s_C1R_kernelPKi8NppiSizei8NppiRectPiiS2_dddddddddi_param_7];
	mul.f64 	%fd16, %fd25, %fd2;
	fma.rn.f64 	%fd17, %fd24, %fd1, %fd16;
	add.f64 	%fd18, %fd26, %fd17;
	div.rn.f64 	%fd19, %fd18, %fd3;
	mul.f64 	%fd20, %fd8, %fd2;
	fma.rn.f64 	%fd21, %fd27, %fd1, %fd20;
	add.f64 	%fd22, %fd9, %fd21;
	div.rn.f64 	%fd23, %fd22, %fd3;
	cvt.rn.f32.f64 	%f1, %fd19;
	cvt.rn.f32.f64 	%f2, %fd23;
	mov.b32 	%r52, 0;
	setp.eq.s32 	%p9, %r26, 4;
	@%p9 bra 	$L__BB21_17;
	setp.eq.s32 	%p10, %r26, 2;
	@%p10 bra 	$L__BB21_8;
	setp.ne.s32 	%p11, %r26, 1;
	@%p11 bra 	$L__BB21_30;
	add.f32 	%f81, %f1, 0f3F000000;
	cvt.rzi.s32.f32 	%r3, %f81;
	add.f32 	%f82, %f2, 0f3F000000;
	cvt.rzi.s32.f32 	%r4, %f82;
	setp.lt.s32 	%p49, %r3, 0;
	setp.ge.s32 	%p50, %r3, %r18;
	or.pred  	%p51, %p49, %p50;
	setp.lt.s32 	%p52, %r4, 0;
	setp.ge.s32 	%p53, %r4, %r19;
	or.pred  	%p54, %p52, %p53;
	or.pred  	%p56, %p51, %p54;
	@%p56 bra 	$L__BB21_30;
	mul.lo.s32 	%r48, %r4, %r20;
	cvt.s64.s32 	%rd21, %r48;
	add.s64 	%rd22, %rd2, %rd21;
	mul.wide.u32 	%rd23, %r3, 4;
	add.s64 	%rd24, %rd22, %rd23;
	ld.global.u32 	%r52, [%rd24];
	bra.uni 	$L__BB21_30;
$L__BB21_8:
	cvt.rmi.f32.f32 	%f63, %f1;
	cvt.rzi.s32.f32 	%r8, %f63;
	cvt.rmi.f32.f32 	%f64, %f2;
	cvt.rzi.s32.f32 	%r9, %f64;
	add.s32 	%r10, %r8, 1;
	add.s32 	%r11, %r9, 1;
	setp.gt.s32 	%p28, %r8, -1;
	setp.lt.s32 	%p29, %r8, %r18;
	and.pred  	%p1, %p28, %p29;
	setp.gt.s32 	%p30, %r9, -1;
	setp.lt.s32 	%p31, %r9, %r19;
	and.pred  	%p2, %p30, %p31;
	and.pred  	%p33, %p1, %p2;
	mul.lo.s32 	%r41, %r9, %r20;
	cvt.s64.s32 	%rd11, %r41;
	add.s64 	%rd3, %rd2, %rd11;
	mov.f32 	%f83, 0f00000000;
	not.pred 	%p34, %p33;
	@%p34 bra 	$L__BB21_10;
	mul.wide.u32 	%rd12, %r8, 4;
	add.s64 	%rd13, %rd3, %rd12;
	ld.global.u32 	%r42, [%rd13];
	cvt.rn.f32.s32 	%f83, %r42;
$L__BB21_10:
	setp.gt.s32 	%p35, %r8, -2;
	setp.lt.s32 	%p36, %r10, %r18;
	and.pred  	%p3, %p35, %p36;
	and.pred  	%p37, %p3, %p2;
	mov.f32 	%f84, 0f00000000;
	not.pred 	%p38, %p37;
	@%p38 bra 	$L__BB21_12;
	mul.wide.u32 	%rd14, %r10, 4;
	add.s64 	%rd15, %rd3, %rd14;
	ld.global.u32 	%r43, [%rd15];
	cvt.rn.f32.s32 	%f84, %r43;
$L__BB21_12:
	setp.lt.s32 	%p39, %r9, -1;
	not.pred 	%p40, %p1;
	or.pred  	%p41, %p40, %p39;
	setp.ge.s32 	%p42, %r11, %r19;
	mul.lo.s32 	%r44, %r11, %r20;
	cvt.s64.s32 	%rd16, %r44;
	add.s64 	%rd4, %rd2, %rd16;
	mov.f32 	%f85, 0f00000000;
	or.pred  	%p43, %p41, %p42;
	@%p43 bra 	$L__BB21_14;
	mul.wide.u32 	%rd17, %r8, 4;
	add.s64 	%rd18, %rd4, %rd17;
	ld.global.u32 	%r45, [%rd18];
	cvt.rn.f32.s32 	%f85, %r45;
$L__BB21_14:
	setp.ge.s32 	%p44, %r11, %r19;
	setp.lt.s32 	%p45, %r9, -1;
	not.pred 	%p46, %p3;
	or.pred  	%p47, %p46, %p45;
	mov.f32 	%f86, 0f00000000;
	or.pred  	%p48, %p47, %p44;
	@%p48 bra 	$L__BB21_16;
	mul.wide.u32 	%rd19, %r10, 4;
	add.s64 	%rd20, %rd4, %rd19;
	ld.global.u32 	%r46, [%rd20];
	cvt.rn.f32.s32 	%f86, %r46;
$L__BB21_16:
	cvt.rn.f32.s32 	%f68, %r8;
	sub.f32 	%f69, %f1, %f68;
	cvt.rn.f32.s32 	%f70, %r9;
	sub.f32 	%f71, %f2, %f70;
	mov.f32 	%f72, 0f3F800000;
	sub.f32 	%f73, %f72, %f69;
	mul.f32 	%f74, %f69, %f84;
	fma.rn.f32 	%f75, %f73, %f83, %f74;
	mul.f32 	%f76, %f69, %f86;
	fma.rn.f32 	%f77, %f73, %f85, %f76;
	sub.f32 	%f78, %f72, %f71;
	mul.f32 	%f79, %f71, %f77;
	fma.rn.f32 	%f80, %f78, %f75, %f79;
	cvt.rzi.s32.f32 	%r52, %f80;
	bra.uni 	$L__BB21_30;
$L__BB21_17:
	add.f32 	%f37, %f1, 0fC0000000;
	cvt.rpi.f32.f32 	%f11, %f37;
	add.f32 	%f38, %f1, 0f40000000;
	cvt.rmi.f32.f32 	%f12, %f38;
	add.f32 	%f39, %f2, 0fC0000000;
	cvt.rpi.f32.f32 	%f87, %f39;
	add.f32 	%f40, %f2, 0f40000000;
	cvt.rmi.f32.f32 	%f14, %f40;
	setp.gtu.f32 	%p12, %f87, %f14;
	mov.f32 	%f94, 0f00000000;
	mov.f32 	%f96, %f94;
	@%p12 bra 	$L__BB21_29;
	mov.f32 	%f96, 0f00000000;
	mov.f32 	%f94, %f96;
$L__BB21_19:
	setp.gtu.f32 	%p13, %f11, %f12;
	@%p13 bra 	$L__BB21_28;
	cvt.rmi.f32.f32 	%f42, %f87;
	cvt.rzi.s32.f32 	%r38, %f42;
	sub.f32 	%f43, %f2, %f87;
	abs.f32 	%f44, %f43;
	setp.le.f32 	%p14, %f44, 0f3F800000;
	mul.f32 	%f45, %f44, %f44;
	fma.rn.f32 	%f46, %f44, 0f3FC00000, 0fC0200000;
	fma.rn.f32 	%f47, %f45, %f46, 0f3F800000;
	setp.geu.f32 	%p15, %f44, 0f40000000;
	fma.rn.f32 	%f48, %f44, 0fBF000000, 0f40200000;
	fma.rn.f32 	%f49, %f44, %f48, 0fC0800000;
	fma.rn.f32 	%f50, %f44, %f49, 0f40000000;
	setp.gt.s32 	%p16, %r38, -1;
	setp.lt.s32 	%p17, %r38, %r19;
	and.pred  	%p4, %p16, %p17;
	mul.lo.s32 	%r39, %r38, %r20;
	cvt.s64.s32 	%rd8, %r39;
	add.s64 	%rd5, %rd2, %rd8;
	selp.f32 	%f51, 0f00000000, %f50, %p15;
	selp.f32 	%f18, %f47, %f51, %p14;
	mov.f32 	%f90, %f11;
$L__BB21_21:
	cvt.rmi.f32.f32 	%f52, %f90;
	cvt.rzi.s32.f32 	%r15, %f52;
	sub.f32 	%f53, %f1, %f90;
	abs.f32 	%f22, %f53;
	setp.gtu.f32 	%p18, %f22, 0f3F800000;
	@%p18 bra 	$L__BB21_23;
	mul.f32 	%f54, %f22, %f22;
	fma.rn.f32 	%f55, %f22, 0f3FC00000, 0fC0200000;
	fma.rn.f32 	%f93, %f54, %f55, 0f3F800000;
	bra.uni 	$L__BB21_25;
$L__BB21_23:
	setp.geu.f32 	%p19, %f22, 0f40000000;
	mov.f32 	%f93, 0f00000000;
	@%p19 bra 	$L__BB21_25;
	fma.rn.f32 	%f57, %f22, 0fBF000000, 0f40200000;
	fma.rn.f32 	%f58, %f22, %f57, 0fC0800000;
	fma.rn.f32 	%f93, %f22, %f58, 0f40000000;
$L__BB21_25:
	mul.f32 	%f26, %f93, %f18;
	setp.gt.s32 	%p20, %r15, -1;
	setp.lt.s32 	%p21, %r15, %r18;
	and.pred  	%p22, %p20, %p21;
	and.pred  	%p23, %p22, %p4;
	not.pred 	%p24, %p23;
	@%p24 bra 	$L__BB21_27;
	mul.wide.u32 	%rd9, %r15, 4;
	add.s64 	%rd10, %rd5, %rd9;
	ld.global.u32 	%r40, [%rd10];
	cvt.rn.f32.s32 	%f59, %r40;
	fma.rn.f32 	%f94, %f26, %f59, %f94;
$L__BB21_27:
	add.f32 	%f96, %f96, %f26;
	add.f32 	%f90, %f90, 0f3F800000;
	setp.le.f32 	%p25, %f90, %f12;
	@%p25 bra 	$L__BB21_21;
$L__BB21_28:
	add.f32 	%f87, %f87, 0f3F800000;
	setp.le.f32 	%p26, %f87, %f14;
	@%p26 bra 	$L__BB21_19;
$L__BB21_29:
	setp.eq.f32 	%p27, %f96, 0f00000000;
	div.rn.f32 	%f60, %f94, %f96;
	selp.f32 	%f61, 0f00000000, %f60, %p27;
	cvt.rzi.s32.f32 	%r52, %f61;
$L__BB21_30:
	mul.lo.s32 	%r49, %r21, %r34;
	cvt.s64.s32 	%rd25, %r49;
	add.s64 	%rd26, %rd1, %rd25;
	mul.wide.s32 	%rd27, %r1, 4;
	add.s64 	%rd28, %rd26, %rd27;
	st.global.u32 	[%rd28], %r52;
$L__BB21_31:
	ret;

}
	// .globl	_Z38nppiWarpPerspectiveBack_32s_C3R_kernelPKi8NppiSizei8NppiRectPiiS2_dddddddddi
.visible .entry _Z38nppiWarpPerspectiveBack_32s_C3R_kernelPKi8NppiSizei8NppiRectPiiS2_dddddddddi(
	.param .u64 .ptr .align 1 _Z38nppiWarpPerspectiveBack_32s_C3R_kernelPKi8NppiSizei8NppiRectPiiS2_dddddddddi_param_0,
	.param .align 4 .b8 _Z38nppiWarpPerspectiveBack_32s_C3R_kernelPKi8NppiSizei8NppiRectPiiS2_dddddddddi_param_1[8],
	.param .u32 _Z38nppiWarpPerspectiveBack_32s_C3R_kernelPKi8NppiSizei8NppiRectPiiS2_dddddddddi_param_2,
	.param .align 4 .b8 _Z38nppiWarpPerspectiveBack_32s_C3R_kernelPKi8NppiSizei8NppiRectPiiS2_dddddddddi_param_3[16],
	.param .u64 .ptr .align 1 _Z38nppiWarpPerspectiveBack_32s_C3R_kernelPKi8NppiSizei8NppiRectPiiS2_dddddddddi_param_4,
	.param .u32 _Z38nppiWarpPerspectiveBack_32s_C3R_kernelPKi8NppiSizei8NppiRectPiiS2_dddddddddi_param_5,
	.param .align 4 .b8 _Z38nppiWarpPerspectiveBack_32s_C3R_kernelPKi8NppiSizei8NppiRectPiiS2_dddddddddi_param_6[16],
	.param .f64 _Z38nppiWarpPerspectiveBack_32s_C3R_kernelPKi8NppiSizei8NppiRectPiiS2_dddddddddi_param_7,
	.param .f64 _Z38nppiWarpPerspectiveBack_32s_C3R_kernelPKi8NppiSizei8NppiRectPiiS2_dddddddddi_param_8,
	.param .f64 _Z38nppiWarpPerspectiveBack_32s_C3R_kernelPKi8NppiSizei8NppiRectPiiS2_dddddddddi_param_9,
	.param .f64 _Z38nppiWarpPerspectiveBack_32s_C3R_kernelPKi8NppiSizei8NppiRectPiiS2_dddddddddi_param_10,
	.param .f64 _Z38nppiWarpPerspectiveBack_32s_C3R_kernelPKi8NppiSizei8NppiRectPiiS2_dddddddddi_param_11,
	.param .f64 _Z38nppiWarpPerspectiveBack_32s_C3R_kernelPKi8NppiSizei8NppiRectPiiS2_dddddddddi_param_12,
	.param .f64 _Z38nppiWarpPerspectiveBack_32s_C3R_kernelPKi8NppiSizei8NppiRectPiiS2_dddddddddi_param_13,
	.param .f64 _Z38nppiWarpPerspectiveBack_32s_C3R_kernelPKi8NppiSizei8NppiRectPiiS2_dddddddddi_param_14,
	.param .f64 _Z38nppiWarpPerspectiveBack_32s_C3R_kernelPKi8NppiSizei8NppiRectPiiS2_dddddddddi_param_15,
	.param .u32 _Z38nppiWarpPerspectiveBack_32s_C3R_kernelPKi8NppiSizei8NppiRectPiiS2_dddddddddi_param_16
)
{
	.reg .pred 	%p<25>;
	.reg .b32 	%r<116>;
	.reg .b32 	%f<101>;
	.reg .b64 	%rd<55>;
	.reg .b64 	%fd<28>;

	ld.param.u32 	%r23, [_Z38nppiWarpPerspectiveBack_32s_C3R_kernelPKi8NppiSizei8NppiRectPiiS2_dddddddddi_param_6+4];
	ld.param.u32 	%r22, [_Z38nppiWarpPerspectiveBack_32s_C3R_kernelPKi8NppiSizei8NppiRectPiiS2_dddddddddi_param_6];
	ld.param.u32 	%r1, [_Z38nppiWarpPerspectiveBack_32s_C3R_kernelPKi8NppiSizei8NppiRectPiiS2_dddddddddi_param_1];
	ld.param.u32 	%r2, [_Z38nppiWarpPerspectiveBack_32s_C3R_kernelPKi8NppiSizei8NppiRectPiiS2_dddddddddi_param_1+4];
	ld.param.u32 	%r24, [_Z38nppiWarpPerspectiveBack_32s_C3R_kernelPKi8NppiSizei8NppiRectPiiS2_dddddddddi_param_6+8];
	ld.param.u64 	%rd8, [_Z38nppiWarpPerspectiveBack_32s_C3R_kernelPKi8NppiSizei8NppiRectPiiS2_dddddddddi_param_0];
	ld.param.u32 	%r20, [_Z38nppiWarpPerspectiveBack_32s_C3R_kernelPKi8NppiSizei8NppiRectPiiS2_dddddddddi_param_2];
	ld.param.u64 	%rd9, [_Z38nppiWarpPerspectiveBack_32s_C3R_kernelPKi8NppiSizei8NppiRectPiiS2_dddddddddi_param_4];
	ld.param.u32 	%r21, [_Z38nppiWarpPerspectiveBack_32s_C3R_kernelPKi8NppiSizei8NppiRectPiiS2_dddddddddi_param_5];
	ld.param.u32 	%r27, [_Z38nppiWarpPerspectiveBack_32s_C3R_kernelPKi8NppiSizei8NppiRectPiiS2_dddddddddi_param_6+12];
	ld.param.f64 	%fd8, [_Z38nppiWarpPerspectiveBack_32s_C3R_kernelPKi8NppiSizei8NppiRectPiiS2_dddddddddi_param_11];
	ld.param.f64 	%fd9, [_Z38nppiWarpPerspectiveBack_32s_C3R_kernelPKi8NppiSizei8NppiRectPiiS2_dddddddddi_param_12];
	ld.param.f64 	%fd10, [_Z38nppiWarpPerspectiveBack_32s_C3R_kernelPKi8NppiSizei8NppiRectPiiS2_dddddddddi_param_13];
	ld.param.f64 	%fd11, [_Z38nppiWarpPerspectiveBack_32s_C3R_kernelPKi8NppiSizei8NppiRectPiiS2_dddddddddi_param_14];
	ld.param.f64 	%fd12, [_Z38nppiWarpPerspectiveBack_32s_C3R_kernelPKi8NppiSizei8NppiRectPiiS2_dddddddddi_param_15];
	ld.param.u32 	%r26, [_Z38nppiWarpPerspectiveBack_32s_C3R_kernelPKi8NppiSizei8NppiRectPiiS2_dddddddddi_param_16];
	cvta.to.global.u64 	%rd1, %rd9;
	cvta.to.global.u64 	%rd2, %rd8;
	mov.u32 	%r28, %ctaid.x;
	mov.u32 	%r29, %ntid.x;
	mov.u32 	%r30, %tid.x;
	mad.lo.s32 	%r3, %r28, %r29, %r30;
	mov.u32 	%r31, %ctaid.y;
	mov.u32 	%r32, %ntid.y;
	mov.u32 	%r33, %tid.y;
	mad.lo.s32 	%r34, %r31, %r32, %r33;
	setp.ge.s32 	%p3, %r3, %r24;
	setp.ge.s32 	%p4, %r34, %r27;
	or.pred  	%p5, %p3, %p4;
	@%p5 bra 	$L__BB22_20;
	add.s32 	%r35, %r22, %r3;
	add.s32 	%r36, %r23, %r34;
	cvt.rn.f64.s32 	%fd1, %r35;
	cvt.rn.f64.s32 	%fd2, %r36;
	mul.f64 	%fd13, %fd11, %fd2;
	fma.rn.f64 	%fd14, %fd10, %fd1, %fd13;
	add.f64 	%fd3, %fd12, %fd14;
	abs.f64 	%fd15, %fd3;
	setp.geu.f64 	%p6, %fd15, 0d3DDB7CDFD9D7BDBB;
	@%p6 bra 	$L__BB22_3;
	mul.lo.s32 	%r107, %r21, %r34;
	cvt.s64.s32 	%rd51, %r107;
	add.s64 	%rd52, %rd1, %rd51;
	mul.lo.s32 	%r108, %r3, 3;
	mul.wide.s32 	%rd53, %r108, 4;
	add.s64 	%rd54, %rd52, %rd53;
	mov.b32 	%r109, 0;
	st.global.u32 	[%rd54+8], %r109;
	st.global.u32 	[%rd54+4], %r109;
	st.global.u32 	[%rd54], %r109;
	bra.uni 	$L__BB22_20;
$L__BB22_3:
	ld.param.f64 	%fd27, [_Z38nppiWarpPerspectiveBack_32s_C3R_kernelPKi8NppiSizei8NppiRectPiiS2_dddddddddi_param_10];
	ld.param.f64 	%fd26, [_Z38nppiWarpPerspectiveBack_32s_C3R_kernelPKi8NppiSizei8NppiRectPiiS2_dddddddddi_param_9];
	ld.param.f64 	%fd25, [_Z38nppiWarpPerspectiveBack_32s_C3R_kernelPKi8NppiSizei8NppiRectPiiS2_dddddddddi_param_8];
	ld.param.f64 	%fd24, [_Z38nppiWarpPerspectiveBack_32s_C3R_kernelPKi8NppiSizei8NppiRectPiiS2_dddddddddi_param_7];
	mul.f64 	%fd16, %fd25, %fd2;
	fma.rn.f64 	%fd17, %fd24, %fd1, %fd16;
	add.f64 	%fd18, %fd26, %fd17;
	div.rn.f64 	%fd19, %fd18, %fd3;
	mul.f64 	%fd20, %fd8, %fd2;
	fma.rn.f64 	%fd21, %fd27, %fd1, %fd20;
	add.f64 	%fd22, %fd9, %fd21;
	div.rn.f64 	%fd23, %fd22, %fd3;
	cvt.rn.f32.f64 	%f1, %fd23;
	cvt.rn.f32.f64 	%f2, %fd19;
	add.s32 	%r5, %r1, -1;
	add.s32 	%r6, %r2, -1;
	mul.lo.s32 	%r37, %r21, %r34;
	cvt.s64.s32 	%rd10, %r37;
	add.s64 	%rd3, %rd1, %rd10;
	mul.lo.s32 	%r7, %r3, 3;
	setp.eq.s32 	%p7, %r26, 2;
	@%p7 bra 	$L__BB22_12;
	setp.ne.s32 	%p8, %r26, 1;
	@%p8 bra 	$L__BB22_13;
	mov.f32 	%f87, 0f3F000000;
	copysign.f32 	%f88, %f2, %f87;
	add.rz.f32 	%f89, %f2, %f88;
	cvt.rzi.f32.f32 	%f90, %f89;
	cvt.rzi.s32.f32 	%r84, %f90;
	copysign.f32 	%f91, %f1, %f87;
	add.rz.f32 	%f92, %f1, %f91;
	cvt.rzi.f32.f32 	%f93, %f92;
	cvt.rzi.s32.f32 	%r85, %f93;
	min.s32 	%r87, %r84, %r5;
	max.s32 	%r88, %r87, 0;
	min.s32 	%r89, %r85, %r6;
	max.s32 	%r90, %r89, 0;
	setp.lt.s32 	%p15, %r88, %r1;
	setp.lt.s32 	%p16, %r90, %r2;
	and.pred  	%p1, %p15, %p16;
	mul.lo.s32 	%r91, %r90, %r20;
	cvt.s64.s32 	%rd43, %r91;
	add.s64 	%rd44, %rd2, %rd43;
	mul.lo.s32 	%r92, %r88, 3;
	mul.wide.u32 	%rd45, %r92, 4;
	add.s64 	%rd4, %rd44, %rd45;
	mov.b32 	%r110, 0;
	not.pred 	%p17, %p1;
	@%p17 bra 	$L__BB22_7;
	ld.global.u32 	%r110, [%rd4];
$L__BB22_7:
	mul.wide.s32 	%rd46, %r7, 4;
	add.s64 	%rd5, %rd3, %rd46;
	st.global.u32 	[%rd5], %r110;
	mov.b32 	%r111, 0;
	@%p17 bra 	$L__BB22_9;
	ld.global.u32 	%r111, [%rd4+4];
$L__BB22_9:
	st.global.u32 	[%rd5+4], %r111;
	mov.b32 	%r112, 0;
	@%p17 bra 	$L__BB22_11;
	ld.global.u32 	%r112, [%rd4+8];
$L__BB22_11:
	st.global.u32 	[%rd5+8], %r112;
	bra.uni 	$L__BB22_20;
$L__BB22_12:
	cvt.rn.f32.s32 	%f3, %r6;
	cvt.rn.f32.s32 	%f4, %r5;
	min.f32 	%f5, %f2, %f4;
	max.f32 	%f6, %f5, 0f00000000;
	min.f32 	%f7, %f1, %f3;
	max.f32 	%f8, %f7, 0f00000000;
	cvt.rmi.f32.f32 	%f9, %f6;
	cvt.rzi.s32.f32 	%r38, %f9;
	cvt.rmi.f32.f32 	%f10, %f8;
	cvt.rzi.s32.f32 	%r39, %f10;
	add.s32 	%r40, %r38, 1;
	min.s32 	%r41, %r40, %r5;
	add.s32 	%r42, %r39, 1;
	min.s32 	%r43, %r42, %r6;
	cvt.rn.f32.s32 	%f11, %r38;
	sub.f32 	%f12, %f6, %f11;
	cvt.rn.f32.s32 	%f13, %r39;
	sub.f32 	%f14, %f8, %f13;
	setp.eq.s32 	%p9, %r5, %r38;
	selp.f32 	%f15, 0f00000000, %f12, %p9;
	setp.eq.s32 	%p10, %r6, %r39;
	selp.f32 	%f16, 0f00000000, %f14, %p10;
	mul.lo.s32 	%r44, %r39, %r20;
	cvt.s64.s32 	%rd11, %r44;
	add.s64 	%rd12, %rd2, %rd11;
	mul.lo.s32 	%r45, %r38, 3;
	mul.wide.s32 	%rd13, %r45, 4;
	add.s64 	%rd14, %rd12, %rd13;
	mul.lo.s32 	%r46, %r41, 3;
	mul.wide.s32 	%rd15, %r46, 4;
	add.s64 	%rd16, %rd12, %rd15;
	mul.lo.s32 	%r47, %r43, %r20;
	cvt.s64.s32 	%rd17, %r47;
	add.s64 	%rd18, %rd2, %rd17;
	add.s64 	%rd19, %rd18, %rd13;
	add.s64 	%rd20, %rd18, %rd15;
	ld.global.u32 	%r48, [%rd14];
	cvt.rn.f32.s32 	%f17, %r48;
	mov.f32 	%f18, 0f3F800000;
	sub.f32 	%f19, %f18, %f15;
	mul.f32 	%f20, %f19, %f17;
	sub.f32 	%f21, %f18, %f16;
	ld.global.u32 	%r49, [%rd16];
	cvt.rn.f32.s32 	%f22, %r49;
	mul.f32 	%f23, %f15, %f22;
	mul.f32 	%f24, %f21, %f23;
	fma.rn.f32 	%f25, %f21, %f20, %f24;
	ld.global.u32 	%r50, [%rd19];
	cvt.rn.f32.s32 	%f26, %r50;
	mul.f32 	%f27, %f19, %f26;
	fma.rn.f32 	%f28, %f16, %f27, %f25;
	ld.global.u32 	%r51, [%rd20];
	cvt.rn.f32.s32 	%f29, %r51;
	mul.f32 	%f30, %f15, %f29;
	fma.rn.f32 	%f31, %f16, %f30, %f28;
	add.f32 	%f32, %f31, 0f3F000000;
	cvt.rzi.s32.f32 	%r52, %f32;
	mul.wide.s32 	%rd21, %r7, 4;
	add.s64 	%rd22, %rd3, %rd21;
	st.global.u32 	[%rd22], %r52;
	min.f32 	%f33, %f6, %f4;
	max.f32 	%f34, %f33, 0f00000000;
	min.f32 	%f35, %f8, %f3;
	max.f32 	%f36, %f35, 0f00000000;
	cvt.rmi.f32.f32 	%f37, %f34;
	cvt.rzi.s32.f32 	%r53, %f37;
	cvt.rmi.f32.f32 	%f38, %f36;
	cvt.rzi.s32.f32 	%r54, %f38;
	add.s32 	%r55, %r53, 1;
	min.s32 	%r56, %r55, %r5;
	add.s32 	%r57, %r54, 1;
	min.s32 	%r58, %r57, %r6;
	cvt.rn.f32.s32 	%f39, %r53;
	sub.f32 	%f40, %f34, %f39;
	cvt.rn.f32.s32 	%f41, %r54;
	sub.f32 	%f42, %f36, %f41;
	setp.eq.s32 	%p11, %r5, %r53;
	selp.f32 	%f43, 0f00000000, %f40, %p11;
	setp.eq.s32 	%p12, %r6, %r54;
	selp.f32 	%f44, 0f00000000, %f42, %p12;
	mul.lo.s32 	%r59, %r54, %r20;
	cvt.s64.s32 	%rd23, %r59;
	add.s64 	%rd24, %rd2, %rd23;
	mul.lo.s32 	%r60, %r53, 3;
	mul.wide.s32 	%rd25, %r60, 4;
	add.s64 	%rd26, %rd24, %rd25;
	mul.lo.s32 	%r61, %r56, 3;
	mul.wide.s32 	%rd27, %r61, 4;
	add.s64 	%rd28, %rd24, %rd27;
	mul.lo.s32 	%r62, %r58, %r20;
	cvt.s64.s32 	%rd29, %r62;
	add.s64 	%rd30, %rd2, %rd29;
	add.s64 	%rd31, %rd30, %rd25;
	add.s64 	%rd32, %rd30, %rd27;
	ld.global.u32 	%r63, [%rd26+4];
	cvt.rn.f32.s32 	%f45, %r63;
	sub.f32 	%f46, %f18, %f43;
	mul.f32 	%f47, %f46, %f45;
	sub.f32 	%f48, %f18, %f44;
	ld.global.u32 	%r64, [%rd28+4];
	cvt.rn.f32.s32 	%f49, %r64;
	mul.f32 	%f50, %f43, %f49;
	mul.f32 	%f51, %f48, %f50;
	fma.rn.f32 	%f52, %f48, %f47, %f51;
	ld.global.u32 	%r65, [%rd31+4];
	cvt.rn.f32.s32 	%f53, %r65;
	mul.f32 	%f54, %f46, %f53;
	fma.rn.f32 	%f55, %f44, %f54, %f52;
	ld.global.u32 	%r66, [%rd32+4];
	cvt.rn.f32.s32 	%f56, %r66;
	mul.f32 	%f57, %f43, %f56;
	fma.rn.f32 	%f58, %f44, %f57, %f55;
	add.f32 	%f59, %f58, 0f3F000000;
	cvt.rzi.s32.f32 	%r67, %f59;
	st.global.u32 	[%rd22+4], %r67;
	min.f32 	%f60, %f34, %f4;
	max.f32 	%f61, %f60, 0f00000000;
	min.f32 	%f62, %f36, %f3;
	max.f32 	%f63, %f62, 0f00000000;
	cvt.rmi.f32.f32 	%f64, %f61;
	cvt.rzi.s32.f32 	%r68, %f64;
	cvt.rmi.f32.f32 	%f65, %f63;
	cvt.rzi.s32.f32 	%r69, %f65;
	add.s32 	%r70, %r68, 1;
	min.s32 	%r71, %r70, %r5;
	add.s32 	%r72, %r69, 1;
	min.s32 	%r73, %r72, %r6;
	cvt.rn.f32.s32 	%f66, %r68;
	sub.f32 	%f67, %f61, %f66;
	cvt.rn.f32.s32 	%f68, %r69;
	sub.f32 	%f69, %f63, %f68;
	setp.eq.s32 	%p13, %r5, %r68;
	selp.f32 	%f70, 0f00000000, %f67, %p13;
	setp.eq.s32 	%p14, %r6, %r69;
	selp.f32 	%f71, 0f00000000, %f69, %p14;
	mul.lo.s32 	%r74, %r69, %r20;
	cvt.s64.s32 	%rd33, %r74;
	add.s64 	%rd34, %rd2, %rd33;
	mul.lo.s32 	%r75, %r68, 3;
	mul.wide.s32 	%rd35, %r75, 4;
	add.s64 	%rd36, %rd34, %rd35;
	mul.lo.s32 	%r76, %r71, 3;
	mul.wide.s32 	%rd37, %r76, 4;
	add.s64 	%rd38, %rd34, %rd37;
	mul.lo.s32 	%r77, %r73, %r20;
	cvt.s64.s32 	%rd39, %r77;
	add.s64 	%rd40, %rd2, %rd39;
	add.s64 	%rd41, %rd40, %rd35;
	add.s64 	%rd42, %rd40, %rd37;
	ld.global.u32 	%r78, [%rd36+8];
	cvt.rn.f32.s32 	%f72, %r78;
	sub.f32 	%f73, %f18, %f70;
	mul.f32 	%f74, %f73, %f72;
	sub.f32 	%f75, %f18, %f71;
	ld.global.u32 	%r79, [%rd38+8];
	cvt.rn.f32.s32 	%f76, %r79;
	mul.f32 	%f77, %f70, %f76;
	mul.f32 	%f78, %f75, %f77;
	fma.rn.f32 	%f79, %f75, %f74, %f78;
	ld.global.u32 	%r80, [%rd41+8];
	cvt.rn.f32.s32 	%f80, %r80;
	mul.f32 	%f81, %f73, %f80;
	fma.rn.f32 	%f82, %f71, %f81, %f79;
	ld.global.u32 	%r81, [%rd42+8];
	cvt.rn.f32.s32 	%f83, %r81;
	mul.f32 	%f84, %f70, %f83;
	fma.rn.f32 	%f85, %f71, %f84, %f82;
	add.f32 	%f86, %f85, 0f3F000000;
	cvt.rzi.s32.f32 	%r82, %f86;
	st.global.u32 	[%rd22+8], %r82;
	bra.uni 	$L__BB22_20;
$L__BB22_13:
	mov.f32 	%f94, 0f3F000000;
	copysign.f32 	%f95, %f2, %f94;
	add.rz.f32 	%f96, %f2, %f95;
	cvt.rzi.f32.f32 	%f97, %f96;
	cvt.rzi.s32.f32 	%r96, %f97;
	copysign.f32 	%f98, %f1, %f94;
	add.rz.f32 	%f99, %f1, %f98;
	cvt.rzi.f32.f32 	%f100, %f99;
	cvt.rzi.s32.f32 	%r97, %f100;
	min.s32 	%r99, %r96, %r5;
	max.s32 	%r100, %r99, 0;
	min.s32 	%r101, %r97, %r6;
	max.s32 	%r102, %r101, 0;
	setp.lt.s32 	%p20, %r100, %r1;
	setp.lt.s32 	%p21, %r102, %r2;
	and.pred  	%p2, %p20, %p21;
	mul.lo.s32 	%r103, %r102, %r20;
	cvt.s64.s32 	%rd47, %r103;
	add.s64 	%rd48, %rd2, %rd47;
	mul.lo.s32 	%r104, %r100, 3;
	mul.wide.u32 	%rd49, %r104, 4;
	add.s64 	%rd6, %rd48, %rd49;
	mov.b32 	%r113, 0;
	not.pred 	%p22, %p2;
	@%p22 bra 	$L__BB22_15;
	ld.global.u32 	%r113, [%rd6];
$L__BB22_15:
	mul.wide.s32 	%rd50, %r7, 4;
	add.s64 	%rd7, %rd3, %rd50;
	st.global.u32 	[%rd7], %r113;
	mov.b32 	%r114, 0;
	@%p22 bra 	$L__BB22_17;
	ld.global.u32 	%r114, [%rd6+4];
$L__BB22_17:
	st.global.u32 	[%rd7+4], %r114;
	mov.b32 	%r115, 0;
	@%p22 bra 	$L__BB22_19;
	ld.global.u32 	%r115, [%rd6+8];
$L__BB22_19:
	st.global.u32 	[%rd7+8], %r115;
$L__BB22_20:
	ret;

}
	// .globl	_Z38nppiWarpPerspectiveBack_32s_C4R_kernelPKi8NppiSizei8NppiRectPiiS2_dddddddddi
.visible .entry _Z38nppiWarpPerspectiveBack_32s_C4R_kernelPKi8NppiSizei8NppiRectPiiS2_dddddddddi(
	.param .u64 .ptr .align 1 _Z38nppiWarpPerspectiveBack_32s_C4R_kernelPKi8NppiSizei8NppiRectPiiS2_dddddddddi_param_0,
	.param .align 4 .b8 _Z38nppiWarpPerspectiveBack_32s_C4R_kernelPKi8NppiSizei8NppiRectPiiS2_dddddddddi_param_1[8],
	.param .u32 _Z38nppiWarpPerspectiveBack_32s_C4R_kernelPKi8NppiSizei8NppiRectPiiS2_dddddddddi_param_2,
	.param .align 4 .b8 _Z38nppiWarpPerspectiveBack_32s_C4R_kernelPKi8NppiSizei8NppiRectPiiS2_dddddddddi_param_3[16],
	.param .u64 .ptr .align 1 _Z38nppiWarpPerspectiveBack_32s_C4R_kernelPKi8NppiSizei8NppiRectPiiS2_dddddddddi_param_4,
	.param .u32 _Z38nppiWarpPerspectiveBack_32s_C4R_kernelPKi8NppiSizei8NppiRectPiiS2_dddddddddi_param_5,
	.param .align 4 .b8 _Z38nppiWarpPerspectiveBack_32s_C4R_kernelPKi8NppiSizei8NppiRectPiiS2_dddddddddi_param_6[16],
	.param .f64 _Z38nppiWarpPerspectiveBack_32s_C4R_kernelPKi8NppiSizei8NppiRectPiiS2_dddddddddi_param_7,
	.param .f64 _Z38nppiWarpPerspectiveBack_32s_C4R_kernelPKi8NppiSizei8NppiRectPiiS2_dddddddddi_param_8,
	.param .f64 _Z38nppiWarpPerspectiveBack_32s_C4R_kernelPKi8NppiSizei8NppiRectPiiS2_dddddddddi_param_9,
	.param .f64 _Z38nppiWarpPerspectiveBack_32s_C4R_kernelPKi8NppiSizei8NppiRectPiiS2_dddddddddi_param_10,
	.param .f64 _Z38nppiWarpPerspectiveBack_32s_C4R_kernelPKi8NppiSizei8NppiRectPiiS2_dddddddddi_param_11,
	.param .f64 _Z38nppiWarpPerspectiveBack_32s_C4R_kernelPKi8NppiSizei8NppiRectPiiS2_dddddddddi_param_12,
	.param .f64 _Z38nppiWarpPerspectiveBack_32s_C4R_kernelPKi8NppiSizei8NppiRectPiiS2_dddddddddi_param_13,
	.param .f64 _Z38nppiWarpPerspectiveBack_32s_C4R_kernelPKi8NppiSizei8NppiRectPiiS2_dddddddddi_param_14,
	.param .f64 _Z38nppiWarpPerspectiveBack_32s_C4R_kernelPKi8NppiSizei8NppiRectPiiS2_dddddddddi_param_15,
	.param .u32 _Z38nppiWarpPerspectiveBack_32s_C4R_kernelPKi8NppiSizei8NppiRectPiiS2_dddddddddi_param_16
)
{
	.reg .pred 	%p<29>;
	.reg .b32 	%r<139>;
	.reg .b32 	%f<128>;
	.reg .b64 	%rd<65>;
	.reg .b64 	%fd<28>;

	ld.param.u32 	%r27, [_Z38nppiWarpPerspectiveBack_32s_C4R_kernelPKi8NppiSizei8NppiRectPiiS2_dddddddddi_param_6+4];
	ld.param.u32 	%r26, [_Z38nppiWarpPerspectiveBack_32s_C4R_kernelPKi8NppiSizei8NppiRectPiiS2_dddddddddi_param_6];
	ld.param.u32 	%r1, [_Z38nppiWarpPerspectiveBack_32s_C4R_kernelPKi8NppiSizei8NppiRectPiiS2_dddddddddi_param_1];
	ld.param.u32 	%r2, [_Z38nppiWarpPerspectiveBack_32s_C4R_kernelPKi8NppiSizei8NppiRectPiiS2_dddddddddi_param_1+4];
	ld.param.u32 	%r28, [_Z38nppiWarpPerspectiveBack_32s_C4R_kernelPKi8NppiSizei8NppiRectPiiS2_dddddddddi_param_6+8];
	ld.param.u64 	%rd8, [_Z38nppiWarpPerspectiveBack_32s_C4R_kernelPKi8NppiSizei8NppiRectPiiS2_dddddddddi_param_0];
	ld.param.u32 	%r24, [_Z38nppiWarpPerspectiveBack_32s_C4R_kernelPKi8NppiSizei8NppiRectPiiS2_dddddddddi_param_2];
	ld.param.u64 	%rd9, [_Z38nppiWarpPerspectiveBack_32s_C4R_kernelPKi8NppiSizei8NppiRectPiiS2_dddddddddi_param_4];
	ld.param.u32 	%r25, [_Z38nppiWarpPerspectiveBack_32s_C4R_kernelPKi8NppiSizei8NppiRectPiiS2_dddddddddi_param_5];
	ld.param.u32 	%r31, [_Z38nppiWarpPerspectiveBack_32s_C4R_kernelPKi8NppiSizei8NppiRectPiiS2_dddddddddi_param_6+12];
	ld.param.f64 	%fd8, [_Z38nppiWarpPerspectiveBack_32s_C4R_kernelPKi8NppiSizei8NppiRectPiiS2_dddddddddi_param_11];
	ld.param.f64 	%fd9, [_Z38nppiWarpPerspectiveBack_32s_C4R_kernelPKi8NppiSizei8NppiRectPiiS2_dddddddddi_param_12];
	ld.param.f64 	%fd10, [_Z38nppiWarpPerspectiveBack_32s_C4R_kernelPKi8NppiSizei8NppiRectPiiS2_dddddddddi_param_13];
	ld.param.f64 	%fd11, [_Z38nppiWarpPerspectiveBack_32s_C4R_kernelPKi8NppiSizei8NppiRectPiiS2_dddddddddi_param_14];
	ld.param.f64 	%fd12, [_Z38nppiWarpPerspectiveBack_32s_C4R_kernelPKi8NppiSizei8NppiRectPiiS2_dddddddddi_param_15];
	ld.param.u32 	%r30, [_Z38nppiWarpPerspectiveBack_32s_C4R_kernelPKi8NppiSizei8NppiRectPiiS2_dddddddddi_param_16];
	cvta.to.global.u64 	%rd1, %rd9;
	cvta.to.global.u64 	%rd2, %rd8;
	mov.u32 	%r32, %ctaid.x;
	mov.u32 	%r33, %ntid.x;
	mov.u32 	%r34, %tid.x;
	mad.lo.s32 	%r3, %r32, %r33, %r34;
	mov.u32 	%r35, %ctaid.y;
	mov.u32 	%r36, %ntid.y;
	mov.u32 	%r37, %tid.y;
	mad.lo.s32 	%r38, %r35, %r36, %r37;
	setp.ge.s32 	%p3, %r3, %r28;
	setp.ge.s32 	%p4, %r38, %r31;
	or.pred  	%p5, %p3, %p4;
	@%p5 bra 	$L__BB23_24;
	add.s32 	%r39, %r26, %r3;
	add.s32 	%r40, %r27, %r38;
	cvt.rn.f64.s32 	%fd1, %r39;
	cvt.rn.f64.s32 	%fd2, %r40;
	mul.f64 	%fd13, %fd11, %fd2;
	fma.rn.f64 	%fd14, %fd10, %fd1, %fd13;
	add.f64 	%fd3, %fd12, %fd14;
	abs.f64 	%fd15, %fd3;
	setp.geu.f64 	%p6, %fd15, 0d3DDB7CDFD9D7BDBB;
	@%p6 bra 	$L__BB23_3;
	mul.lo.s32 	%r128, %r25, %r38;
	cvt.s64.s32 	%rd61, %r128;
	add.s64 	%rd62, %rd1, %rd61;
	shl.b32 	%r129, %r3, 2;
	mul.wide.s32 	%rd63, %r129, 4;
	add.s64 	%rd64, %rd62, %rd63;
	mov.b32 	%r130, 0;
	st.global.u32 	[%rd64+12], %r130;
	st.global.u32 	[%rd64+8], %r130;
	st.global.u32 	[%rd64+4], %r130;
	st.global.u32 	[%rd64], %r130;
	bra.uni 	$L__BB23_24;
$L__BB23_3:
	ld.param.f64 	%fd27, [_Z38nppiWarpPerspectiveBack_32s_C4R_kernelPKi8NppiSizei8NppiRectPiiS2_dddddddddi_param_10];
	ld.param.f64 	%fd26, [_Z38nppiWarpPerspectiveBack_32s_C4R_kernelPKi8NppiSizei8NppiRectPiiS2_dddddddddi_param_9];
	ld.param.f64 	%fd25, [_Z38nppiWarpPerspectiveBack_32s_C4R_kernelPKi8NppiSizei8NppiRectPiiS2_dddddddddi_param_8];
	ld.param.f64 	%fd24, [_Z38nppiWarpPerspectiveBack_32s_C4R_kernelPKi8NppiSizei8NppiRectPiiS2_dddddddddi_param_7];
	mul.f64 	%fd16, %fd25, %fd2;
	fma.rn.f64 	%fd17, %fd24, %fd1, %fd16;
	add.f64 	%fd18, %fd26, %fd17;
	div.rn.f64 	%fd19, %fd18, %fd3;
	mul.f64 	%fd20, %fd8, %fd2;
	fma.rn.f64 	%fd21, %fd27, %fd1, %fd20;
	add.f64 	%fd22, %fd9, %fd21;
	div.rn.f64 	%fd23, %fd22, %fd3;
	cvt.rn.f32.f64 	%f1, %fd23;
	cvt.rn.f32.f64 	%f2, %fd19;
	add.s32 	%r5, %r1, -1;
	add.s32 	%r6, %r2, -1;
	mul.lo.s32 	%r41, %r25, %r38;
	cvt.s64.s32 	%rd10, %r41;
	add.s64 	%rd3, %rd1, %rd10;
	shl.b32 	%r7, %r3, 2;
	setp.eq.s32 	%p7, %r30, 2;
	@%p7 bra 	$L__BB23_14;
	setp.ne.s32 	%p8, %r30, 1;
	@%p8 bra 	$L__BB23_15;
	mov.f32 	%f114, 0f3F000000;
	copysign.f32 	%f115, %f2, %f114;
	add.rz.f32 	%f116, %f2, %f115;
	cvt.rzi.f32.f32 	%f117, %f116;
	cvt.rzi.s32.f32 	%r103, %f117;
	copysign.f32 	%f118, %f1, %f114;
	add.rz.f32 	%f119, %f1, %f118;
	cvt.rzi.f32.f32 	%f120, %f119;
	cvt.rzi.s32.f32 	%r104, %f120;
	min.s32 	%r106, %r103, %r5;
	max.s32 	%r107, %r106, 0;
	min.s32 	%r108, %r104, %r6;
	max.s32 	%r109, %r108, 0;
	setp.lt.s32 	%p17, %r107, %r1;
	setp.lt.s32 	%p18, %r109, %r2;
	and.pred  	%p1, %p17, %p18;
	mul.lo.s32 	%r110, %r109, %r24;
	cvt.s64.s32 	%rd53, %r110;
	add.s64 	%rd54, %rd2, %rd53;
	shl.b32 	%r111, %r107, 2;
	mul.wide.u32 	%rd55, %r111, 4;
	add.s64 	%rd4, %rd54, %rd55;
	mov.b32 	%r131, 0;
	not.pred 	%p19, %p1;
	@%p19 bra 	$L__BB23_7;
	ld.global.u32 	%r131, [%rd4];
$L__BB23_7:
	mul.wide.s32 	%rd56, %r7, 4;
	add.s64 	%rd5, %rd3, %rd56;
	st.global.u32 	[%rd5], %r131;
	mov.b32 	%r132, 0;
	@%p19 bra 	$L__BB23_9;
	ld.global.u32 	%r132, [%rd4+4];
$L__BB23_9:
	st.global.u32 	[%rd5+4], %r132;
	mov.b32 	%r133, 0;
	@%p19 bra 	$L__BB23_11;
	ld.global.u32 	%r133, [%rd4+8];
$L__BB23_11:
	st.global.u32 	[%rd5+8], %r133;
	mov.b32 	%r134, 0;
	@%p19 bra 	$L__BB23_13;
	ld.global.u32 	%r134, [%rd4+12];
$L__BB23_13:
	st.global.u32 	[%rd5+12], %r134;
	bra.uni 	$L__BB23_24;
$L__BB23_14:
	cvt.rn.f32.s32 	%f3, %r6;
	cvt.rn.f32.s32 	%f4, %r5;
	min.f32 	%f5, %f2, %f4;
	max.f32 	%f6, %f5, 0f00000000;
	min.f32 	%f7, %f1, %f3;
	max.f32 	%f8, %f7, 0f00000000;
	cvt.rmi.f32.f32 	%f9, %f6;
	cvt.rzi.s32.f32 	%r42, %f9;
	cvt.rmi.f32.f32 	%f10, %f8;
	cvt.rzi.s32.f32 	%r43, %f10;
	add.s32 	%r44, %r42, 1;
	min.s32 	%r45, %r44, %r5;
	add.s32 	%r46, %r43, 1;
	min.s32 	%r47, %r46, %r6;
	cvt.rn.f32.s32 	%f11, %r42;
	sub.f32 	%f12, %f6, %f11;
	cvt.rn.f32.s32 	%f13, %r43;
	sub.f32 	%f14, %f8, %f13;
	setp.eq.s32 	%p9, %r5, %r42;
	selp.f32 	%f15, 0f00000000, %f12, %p9;
	setp.eq.s32 	%p10, %r6, %r43;
	selp.f32 	%f16, 0f00000000, %f14, %p10;
	mul.lo.s32 	%r48, %r43, %r24;
	cvt.s64.s32 	%rd11, %r48;
	add.s64 	%rd12, %rd2, %rd11;
	shl.b32 	%r49, %r42, 2;
	mul.wide.s32 	%rd13, %r49, 4;
	add.s64 	%rd14, %rd12, %rd13;
	shl.b32 	%r50, %r45, 2;
	mul.wide.s32 	%rd15, %r50, 4;
	add.s64 	%rd16, %rd12, %rd15;
	mul.lo.s32 	%r51, %r47, %r24;
	cvt.s64.s32 	%rd17, %r51;
	add.s64 	%rd18, %rd2, %rd17;
	add.s64 	%rd19, %rd18, %rd13;
	add.s64 	%rd20, %rd18, %rd15;
	ld.global.u32 	%r52, [%rd14];
	cvt.rn.f32.s32 	%f17, %r52;
	mov.f32 	%f18, 0f3F800000;
	sub.f32 	%f19, %f18, %f15;
	mul.f32 	%f20, %f19, %f17;
	sub.f32 	%f21, %f18, %f16;
	ld.global.u32 	%r53, [%rd16];
	cvt.rn.f32.s32 	%f22, %r53;
	mul.f32 	%f23, %f15, %f22;
	mul.f32 	%f24, %f21, %f23;
	fma.rn.f32 	%f25, %f21, %f20, %f24;
	ld.global.u32 	%r54, [%rd19];
	cvt.rn.f32.s32 	%f26, %r54;
	mul.f32 	%f27, %f19, %f26;
	fma.rn.f32 	%f28, %f16, %f27, %f25;
	ld.global.u32 	%r55, [%rd20];
	cvt.rn.f32.s32 	%f29, %r55;
	mul.f32 	%f30, %f15, %f29;
	fma.rn.f32 	%f31, %f16, %f30, %f28;
	add.f32 	%f32, %f31, 0f3F000000;
	cvt.rzi.s32.f32 	%r56, %f32;
	mul.wide.s32 	%rd21, %r7, 4;
	add.s64 	%rd22, %rd3, %rd21;
	st.global.u32 	[%rd22], %r56;
	min.f32 	%f33, %f6, %f4;
	max.f32 	%f34, %f33, 0f00000000;
	min.f32 	%f35, %f8, %f3;
	max.f32 	%f36, %f35, 0f00000000;
	cvt.rmi.f32.f32 	%f37, %f34;
	cvt.rzi.s32.f32 	%r57, %f37;
	cvt.rmi.f32.f32 	%f38, %f36;
	cvt.rzi.s32.f32 	%r58, %f38;
	add.s32 	%r59, %r57, 1;
	min.s32 	%r60, %r59, %r5;
	add.s32 	%r61, %r58, 1;
	min.s32 	%r62, %r61, %r6;
	cvt.rn.f32.s32 	%f39, %r57;
	sub.f32 	%f40, %f34, %f39;
	cvt.rn.f32.s32 	%f41, %r58;
	sub.f32 	%f42, %f36, %f41;
	setp.eq.s32 	%p11, %r5, %r57;
	selp.f32 	%f43, 0f00000000, %f40, %p11;
	setp.eq.s32 	%p12, %r6, %r58;
	selp.f32 	%f44, 0f00000000, %f42, %p12;
	mul.lo.s32 	%r63, %r58, %r24;
	cvt.s64.s32 	%rd23, %r63;
	add.s64 	%rd24, %rd2, %rd23;
	shl.b32 	%r64, %r57, 2;
	mul.wide.s32 	%rd25, %r64, 4;
	add.s64 	%rd26, %rd24, %rd25;
	shl.b32 	%r65, %r60, 2;
	mul.wide.s32 	%rd27, %r65, 4;
	add.s64 	%rd28, %rd24, %rd27;
	mul.lo.s32 	%r66, %r62, %r24;
	cvt.s64.s32 	%rd29, %r66;
	add.s64 	%rd30, %rd2, %rd29;
	add.s64 	%rd31, %rd30, %rd25;
	add.s64 	%rd32, %rd30, %rd27;
	ld.global.u32 	%r67, [%rd26+4];
	cvt.rn.f32.s32 	%f45, %r67;
	sub.f32 	%f46, %f18, %f43;
	mul.f32 	%f47, %f46, %f45;
	sub.f32 	%f48, %f18, %f44;
	ld.global.u32 	%r68, [%rd28+4];
	cvt.rn.f32.s32 	%f49, %r68;
	mul.f32 	%f50, %f43, %f49;
	mul.f32 	%f51, %f48, %f50;
	fma.rn.f32 	%f52, %f48, %f47, %f51;
	ld.global.u32 	%r69, [%rd31+4];
	cvt.rn.f32.s32 	%f53, %r69;
	mul.f32 	%f54, %f46, %f53;
	fma.rn.f32 	%f55, %f44, %f54, %f52;
	ld.global.u32 	%r70, [%rd32+4];
	cvt.rn.f32.s32 	%f56, %r70;
	mul.f32 	%f57, %f43, %f56;
	fma.rn.f32 	%f58, %f44, %f57, %f55;
	add.f32 	%f59, %f58, 0f3F000000;
	cvt.rzi.s32.f32 	%r71, %f59;
	st.global.u32 	[%rd22+4], %r71;
	min.f32 	%f60, %f34, %f4;
	max.f32 	%f61, %f60, 0f00000000;
	min.f32 	%f62, %f36, %f3;
	max.f32 	%f63, %f62, 0f00000000;
	cvt.rmi.f32.f32 	%f64, %f61;
	cvt.rzi.s32.f32 	%r72, %f64;
	cvt.rmi.f32.f32 	%f65, %f63;
	cvt.rzi.s32.f32 	%r73, %f65;
	add.s32 	%r74, %r72, 1;
	min.s32 	%r75, %r74, %r5;
	add.s32 	%r76, %r73, 1;
	min.s32 	%r77, %r76, %r6;
	cvt.rn.f32.s32 	%f66, %r72;
	sub.f32 	%f67, %f61, %f66;
	cvt.rn.f32.s32 	%f68, %r73;
	sub.f32 	%f69, %f63, %f68;
	setp.eq.s32 	%p13, %r5, %r72;
	selp.f32 	%f70, 0f00000000, %f67, %p13;
	setp.eq.s32 	%p14, %r6, %r73;
	selp.f32 	%f71, 0f00000000, %f69, %p14;
	mul.lo.s32 	%r78, %r73, %r24;
	cvt.s64.s32 	%rd33, %r78;
	add.s64 	%rd34, %rd2, %rd33;
	shl.b32 	%r79, %r72, 2;
	mul.wide.s32 	%rd35, %r79, 4;
	add.s64 	%rd36, %rd34, %rd35;
	shl.b32 	%r80, %r75, 2;
	mul.wide.s32 	%rd37, %r80, 4;
	add.s64 	%rd38, %rd34, %rd37;
	mul.lo.s32 	%r81, %r77, %r24;
	cvt.s64.s32 	%rd39, %r81;
	add.s64 	%rd40, %rd2, %rd39;
	add.s64 	%rd41, %rd40, %rd35;
	add.s64 	%rd42, %rd40, %rd37;
	ld.global.u32 	%r82, [%rd36+8];
	cvt.rn.f32.s32 	%f72, %r82;
	sub.f32 	%f73, %f18, %f70;
	mul.f32 	%f74, %f73, %f72;
	sub.f32 	%f75, %f18, %f71;
	ld.global.u32 	%r83, [%rd38+8];
	cvt.rn.f32.s32 	%f76, %r83;
	mul.f32 	%f77, %f70, %f76;
	mul.f32 	%f78, %f75, %f77;
	fma.rn.f32 	%f79, %f75, %f74, %f78;
	ld.global.u32 	%r84, [%rd41+8];
	cvt.rn.f32.s32 	%f80, %r84;
	mul.f32 	%f81, %f73, %f80;
	fma.rn.f32 	%f82, %f71, %f81, %f79;
	ld.global.u32 	%r85, [%rd42+8];
	cvt.rn.f32.s32 	%f83, %r85;
	mul.f32 	%f84, %f70, %f83;
	fma.rn.f32 	%f85, %f71, %f84, %f82;
	add.f32 	%f86, %f85, 0f3F000000;
	cvt.rzi.s32.f32 	%r86, %f86;
	st.global.u32 	[%rd22+8], %r86;
	min.f32 	%f87, %f61, %f4;
	max.f32 	%f88, %f87, 0f00000000;
	min.f32 	%f89, %f63, %f3;
	max.f32 	%f90, %f89, 0f00000000;
	cvt.rmi.f32.f32 	%f91, %f88;
	cvt.rzi.s32.f32 	%r87, %f91;
	cvt.rmi.f32.f32 	%f92, %f90;
	cvt.rzi.s32.f32 	%r88, %f92;
	add.s32 	%r89, %r87, 1;
	min.s32 	%r90, %r89, %r5;
	add.s32 	%r91, %r88, 1;
	min.s32 	%r92, %r91, %r6;
	cvt.rn.f32.s32 	%f93, %r87;
	sub.f32 	%f94, %f88, %f93;
	cvt.rn.f32.s32 	%f95, %r88;
	sub.f32 	%f96, %f90, %f95;
	setp.eq.s32 	%p15, %r5, %r87;
	selp.f32 	%f97, 0f00000000, %f94, %p15;
	setp.eq.s32 	%p16, %r6, %r88;
	selp.f32 	%f98, 0f00000000, %f96, %p16;
	mul.lo.s32 	%r93, %r88, %r24;
	cvt.s64.s32 	%rd43, %r93;
	add.s64 	%rd44, %rd2, %rd43;
	shl.b32 	%r94, %r87, 2;
	mul.wide.s32 	%rd45, %r94, 4;
	add.s64 	%rd46, %rd44, %rd45;
	shl.b32 	%r95, %r90, 2;
	mul.wide.s32 	%rd47, %r95, 4;
	add.s64 	%rd48, %rd44, %rd47;
	mul.lo.s32 	%r96, %r92, %r24;
	cvt.s64.s32 	%rd49, %r96;
	add.s64 	%rd50, %rd2, %rd49;
	add.s64 	%rd51, %rd50, %rd45;
	add.s64 	%rd52, %rd50, %rd47;
	ld.global.u32 	%r97, [%rd46+12];
	cvt.rn.f32.s32 	%f99, %r97;
	sub.f32 	%f100, %f18, %f97;
	mul.f32 	%f101, %f100, %f99;
	sub.f32 	%f102, %f18, %f98;
	ld.global.u32 	%r98, [%rd48+12];
	cvt.rn.f32.s32 	%f103, %r98;
	mul.f32 	%f104, %f97, %f103;
	mul.f32 	%f105, %f102, %f104;
	fma.rn.f32 	%f106, %f102, %f101, %f105;
	ld.global.u32 	%r99, [%rd51+12];
	cvt.rn.f32.s32 	%f107, %r99;
	mul.f32 	%f108, %f100, %f107;
	fma.rn.f32 	%f109, %f98, %f108, %f106;
	ld.global.u32 	%r100, [%rd52+12];
	cvt.rn.f32.s32 	%f110, %r100;
	mul.f32 	%f111, %f97, %f110;
	fma.rn.f32 	%f112, %f98, %f111, %f109;
	add.f32 	%f113, %f112, 0f3F000000;
	cvt.rzi.s32.f32 	%r101, %f113;
	st.global.u32 	[%rd22+12], %r101;
	bra.uni 	$L__BB23_24;
$L__BB23_15:
	mov.f32 	%f121, 0f3F000000;
	copysign.f32 	%f122, %f2, %f121;
	add.rz.f32 	%f123, %f2, %f122;
	cvt.rzi.f32.f32 	%f124, %f123;
	cvt.rzi.s32.f32 	%r116, %f124;
	copysign.f32 	%f125, %f1, %f121;
	add.rz.f32 	%f126, %f1, %f125;
	cvt.rzi.f32.f32 	%f127, %f126;
	cvt.rzi.s32.f32 	%r117, %f127;
	min.s32 	%r119, %r116, %r5;
	max.s32 	%r120, %r119, 0;
	min.s32 	%r121, %r117, %r6;
	max.s32 	%r122, %r121, 0;
	setp.lt.s32 	%p23, %r120, %r1;
	setp.lt.s32 	%p24, %r122, %r2;
	and.pred  	%p2, %p23, %p24;
	mul.lo.s32 	%r123, %r122, %r24;
	cvt.s64.s32 	%rd57, %r123;
	add.s64 	%rd58, %rd2, %rd57;
	shl.b32 	%r124, %r120, 2;
	mul.wide.u32 	%rd59, %r124, 4;
	add.s64 	%rd6, %rd58, %rd59;
	mov.b32 	%r135, 0;
	not.pred 	%p25, %p2;
	@%p25 bra 	$L__BB23_17;
	ld.global.u32 	%r135, [%rd6];
$L__BB23_17:
	mul.wide.s32 	%rd60, %r7, 4;
	add.s64 	%rd7, %rd3, %rd60;
	st.global.u32 	[%rd7], %r135;
	mov.b32 	%r136, 0;
	@%p25 bra 	$L__BB23_19;
	ld.global.u32 	%r136, [%rd6+4];
$L__BB23_19:
	st.global.u32 	[%rd7+4], %r136;
	mov.b32 	%r137, 0;
	@%p25 bra 	$L__BB23_21;
	ld.global.u32 	%r137, [%rd6+8];
$L__BB23_21:
	st.global.u32 	[%rd7+8], %r137;
	mov.b32 	%r138, 0;
	@%p25 bra 	$L__BB23_23;
	ld.global.u32 	%r138, [%rd6+12];
$L__BB23_23:
	st.global.u32 	[%rd7+12], %r138;
$L__BB23_24:
	ret;

}


// ===== COMPILED SASS (sm_100) =====

	.target	sm_100

	.elftype	@"ET_EXEC"


//--------------------- .note.nv.tkinfo           --------------------------
	.section	.note.nv.tkinfo,"",@"SHT_NOTE"
	.sectionflags	@"SHF_NOTE_NV_TKINFO"
	.tkinfo
        /*0018*/ 	.word	0x00000002
        /*0030*/ 	.string	""
        /*0030*/ 	.string	"ptxas"
        /*0030*/ 	.string	"Cuda compilation tools, release 13.0, V13.0.88"
        /*0030*/ 	.string	"Build cuda_13.0.r13.0/compiler.36424714_0"
        /*0030*/ 	.string	"-arch sm_100 -m 64 "



//--------------------- .note.nv.cuinfo           --------------------------
	.section	.note.nv.cuinfo,"",@"SHT_NOTE"
	.sectionflags	@"SHF_NOTE_NV_CUINFO"
        /*0018*/ 	.short	0x0002
        /*001a*/ 	.short	0x0064
        /*001c*/ 	.short	0x0082
	.zero		2


//--------------------- .nv.info                  --------------------------
	.section	.nv.info,"",@"SHT_CUDA_INFO"
	.align	4


	//----- nvinfo : EIATTR_REGCOUNT
	.align		4
        /*0000*/ 	.byte	0x04, 0x2f
        /*0002*/ 	.short	(.L_1 - .L_0)
	.align		4
.L_0:
        /*0004*/ 	.word	index@(_Z33nppiWarpPerspective_8u_C1R_kernelPKh8NppiSizei8NppiRectPhiS2_dddddddddi)
        /*0008*/ 	.word	0x00000020


	//----- nvinfo : EIATTR_FRAME_SIZE
	.align		4
.L_1:
        /*000c*/ 	.byte	0x04, 0x11
        /*000e*/ 	.short	(.L_3 - .L_2)
	.align		4
.L_2:
        /*0010*/ 	.word	index@($__internal_35_$__cuda_sm3x_div_rn_noftz_f32_slowpath)
        /*0014*/ 	.word	0x00000000


	//----- nvinfo : EIATTR_FRAME_SIZE
	.align		4
.L_3:
        /*0018*/ 	.byte	0x04, 0x11
        /*001a*/ 	.short	(.L_5 - .L_4)
	.align		4
.L_4:
        /*001c*/ 	.word	index@($__internal_34_$__cuda_sm20_div_rn_f64_full)
        /*0020*/ 	.word	0x00000000


	//----- nvinfo : EIATTR_FRAME_SIZE
	.align		4
.L_5:
        /*0024*/ 	.byte	0x04, 0x11
        /*0026*/ 	.short	(.L_7 - .L_6)
	.align		4
.L_6:
        /*0028*/ 	.word	index@(_Z33nppiWarpPerspective_8u_C1R_kernelPKh8NppiSizei8NppiRectPhiS2_dddddddddi)
        /*002c*/ 	.word	0x00000000


	//----- nvinfo : EIATTR_REGCOUNT
	.align		4
.L_7:
        /*0030*/ 	.byte	0x04, 0x2f
        /*0032*/ 	.short	(.L_9 - .L_8)
	.align		4
.L_8:
        /*0034*/ 	.word	index@(_Z33nppiWarpPerspective_8u_C3R_kernelPKh8NppiSizei8NppiRectPhiS2_dddddddddi)
        /*0038*/ 	.word	0x00000020


	//----- nvinfo : EIATTR_FRAME_SIZE
	.align		4
.L_9:
        /*003c*/ 	.byte	0x04, 0x11
        /*003e*/ 	.short	(.L_11 - .L_10)
	.align		4
.L_10:
        /*0040*/ 	.word	index@($__internal_33_$__cuda_sm3x_div_rn_noftz_f32_slowpath)
        /*0044*/ 	.word	0x00000000


	//----- nvinfo : EIATTR_FRAME_SIZE
	.align		4
.L_11:
        /*0048*/ 	.byte	0x04, 0x11
        /*004a*/ 	.short	(.L_13 - .L_12)
	.align		4
.L_12:
        /*004c*/ 	.word	index@($__internal_32_$__cuda_sm20_div_rn_f64_full)
        /*0050*/ 	.word	0x00000000


	//----- nvinfo : EIATTR_FRAME_SIZE
	.align		4
.L_13:
        /*0054*/ 	.byte	0x04, 0x11
        /*0056*/ 	.short	(.L_15 - .L_14)
	.align		4
.L_14:
        /*0058*/ 	.word	index@(_Z33nppiWarpPerspective_8u_C3R_kernelPKh8NppiSizei8NppiRectPhiS2_dddddddddi)
        /*005c*/ 	.word	0x00000000


	//----- nvinfo : EIATTR_REGCOUNT
	.align		4
.L_15:
        /*0060*/ 	.byte	0x04, 0x2f
        /*0062*/ 	.short	(.L_17 - .L_16)
	.align		4
.L_16:
        /*0064*/ 	.word	index@(_Z34nppiWarpPerspective_32f_C1R_kernelPKf8NppiSizei8NppiRectPfiS2_dddddddddi)
        /*0068*/ 	.word	0x00000020


	//----- nvinfo : EIATTR_FRAME_SIZE
	.align		4
.L_17:
        /*006c*/ 	.byte	0x04, 0x11
        /*006e*/ 	.short	(.L_19 - .L_18)
	.align		4
.L_18:
        /*0070*/ 	.word	index@($__internal_31_$__cuda_sm3x_div_rn_noftz_f32_slowpath)
        /*0074*/ 	.word	0x00000000


	//----- nvinfo : EIATTR_FRAME_SIZE
	.align		4
.L_19:
        /*0078*/ 	.byte	0x04, 0x11
        /*007a*/ 	.short	(.L_21 - .L_20)
	.align		4
.L_20:
        /*007c*/ 	.word	index@($__internal_30_$__cuda_sm20_div_rn_f64_full)
        /*0080*/ 	.word	0x00000000


	//----- nvinfo : EIATTR_FRAME_SIZE
	.align		4
.L_21:
        /*0084*/ 	.byte	0x04, 0x11
        /*0086*/ 	.short	(.L_23 - .L_22)
	.align		4
.L_22:
        /*0088*/ 	.word	index@(_Z34nppiWarpPerspective_32f_C1R_kernelPKf8NppiSizei8NppiRectPfiS2_dddddddddi)
        /*008c*/ 	.word	0x00000000


	//----- nvinfo : EIATTR_REGCOUNT
	.align		4
.L_23:
        /*0090*/ 	.byte	0x04, 0x2f
        /*0092*/ 	.short	(.L_25 - .L_24)
	.align		4
.L_24:
        /*0094*/ 	.word	index@(_Z34nppiWarpPerspective_16u_C1R_kernelPKt8NppiSizei8NppiRectPtiS2_dddddddddi)
        /*0098*/ 	.word	0x00000020


	//----- nvinfo : EIATTR_FRAME_SIZE
	.align		4
.L_25:
        /*009c*/ 	.byte	0x04, 0x11
        /*009e*/ 	.short	(.L_27 - .L_26)
	.align		4
.L_26:
        /*00a0*/ 	.word	index@($__internal_29_$__cuda_sm3x_div_rn_noftz_f32_slowpath)
        /*00a4*/ 	.word	0x00000000


	//----- nvinfo : EIATTR_FRAME_SIZE
	.align		4
.L_27:
        /*00a8*/ 	.byte	0x04, 0x11
        /*00aa*/ 	.short	(.L_29 - .L_28)
	.align		4
.L_28:
        /*00ac*/ 	.word	index@($__internal_28_$__cuda_sm20_div_rn_f64_full)
        /*00b0*/ 	.word	0x00000000


	//----- nvinfo : EIATTR_FRAME_SIZE
	.align		4
.L_29:
        /*00b4*/ 	.byte	0x04, 0x11
        /*00b6*/ 	.short	(.L_31 - .L_30)
	.align		4
.L_30:
        /*00b8*/ 	.word	index@(_Z34nppiWarpPerspective_16u_C1R_kernelPKt8NppiSizei8NppiRectPtiS2_dddddddddi)
        /*00bc*/ 	.word	0x00000000


	//----- nvinfo : EIATTR_REGCOUNT
	.align		4
.L_31:
        /*00c0*/ 	.byte	0x04, 0x2f
        /*00c2*/ 	.short	(.L_33 - .L_32)
	.align		4
.L_32:
        /*00c4*/ 	.word	index@(_Z34nppiWarpPerspective_16u_C3R_kernelPKt8NppiSizei8NppiRectPtiS2_dddddddddi)
        /*00c8*/ 	.word	0x00000020


	//----- nvinfo : EIATTR_FRAME_SIZE
	.align		4
.L_33:
        /*00cc*/ 	.byte	0x04, 0x11
        /*00ce*/ 	.short	(.L_35 - .L_34)
	.align		4
.L_34:
        /*00d0*/ 	.word	index@($__internal_27_$__cuda_sm20_div_rn_f64_full)
        /*00d4*/ 	.word	0x00000000


	//----- nvinfo : EIATTR_FRAME_SIZE
	.align		4
.L_35:
        /*00d8*/ 	.byte	0x04, 0x11
        /*00da*/ 	.short	(.L_37 - .L_36)
	.align		4
.L_36:
        /*00dc*/ 	.word	index@(_Z34nppiWarpPerspective_16u_C3R_kernelPKt8NppiSizei8NppiRectPtiS2_dddddddddi)
        /*00e0*/ 	.word	0x00000000


	//----- nvinfo : EIATTR_REGCOUNT
	.align		4
.L_37:
        /*00e4*/ 	.byte	0x04, 0x2f
        /*00e6*/ 	.short	(.L_39 - .L_38)
	.align		4
.L_38:
        /*00e8*/ 	.word	index@(_Z34nppiWarpPerspective_16u_C4R_kernelPKt8NppiSizei8NppiRectPtiS2_dddddddddi)
        /*00ec*/ 	.word	0x00000020


	//----- nvinfo : EIATTR_FRAME_SIZE
	.align		4
.L_39:
        /*00f0*/ 	.byte	0x04, 0x11
        /*00f2*/ 	.short	(.L_41 - .L_40)
	.align		4
.L_40:
        /*00f4*/ 	.word	index@($__internal_26_$__cuda_sm20_div_rn_f64_full)
        /*00f8*/ 	.word	0x00000000


	//----- nvinfo : EIATTR_FRAME_SIZE
	.align		4
.L_41:
        /*00fc*/ 	.byte	0x04, 0x11
        /*00fe*/ 	.short	(.L_43 - .L_42)
	.align		4
.L_42:
        /*0100*/ 	.word	index@(_Z34nppiWarpPerspective_16u_C4R_kernelPKt8NppiSizei8NppiRectPtiS2_dddddddddi)
        /*0104*/ 	.word	0x00000000


	//----- nvinfo : EIATTR_REGCOUNT
	.align		4
.L_43:
        /*0108*/ 	.byte	0x04, 0x2f
        /*010a*/ 	.short	(.L_45 - .L_44)
	.align		4
.L_44:
        /*010c*/ 	.word	index@(_Z34nppiWarpPerspective_32f_C4R_kernelPKf8NppiSizei8NppiRectPfiS2_dddddddddi)
        /*0110*/ 	.word	0x00000020


	//----- nvinfo : EIATTR_FRAME_SIZE
	.align		4
.L_45:
        /*0114*/ 	.byte	0x04, 0x11
        /*0116*/ 	.short	(.L_47 - .L_46)
	.align		4
.L_46:
        /*0118*/ 	.word	index@($__internal_25_$__cuda_sm20_div_rn_f64_full)
        /*011c*/ 	.word	0x00000000


	//----- nvinfo : EIATTR_FRAME_SIZE
	.align		4
.L_47:
        /*0120*/ 	.byte	0x04, 0x11
        /*0122*/ 	.short	(.L_49 - .L_48)
	.align		4
.L_48:
        /*0124*/ 	.word	index@(_Z34nppiWarpPerspective_32f_C4R_kernelPKf8NppiSizei8NppiRectPfiS2_dddddddddi)
        /*0128*/ 	.word	0x00000000


	//----- nvinfo : EIATTR_REGCOUNT
	.align		4
.L_49:
        /*012c*/ 	.byte	0x04, 0x2f
        /*012e*/ 	.short	(.L_51 - .L_50)
	.align		4
.L_50:
        /*0130*/ 	.word	index@(_Z34nppiWarpPerspective_32s_C1R_kernelPKi8NppiSizei8NppiRectPiiS2_dddddddddi)
        /*0134*/ 	.word	0x00000020


	//----- nvinfo : EIATTR_FRAME_SIZE
	.align		4
.L_51:
        /*0138*/ 	.byte	0x04, 0x11
        /*013a*/ 	.short	(.L_53 - .L_52)
	.align		4
.L_52:
        /*013c*/ 	.word	index@($__internal_24_$__cuda_sm3x_div_rn_noftz_f32_slowpath)
        /*0140*/ 	.word	0x00000000


	//----- nvinfo : EIATTR_FRAME_SIZE
	.align		4
.L_53:
        /*0144*/ 	.byte	0x04, 0x11
        /*0146*/ 	.short	(.L_55 - .L_54)
	.align		4
.L_54:
        /*0148*/ 	.word	index@($__internal_23_$__cuda_sm20_div_rn_f64_full)
        /*014c*/ 	.word	0x00000000


	//----- nvinfo : EIATTR_FRAME_SIZE
	.align		4
.L_55:
        /*0150*/ 	.byte	0x04, 0x11
        /*0152*/ 	.short	(.L_57 - .L_56)
	.align		4
.L_56:
        /*0154*/ 	.word	index@(_Z34nppiWarpPerspective_32s_C1R_kernelPKi8NppiSizei8NppiRectPiiS2_dddddddddi)
        /*0158*/ 	.word	0x00000000


	//----- nvinfo : EIATTR_REGCOUNT
	.align		4
.L_57:
        /*015c*/ 	.byte	0x04, 0x2f
        /*015e*/ 	.short	(.L_59 - .L_58)
	.align		4
.L_58:
        /*0160*/ 	.word	index@(_Z34nppiWarpPerspective_32f_C3R_kernelPKf8NppiSizei8NppiRectPfiS2_dddddddddi)
        /*0164*/ 	.word	0x00000020


	//----- nvinfo : EIATTR_FRAME_SIZE
	.align		4
.L_59:
        /*0168*/ 	.byte	0x04, 0x11
        /*016a*/ 	.short	(.L_61 - .L_60)
	.align		4
.L_60:
        /*016c*/ 	.word	index@($__internal_22_$__cuda_sm20_div_rn_f64_full)
        /*0170*/ 	.word	0x00000000


	//----- nvinfo : EIATTR_FRAME_SIZE
	.align		4
.L_61:
        /*0174*/ 	.byte	0x04, 0x11
        /*0176*/ 	.short	(.L_63 - .L_62)
	.align		4
.L_62:
        /*0178*/ 	.word	index@(_Z34nppiWarpPerspective_32f_C3R_kernelPKf8NppiSizei8NppiRectPfiS2_dddddddddi)
        /*017c*/ 	.word	0x00000000


	//----- nvinfo : EIATTR_REGCOUNT
	.align		4
.L_63:
        /*0180*/ 	.byte	0x04, 0x2f
        /*0182*/ 	.short	(.L_65 - .L_64)
	.align		4
.L_64:
        /*0184*/ 	.word	index@(_Z34nppiWarpPerspective_32s_C3R_kernelPKi8NppiSizei8NppiRectPiiS2_dddddddddi)
        /*0188*/ 	.word	0x00000020


	//----- nvinfo : EIATTR_FRAME_SIZE
	.align		4
.L_65:
        /*018c*/ 	.byte	0x04, 0x11
        /*018e*/ 	.short	(.L_67 - .L_66)
	.align		4
.L_66:
        /*0190*/ 	.word	index@($__internal_21_$__cuda_sm20_div_rn_f64_full)
        /*0194*/ 	.word	0x00000000


	//----- nvinfo : EIATTR_FRAME_SIZE
	.align		4
.L_67:
        /*0198*/ 	.byte	0x04, 0x11
        /*019a*/ 	.short	(.L_69 - .L_68)
	.align		4
.L_68:
        /*019c*/ 	.word	index@(_Z34nppiWarpPerspective_32s_C3R_kernelPKi8NppiSizei8NppiRectPiiS2_dddddddddi)
        /*01a0*/ 	.word	0x00000000


	//----- nvinfo : EIATTR_REGCOUNT
	.align		4
.L_69:
        /*01a4*/ 	.byte	0x04, 0x2f
        /*01a6*/ 	.short	(.L_71 - .L_70)
	.align		4
.L_70:
        /*01a8*/ 	.word	index@(_Z34nppiWarpPerspective_32s_C4R_kernelPKi8NppiSizei8NppiRectPiiS2_dddddddddi)
        /*01ac*/ 	.word	0x00000020


	//----- nvinfo : EIATTR_FRAME_SIZE
	.align		4
.L_71:
        /*01b0*/ 	.byte	0x04, 0x11
        /*01b2*/ 	.short	(.L_73 - .L_72)
	.align		4
.L_72:
        /*01b4*/ 	.word	index@($__internal_20_$__cuda_sm20_div_rn_f64_full)
        /*01b8*/ 	.word	0x00000000


	//----- nvinfo : EIATTR_FRAME_SIZE
	.align		4
.L_73:
        /*01bc*/ 	.byte	0x04, 0x11
        /*01be*/ 	.short	(.L_75 - .L_74)
	.align		4
.L_74:
        /*01c0*/ 	.word	index@(_Z34nppiWarpPerspective_32s_C4R_kernelPKi8NppiSizei8NppiRectPiiS2_dddddddddi)
        /*01c4*/ 	.word	0x00000000


	//----- nvinfo : EIATTR_REGCOUNT
	.align		4
.L_75:
        /*01c8*/ 	.byte	0x04, 0x2f
        /*01ca*/ 	.short	(.L_77 - .L_76)
	.align		4
.L_76:
        /*01cc*/ 	.word	index@(_Z33nppiWarpPerspective_8u_C4R_kernelPKh8NppiSizei8NppiRectPhiS2_dddddddddi)
        /*01d0*/ 	.word	0x00000020


	//----- nvinfo : EIATTR_FRAME_SIZE
	.align		4
.L_77:
        /*01d4*/ 	.byte	0x04, 0x11
        /*01d6*/ 	.short	(.L_79 - .L_78)
	.align		4
.L_78:
        /*01d8*/ 	.word	index@($__internal_19_$__cuda_sm3x_div_rn_noftz_f32_slowpath)
        /*01dc*/ 	.word	0x00000000


	//----- nvinfo : EIATTR_FRAME_SIZE
	.align		4
.L_79:
        /*01e0*/ 	.byte	0x04, 0x11
        /*01e2*/ 	.short	(.L_81 - .L_80)
	.align		4
.L_80:
        /*01e4*/ 	.word	index@($__internal_18_$__cuda_sm20_div_rn_f64_full)
        /*01e8*/ 	.word	0x00000000


	//----- nvinfo : EIATTR_FRAME_SIZE
	.align		4
.L_81:
        /*01ec*/ 	.byte	0x04, 0x11
        /*01ee*/ 	.short	(.L_83 - .L_82)
	.align		4
.L_82:
        /*01f0*/ 	.word	index@(_Z33nppiWarpPerspective_8u_C4R_kernelPKh8NppiSizei8NppiRectPhiS2_dddddddddi)
        /*01f4*/ 	.word	0x00000000


	//----- nvinfo : EIATTR_REGCOUNT
	.align		4
.L_83:
        /*01f8*/ 	.byte	0x04, 0x2f
        /*01fa*/ 	.short	(.L_85 - .L_84)
	.align		4
.L_84:
        /*01fc*/ 	.word	index@(_Z37nppiWarpPerspectiveBack_8u_C1R_kernelPKh8NppiSizei8NppiRectPhiS2_dddddddddi)
        /*0200*/ 	.word	0x00000020


	//----- nvinfo : EIATTR_FRAME_SIZE
	.align		4
.L_85:
        /*0204*/ 	.byte	0x04, 0x11
        /*0206*/ 	.short	(.L_87 - .L_86)
	.align		4
.L_86:
        /*0208*/ 	.word	index@($__internal_17_$__cuda_sm3x_div_rn_noftz_f32_slowpath)
        /*020c*/ 	.word	0x00000000


	//----- nvinfo : EIATTR_FRAME_SIZE
	.align		4
.L_87:
        /*0210*/ 	.byte	0x04, 0x11
        /*0212*/ 	.short	(.L_89 - .L_88)
	.align		4
.L_88:
        /*0214*/ 	.word	index@($__internal_16_$__cuda_sm20_div_rn_f64_full)
        /*0218*/ 	.word	0x00000000


	//----- nvinfo : EIATTR_FRAME_SIZE
	.align		4
.L_89:
        /*021c*/ 	.byte	0x04, 0x11
        /*021e*/ 	.short	(.L_91 - .L_90)
	.align		4
.L_90:
        /*0220*/ 	.word	index@(_Z37nppiWarpPerspectiveBack_8u_C1R_kernelPKh8NppiSizei8NppiRectPhiS2_dddddddddi)
        /*0224*/ 	.word	0x00000000


	//----- nvinfo : EIATTR_REGCOUNT
	.align		4
.L_91:
        /*0228*/ 	.byte	0x04, 0x2f
        /*022a*/ 	.short	(.L_93 - .L_92)
	.align		4
.L_92:
        /*022c*/ 	.word	index@(_Z37nppiWarpPerspectiveBack_8u_C3R_kernelPKh8NppiSizei8NppiRectPhiS2_dddddddddi)
        /*0230*/ 	.word	0x00000020


	//----- nvinfo : EIATTR_FRAME_SIZE
	.align		4
.L_93:
        /*0234*/ 	.byte	0x04, 0x11
        /*0236*/ 	.short	(.L_95 - .L_94)
	.align		4
.L_94:
        /*0238*/ 	.word	index@($__internal_15_$__cuda_sm3x_div_rn_noftz_f32_slowpath)
        /*023c*/ 	.word	0x00000000


	//----- nvinfo : EIATTR_FRAME_SIZE
	.align		4
.L_95:
        /*0240*/ 	.byte	0x04, 0x11
        /*0242*/ 	.short	(.L_97 - .L_96)
	.align		4
.L_96:
        /*0244*/ 	.word	index@($__internal_14_$__cuda_sm20_div_rn_f64_full)
        /*0248*/ 	.word	0x00000000


	//----- nvinfo : EIATTR_FRAME_SIZE
	.align		4
.L_97:
        /*024c*/ 	.byte	0x04, 0x11
        /*024e*/ 	.short	(.L_99 - .L_98)
	.align		4
.L_98:
        /*0250*/ 	.word	index@(_Z37nppiWarpPerspectiveBack_8u_C3R_kernelPKh8NppiSizei8NppiRectPhiS2_dddddddddi)
        /*0254*/ 	.word	0x00000000


	//----- nvinfo : EIATTR_REGCOUNT
	.align		4
.L_99:
        /*0258*/ 	.byte	0x04, 0x2f
        /*025a*/ 	.short	(.L_101 - .L_100)
	.align		4
.L_100:
        /*025c*/ 	.word	index@(_Z37nppiWarpPerspectiveBack_8u_C4R_kernelPKh8NppiSizei8NppiRectPhiS2_dddddddddi)
        /*0260*/ 	.word	0x00000020


	//----- nvinfo : EIATTR_FRAME_SIZE
	.align		4
.L_101:
        /*0264*/ 	.byte	0x04, 0x11
        /*0266*/ 	.short	(.L_103 - .L_102)
	.align		4
.L_102:
        /*0268*/ 	.word	index@($__internal_13_$__cuda_sm3x_div_rn_noftz_f32_slowpath)
        /*026c*/ 	.word	0x00000000


	//----- nvinfo : EIATTR_FRAME_SIZE
	.align		4
.L_103:
        /*0270*/ 	.byte	0x04, 0x11
        /*0272*/ 	.short	(.L_105 - .L_104)
	.align		4
.L_104:
        /*0274*/ 	.word	index@($__internal_12_$__cuda_sm20_div_rn_f64_full)
        /*0278*/ 	.word	0x00000000


	//----- nvinfo : EIATTR_FRAME_SIZE
	.align		4
.L_105:
        /*027c*/ 	.byte	0x04, 0x11
        /*027e*/ 	.short	(.L_107 - .L_106)
	.align		4
.L_106:
        /*0280*/ 	.word	index@(_Z37nppiWarpPerspectiveBack_8u_C4R_kernelPKh8NppiSizei8NppiRectPhiS2_dddddddddi)
        /*0284*/ 	.word	0x00000000


	//----- nvinfo : EIATTR_REGCOUNT
	.align		4
.L_107:
        /*0288*/ 	.byte	0x04, 0x2f
        /*028a*/ 	.short	(.L_109 - .L_108)
	.align		4
.L_108:
        /*028c*/ 	.word	index@(_Z38nppiWarpPerspectiveBack_16u_C1R_kernelPKt8NppiSizei8NppiRectPtiS2_dddddddddi)
        /*0290*/ 	.word	0x00000020


	//----- nvinfo : EIATTR_FRAME_SIZE
	.align		4
.L_109:
        /*0294*/ 	.byte	0x04, 0x11
        /*0296*/ 	.short	(.L_111 - .L_110)
	.align		4
.L_110:
        /*0298*/ 	.word	index@($__internal_11_$__cuda_sm3x_div_rn_noftz_f32_slowpath)
        /*029c*/ 	.word	0x00000000


	//----- nvinfo : EIATTR_FRAME_SIZE
	.align		4
.L_111:
        /*02a0*/ 	.byte	0x04, 0x11
        /*02a2*/ 	.short	(.L_113 - .L_112)
	.align		4
.L_112:
        /*02a4*/ 	.word	index@($__internal_10_$__cuda_sm20_div_rn_f64_full)
        /*02a8*/ 	.word	0x00000000


	//----- nvinfo : EIATTR_FRAME_SIZE
	.align		4
.L_113:
        /*02ac*/ 	.byte	0x04, 0x11
        /*02ae*/ 	.short	(.L_115 - .L_114)
	.align		4
.L_114:
        /*02b0*/ 	.word	index@(_Z38nppiWarpPerspectiveBack_16u_C1R_kernelPKt8NppiSizei8NppiRectPtiS2_dddddddddi)
        /*02b4*/ 	.word	0x00000000


	//----- nvinfo : EIATTR_REGCOUNT
	.align		4
.L_115:
        /*02b8*/ 	.byte	0x04, 0x2f
        /*02ba*/ 	.short	(.L_117 - .L_116)
	.align		4
.L_116:
        /*02bc*/ 	.word	index@(_Z38nppiWarpPerspectiveBack_16u_C3R_kernelPKt8NppiSizei8NppiRectPtiS2_dddddddddi)
        /*02c0*/ 	.word	0x00000020


	//----- nvinfo : EIATTR_FRAME_SIZE
	.align		4
.L_117:
        /*02c4*/ 	.byte	0x04, 0x11
        /*02c6*/ 	.short	(.L_119 - .L_118)
	.align		4
.L_118:
        /*02c8*/ 	.word	index@($__internal_9_$__cuda_sm20_div_rn_f64_full)
        /*02cc*/ 	.word	0x00000000


	//----- nvinfo : EIATTR_FRAME_SIZE
	.align		4
.L_119:
        /*02d0*/ 	.byte	0x04, 0x11
        /*02d2*/ 	.short	(.L_121 - .L_120)
	.align		4
.L_120:
        /*02d4*/ 	.word	index@(_Z38nppiWarpPerspectiveBack_16u_C3R_kernelPKt8NppiSizei8NppiRectPtiS2_dddddddddi)
        /*02d8*/ 	.word	0x00000000


	//----- nvinfo : EIATTR_REGCOUNT
	.align		4
.L_121:
        /*02dc*/ 	.byte	0x04, 0x2f
        /*02de*/ 	.short	(.L_123 - .L_122)
	.align		4
.L_122:
        /*02e0*/ 	.word	index@(_Z38nppiWarpPerspectiveBack_16u_C4R_kernelPKt8NppiSizei8NppiRectPtiS2_dddddddddi)
        /*02e4*/ 	.word	0x00000020


	//----- nvinfo : EIATTR_FRAME_SIZE
	.align		4
.L_123:
        /*02e8*/ 	.byte	0x04, 0x11
        /*02ea*/ 	.short	(.L_125 - .L_124)
	.align		4
.L_124:
        /*02ec*/ 	.word	index@($__internal_8_$__cuda_sm20_div_rn_f64_full)
        /*02f0*/ 	.word	0x00000000


	//----- nvinfo : EIATTR_FRAME_SIZE
	.align		4
.L_125:
        /*02f4*/ 	.byte	0x04, 0x11
        /*02f6*/ 	.short	(.L_127 - .L_126)
	.align		4
.L_126:
        /*02f8*/ 	.word	index@(_Z38nppiWarpPerspectiveBack_16u_C4R_kernelPKt8NppiSizei8NppiRectPtiS2_dddddddddi)
        /*02fc*/ 	.word	0x00000000


	//----- nvinfo : EIATTR_REGCOUNT
	.align		4
.L_127:
        /*0300*/ 	.byte	0x04, 0x2f
        /*0302*/ 	.short	(.L_129 - .L_128)
	.align		4
.L_128:
        /*0304*/ 	.word	index@(_Z38nppiWarpPerspectiveBack_32f_C1R_kernelPKf8NppiSizei8NppiRectPfiS2_dddddddddi)
        /*0308*/ 	.word	0x00000020


	//----- nvinfo : EIATTR_FRAME_SIZE
	.align		4
.L_129:
        /*030c*/ 	.byte	0x04, 0x11
        /*030e*/ 	.short	(.L_131 - .L_130)
	.align		4
.L_130:
        /*0310*/ 	.word	index@($__internal_7_$__cuda_sm3x_div_rn_noftz_f32_slowpath)
        /*0314*/ 	.word	0x00000000


	//----- nvinfo : EIATTR_FRAME_SIZE
	.align		4
.L_131:
        /*0318*/ 	.byte	0x04, 0x11
        /*031a*/ 	.short	(.L_133 - .L_132)
	.align		4
.L_132:
        /*031c*/ 	.word	index@($__internal_6_$__cuda_sm20_div_rn_f64_full)
        /*0320*/ 	.word	0x00000000


	//----- nvinfo : EIATTR_FRAME_SIZE
	.align		4
.L_133:
        /*0324*/ 	.byte	0x04, 0x11
        /*0326*/ 	.short	(.L_135 - .L_134)
	.align		4
.L_134:
        /*0328*/ 	.word	index@(_Z38nppiWarpPerspectiveBack_32f_C1R_kernelPKf8NppiSizei8NppiRectPfiS2_dddddddddi)
        /*032c*/ 	.word	0x00000000


	//----- nvinfo : EIATTR_REGCOUNT
	.align		4
.L_135:
        /*0330*/ 	.byte	0x04, 0x2f
        /*0332*/ 	.short	(.L_137 - .L_136)
	.align		4
.L_136:
        /*0334*/ 	.word	index@(_Z38nppiWarpPerspectiveBack_32f_C3R_kernelPKf8NppiSizei8NppiRectPfiS2_dddddddddi)
        /*0338*/ 	.word	0x00000020


	//----- nvinfo : EIATTR_FRAME_SIZE
	.align		4
.L_137:
        /*033c*/ 	.byte	0x04, 0x11
        /*033e*/ 	.short	(.L_139 - .L_138)
	.align		4
.L_138:
        /*0340*/ 	.word	index@($__internal_5_$__cuda_sm20_div_rn_f64_full)
        /*0344*/ 	.word	0x00000000


	//----- nvinfo : EIATTR_FRAME_SIZE
	.align		4
.L_139:
        /*0348*/ 	.byte	0x04, 0x11
        /*034a*/ 	.short	(.L_141 - .L_140)
	.align		4
.L_140:
        /*034c*/ 	.word	index@(_Z38nppiWarpPerspectiveBack_32f_C3R_kernelPKf8NppiSizei8NppiRectPfiS2_dddddddddi)
        /*0350*/ 	.word	0x00000000


	//----- nvinfo : EIATTR_REGCOUNT
	.align		4
.L_141:
        /*0354*/ 	.byte	0x04, 0x2f
        /*0356*/ 	.short	(.L_143 - .L_142)
	.align		4
.L_142:
        /*0358*/ 	.word	index@(_Z38nppiWarpPerspectiveBack_32f_C4R_kernelPKf8NppiSizei8NppiRectPfiS2_dddddddddi)
        /*035c*/ 	.word	0x00000020


	//----- nvinfo : EIATTR_FRAME_SIZE
	.align		4
.L_143:
        /*0360*/ 	.byte	0x04, 0x11
        /*0362*/ 	.short	(.L_145 - .L_144)
	.align		4
.L_144:
        /*0364*/ 	.word	index@($__internal_4_$__cuda_sm20_div_rn_f64_full)
        /*0368*/ 	.word	0x00000000


	//----- nvinfo : EIATTR_FRAME_SIZE
	.align		4
.L_145:
        /*036c*/ 	.byte	0x04, 0x11
        /*036e*/ 	.short	(.L_147 - .L_146)
	.align		4
.L_146:
        /*0370*/ 	.word	index@(_Z38nppiWarpPerspectiveBack_32f_C4R_kernelPKf8NppiSizei8NppiRectPfiS2_dddddddddi)
        /*0374*/ 	.word	0x00000000


	//----- nvinfo : EIATTR_REGCOUNT
	.align		4
.L_147:
        /*0378*/ 	.byte	0x04, 0x2f
        /*037a*/ 	.short	(.L_149 - .L_148)
	.align		4
.L_148:
        /*037c*/ 	.word	index@(_Z38nppiWarpPerspectiveBack_32s_C1R_kernelPKi8NppiSizei8NppiRectPiiS2_dddddddddi)
        /*0380*/ 	.word	0x00000020


	//----- nvinfo : EIATTR_FRAME_SIZE
	.align		4
.L_149:
        /*0384*/ 	.byte	0x04, 0x11
        /*0386*/ 	.short	(.L_151 - .L_150)
	.align		4
.L_150:
        /*0388*/ 	.word	index@($__internal_3_$__cuda_sm3x_div_rn_noftz_f32_slowpath)
        /*038c*/ 	.word	0x00000000


	//----- nvinfo : EIATTR_FRAME_SIZE
	.align		4
.L_151:
        /*0390*/ 	.byte	0x04, 0x11
        /*0392*/ 	.short	(.L_153 - .L_152)
	.align		4
.L_152:
        /*0394*/ 	.word	index@($__internal_2_$__cuda_sm20_div_rn_f64_full)
        /*0398*/ 	.word	0x00000000


	//----- nvinfo : EIATTR_FRAME_SIZE
	.align		4
.L_153:
        /*039c*/ 	.byte	0x04, 0x11
        /*039e*/ 	.short	(.L_155 - .L_154)
	.align		4
.L_154:
        /*03a0*/ 	.word	index@(_Z38nppiWarpPerspectiveBack_32s_C1R_kernelPKi8NppiSizei8NppiRectPiiS2_dddddddddi)
        /*03a4*/ 	.word	0x00000000


	//----- nvinfo : EIATTR_REGCOUNT
	.align		4
.L_155:
        /*03a8*/ 	.byte	0x04, 0x2f
        /*03aa*/ 	.short	(.L_157 - .L_156)
	.align		4
.L_156:
        /*03ac*/ 	.word	index@(_Z38nppiWarpPerspectiveBack_32s_C3R_kernelPKi8NppiSizei8NppiRectPiiS2_dddddddddi)
        /*03b0*/ 	.word	0x00000020


	//----- nvinfo : EIATTR_FRAME_SIZE
	.align		4
.L_157:
        /*03b4*/ 	.byte	0x04, 0x11
        /*03b6*/ 	.short	(.L_159 - .L_158)
	.align		4
.L_158:
        /*03b8*/ 	.word	index@($__internal_1_$__cuda_sm20_div_rn_f64_full)
        /*03bc*/ 	.word	0x00000000


	//----- nvinfo : EIATTR_FRAME_SIZE
	.align		4
.L_159:
        /*03c0*/ 	.byte	0x04, 0x11
        /*03c2*/ 	.short	(.L_161 - .L_160)
	.align		4
.L_160:
        /*03c4*/ 	.word	index@(_Z38nppiWarpPerspectiveBack_32s_C3R_kernelPKi8NppiSizei8NppiRectPiiS2_dddddddddi)
        /*03c8*/ 	.word	0x00000000


	//----- nvinfo : EIATTR_REGCOUNT
	.align		4
.L_161:
        /*03cc*/ 	.byte	0x04, 0x2f
        /*03ce*/ 	.short	(.L_163 - .L_162)
	.align		4
.L_162:
        /*03d0*/ 	.word	index@(_Z38nppiWarpPerspectiveBack_32s_C4R_kernelPKi8NppiSizei8NppiRectPiiS2_dddddddddi)
        /*03d4*/ 	.word	0x00000020


	//----- nvinfo : EIATTR_FRAME_SIZE
	.align		4
.L_163:
        /*03d8*/ 	.byte	0x04, 0x11
        /*03da*/ 	.short	(.L_165 - .L_164)
	.align		4
.L_164:
        /*03dc*/ 	.word	index@($__internal_0_$__cuda_sm20_div_rn_f64_full)
        /*03e0*/ 	.word	0x00000000


	//----- nvinfo : EIATTR_FRAME_SIZE
	.align		4
.L_165:
        /*03e4*/ 	.byte	0x04, 0x11
        /*03e6*/ 	.short	(.L_167 - .L_166)
	.align		4
.L_166:
        /*03e8*/ 	.word	index@(_Z38nppiWarpPerspectiveBack_32s_C4R_kernelPKi8NppiSizei8NppiRectPiiS2_dddddddddi)
        /*03ec*/ 	.word	0x00000000


	//----- nvinfo : EIATTR_MIN_STACK_SIZE
	.align		4
.L_167:
        /*03f0*/ 	.byte	0x04, 0x12
        /*03f2*/ 	.short	(.L_169 - .L_168)
	.align		4
.L_168:
        /*03f4*/ 	.word	index@(_Z38nppiWarpPerspectiveBack_32s_C4R_kernelPKi8NppiSizei8NppiRectPiiS2_dddddddddi)
        /*03f8*/ 	.word	0x00000000


	//----- nvinfo : EIATTR_MIN_STACK_SIZE
	.align		4
.L_169:
        /*03fc*/ 	.byte	0x04, 0x12
        /*03fe*/ 	.short	(.L_171 - .L_170)
	.align		4
.L_170:
        /*0400*/ 	.word	index@(_Z38nppiWarpPerspectiveBack_32s_C3R_kernelPKi8NppiSizei8NppiRectPiiS2_dddddddddi)
        /*0404*/ 	.word	0x00000000


	//----- nvinfo : EIATTR_MIN_STACK_SIZE
	.align		4
.L_171:
        /*0408*/ 	.byte	0x04, 0x12
        /*040a*/ 	.short	(.L_173 - .L_172)
	.align		4
.L_172:
        /*040c*/ 	.word	index@(_Z38nppiWarpPerspectiveBack_32s_C1R_kernelPKi8NppiSizei8NppiRectPiiS2_dddddddddi)
        /*0410*/ 	.word	0x00000000


	//----- nvinfo : EIATTR_MIN_STACK_SIZE
	.align		4
.L_173:
        /*0414*/ 	.byte	0x04, 0x12
        /*0416*/ 	.short	(.L_175 - .L_174)
	.align		4
.L_174:
        /*0418*/ 	.word	index@(_Z38nppiWarpPerspectiveBack_32f_C4R_kernelPKf8NppiSizei8NppiRectPfiS2_dddddddddi)
        /*041c*/ 	.word	0x00000000


	//----- nvinfo : EIATTR_MIN_STACK_SIZE
	.align		4
.L_175:
        /*0420*/ 	.byte	0x04, 0x12
        /*0422*/ 	.short	(.L_177 - .L_176)
	.align		4
.L_176:
        /*0424*/ 	.word	index@(_Z38nppiWarpPerspectiveBack_32f_C3R_kernelPKf8NppiSizei8NppiRectPfiS2_dddddddddi)
        /*0428*/ 	.word	0x00000000


	//----- nvinfo : EIATTR_MIN_STACK_SIZE
	.align		4
.L_177:
        /*042c*/ 	.byte	0x04, 0x12
        /*042e*/ 	.short	(.L_179 - .L_178)
	.align		4
.L_178:
        /*0430*/ 	.word	index@(_Z38nppiWarpPerspectiveBack_32f_C1R_kernelPKf8NppiSizei8NppiRectPfiS2_dddddddddi)
        /*0434*/ 	.word	0x00000000


	//----- nvinfo : EIATTR_MIN_STACK_SIZE
	.align		4
.L_179:
        /*0438*/ 	.byte	0x04, 0x12
        /*043a*/ 	.short	(.L_181 - .L_180)
	.align		4
.L_180:
        /*043c*/ 	.word	index@(_Z38nppiWarpPerspectiveBack_16u_C4R_kernelPKt8NppiSizei8NppiRectPtiS2_dddddddddi)
        /*0440*/ 	.word	0x00000000


	//----- nvinfo : EIATTR_MIN_STACK_SIZE
	.align		4
.L_181:
        /*0444*/ 	.byte	0x04, 0x12
        /*0446*/ 	.short	(.L_183 - .L_182)
	.align		4
.L_182:
        /*0448*/ 	.word	index@(_Z38nppiWarpPerspectiveBack_16u_C3R_kernelPKt8NppiSizei8NppiRectPtiS2_dddddddddi)
        /*044c*/ 	.word	0x00000000


	//----- nvinfo : EIATTR_MIN_STACK_SIZE
	.align		4
.L_183:
        /*0450*/ 	.byte	0x04, 0x12
        /*0452*/ 	.short	(.L_185 - .L_184)
	.align		4
.L_184:
        /*0454*/ 	.word	index@(_Z38nppiWarpPerspectiveBack_16u_C1R_kernelPKt8NppiSizei8NppiRectPtiS2_dddddddddi)
        /*0458*/ 	.word	0x00000000


	//----- nvinfo : EIATTR_MIN_STACK_SIZE
	.align		4
.L_185:
        /*045c*/ 	.byte	0x04, 0x12
        /*045e*/ 	.short	(.L_187 - .L_186)
	.align		4
.L_186:
        /*0460*/ 	.word	index@(_Z37nppiWarpPerspectiveBack_8u_C4R_kernelPKh8NppiSizei8NppiRectPhiS2_dddddddddi)
        /*0464*/ 	.word	0x00000000


	//----- nvinfo : EIATTR_MIN_STACK_SIZE
	.align		4
.L_187:
        /*0468*/ 	.byte	0x04, 0x12
        /*046a*/ 	.short	(.L_189 - .L_188)
	.align		4
.L_188:
        /*046c*/ 	.word	index@(_Z37nppiWarpPerspectiveBack_8u_C3R_kernelPKh8NppiSizei8NppiRectPhiS2_dddddddddi)
        /*0470*/ 	.word	0x00000000


	//----- nvinfo : EIATTR_MIN_STACK_SIZE
	.align		4
.L_189:
        /*0474*/ 	.byte	0x04, 0x12
        /*0476*/ 	.short	(.L_191 - .L_190)
	.align		4
.L_190:
        /*0478*/ 	.word	index@(_Z37nppiWarpPerspectiveBack_8u_C1R_kernelPKh8NppiSizei8NppiRectPhiS2_dddddddddi)
        /*047c*/ 	.word	0x00000000


	//----- nvinfo : EIATTR_MIN_STACK_SIZE
	.align		4
.L_191:
        /*0480*/ 	.byte	0x04, 0x12
        /*0482*/ 	.short	(.L_193 - .L_192)
	.align		4
.L_192:
        /*0484*/ 	.word	index@(_Z33nppiWarpPerspective_8u_C4R_kernelPKh8NppiSizei8NppiRectPhiS2_dddddddddi)
        /*0488*/ 	.word	0x00000000


	//----- nvinfo : EIATTR_MIN_STACK_SIZE
	.align		4
.L_193:
        /*048c*/ 	.byte	0x04, 0x12
        /*048e*/ 	.short	(.L_195 - .L_194)
	.align		4
.L_194:
        /*0490*/ 	.word	index@(_Z34nppiWarpPerspective_32s_C4R_kernelPKi8NppiSizei8NppiRectPiiS2_dddddddddi)
        /*0494*/ 	.word	0x00000000


	//----- nvinfo : EIATTR_MIN_STACK_SIZE
	.align		4
.L_195:
        /*0498*/ 	.byte	0x04, 0x12
        /*049a*/ 	.short	(.L_197 - .L_196)
	.align		4
.L_196:
        /*049c*/ 	.word	index@(_Z34nppiWarpPerspective_32s_C3R_kernelPKi8NppiSizei8NppiRectPiiS2_dddddddddi)
        /*04a0*/ 	.word	0x00000000


	//----- nvinfo : EIATTR_MIN_STACK_SIZE
	.align		4
.L_197:
        /*04a4*/ 	.byte	0x04, 0x12
        /*04a6*/ 	.short	(.L_199 - .L_198)
	.align		4
.L_198:
        /*04a8*/ 	.word	index@(_Z34nppiWarpPerspective_32f_C3R_kernelPKf8NppiSizei8NppiRectPfiS2_dddddddddi)
        /*04ac*/ 	.word	0x00000000


	//----- nvinfo : EIATTR_MIN_STACK_SIZE
	.align		4
.L_199:
        /*04b0*/ 	.byte	0x04, 0x12
        /*04b2*/ 	.short	(.L_201 - .L_200)
	.align		4
.L_200:
        /*04b4*/ 	.word	index@(_Z34nppiWarpPerspective_32s_C1R_kernelPKi8NppiSizei8NppiRectPiiS2_dddddddddi)
        /*04b8*/ 	.word	0x00000000


	//----- nvinfo : EIATTR_MIN_STACK_SIZE
	.align		4
.L_201:
        /*04bc*/ 	.byte	0x04, 0x12
        /*04be*/ 	.short	(.L_203 - .L_202)
	.align		4
.L_202:
        /*04c0*/ 	.word	index@(_Z34nppiWarpPerspective_32f_C4R_kernelPKf8NppiSizei8NppiRectPfiS2_dddddddddi)
        /*04c4*/ 	.word	0x00000000


	//----- nvinfo : EIATTR_MIN_STACK_SIZE
	.align		4
.L_203:
        /*04c8*/ 	.byte	0x04, 0x12
        /*04ca*/ 	.short	(.L_205 - .L_204)
	.align		4
.L_204:
        /*04cc*/ 	.word	index@(_Z34nppiWarpPerspective_16u_C4R_kernelPKt8NppiSizei8NppiRectPtiS2_dddddddddi)
        /*04d0*/ 	.word	0x00000000


	//----- nvinfo : EIATTR_MIN_STACK_SIZE
	.align		4
.L_205:
        /*04d4*/ 	.byte	0x04, 0x12
        /*04d6*/ 	.short	(.L_207 - .L_206)
	.align		4
.L_206:
        /*04d8*/ 	.word	index@(_Z34nppiWarpPerspective_16u_C3R_kernelPKt8NppiSizei8NppiRectPtiS2_dddddddddi)
        /*04dc*/ 	.word	0x00000000


	//----- nvinfo : EIATTR_MIN_STACK_SIZE
	.align		4
.L_207:
        /*04e0*/ 	.byte	0x04, 0x12
        /*04e2*/ 	.short	(.L_209 - .L_208)
	.align		4
.L_208:
        /*04e4*/ 	.word	index@(_Z34nppiWarpPerspective_16u_C1R_kernelPKt8NppiSizei8NppiRectPtiS2_dddddddddi)
        /*04e8*/ 	.word	0x00000000


	//----- nvinfo : EIATTR_MIN_STACK_SIZE
	.align		4
.L_209:
        /*04ec*/ 	.byte	0x04, 0x12
        /*04ee*/ 	.short	(.L_211 - .L_210)
	.align		4
.L_210:
        /*04f0*/ 	.word	index@(_Z34nppiWarpPerspective_32f_C1R_kernelPKf8NppiSizei8NppiRectPfiS2_dddddddddi)
        /*04f4*/ 	.word	0x00000000


	//----- nvinfo : EIATTR_MIN_STACK_SIZE
	.align		4
.L_211:
        /*04f8*/ 	.byte	0x04, 0x12
        /*04fa*/ 	.short	(.L_213 - .L_212)
	.align		4
.L_212:
        /*04fc*/ 	.word	index@(_Z33nppiWarpPerspective_8u_C3R_kernelPKh8NppiSizei8NppiRectPhiS2_dddddddddi)
        /*0500*/ 	.word	0x00000000


	//----- nvinfo : EIATTR_MIN_STACK_SIZE
	.align		4
.L_213:
        /*0504*/ 	.byte	0x04, 0x12
        /*0506*/ 	.short	(.L_215 - .L_214)
	.align		4
.L_214:
        /*0508*/ 	.word	index@(_Z33nppiWarpPerspective_8u_C1R_kernelPKh8NppiSizei8NppiRectPhiS2_dddddddddi)
        /*050c*/ 	.word	0x00000000
.L_215:


//--------------------- .nv.compat                --------------------------
	.section	.nv.compat,"",@"SHT_CUDA_COMPAT_INFO"
	.align	4
        /*0000*/ 	.byte	0x02, 0x09, 0x00, 0x00, 0x02, 0x02, 0x01, 0x00, 0x02, 0x05, 0x05, 0x00, 0x03, 0x07, 0x01, 0x01
        /*0010*/ 	.byte	0x02, 0x03, 0x00, 0x00, 0x02, 0x06, 0x01, 0x00, 0x04, 0x0b, 0x08, 0x00, 0x01, 0x00, 0x00, 0x00
        /*0020*/ 	.byte	0x00, 0x00, 0x00, 0x00


//--------------------- .nv.info._Z38nppiWarpPerspectiveBack_32s_C4R_kernelPKi8NppiSizei8NppiRectPiiS2_dddddddddi --------------------------
	.section	.nv.info._Z38nppiWarpPerspectiveBack_32s_C4R_kernelPKi8NppiSizei8NppiRectPiiS2_dddddddddi,"",@"SHT_CUDA_INFO"
	.sectionflags	@""
	.align	4


	//----- nvinfo : EIATTR_CUDA_API_VERSION
	.align		4
        /*0000*/ 	.byte	0x04, 0x37
        /*0002*/ 	.short	(.L_217 - .L_216)
.L_216:
        /*0004*/ 	.word	0x00000082


	//----- nvinfo : EIATTR_KPARAM_INFO
	.align		4
.L_217:
        /*0008*/ 	.byte	0x04, 0x17
        /*000a*/ 	.short	(.L_219 - .L_218)
.L_218:
        /*000c*/ 	.word	0x00000000
        /*0010*/ 	.short	0x0010
        /*0012*/ 	.short	0x0090
        /*0014*/ 	.byte	0x00, 0xf0, 0x11, 0x00


	//----- nvinfo : EIATTR_KPARAM_INFO
	.align		4
.L_219:
        /*0018*/ 	.byte	0x04, 0x17
        /*001a*/ 	.short	(.L_221 - .L_220)
.L_220:
        /*001c*/ 	.word	0x00000000
        /*0020*/ 	.short	0x000f
        /*0022*/ 	.short	0x0088
        /*0024*/ 	.byte	0x00, 0xf0, 0x21, 0x00


	//----- nvinfo : EIATTR_KPARAM_INFO
	.align		4
.L_221:
        /*0028*/ 	.byte	0x04, 0x17
        /*002a*/ 	.short	(.L_223 - .L_222)
.L_222:
        /*002c*/ 	.word	0x00000000
        /*0030*/ 	.short	0x000e
        /*0032*/ 	.short	0x0080
        /*0034*/ 	.byte	0x00, 0xf0, 0x21, 0x00


	//----- nvinfo : EIATTR_KPARAM_INFO
	.align		4
.L_223:
        /*0038*/ 	.byte	0x04, 0x17
        /*003a*/ 	.short	(.L_225 - .L_224)
.L_224:
        /*003c*/ 	.word	0x00000000
        /*0040*/ 	.short	0x000d
        /*0042*/ 	.short	0x0078
        /*0044*/ 	.byte	0x00, 0xf0, 0x21, 0x00


	//----- nvinfo : EIATTR_KPARAM_INFO
	.align		4
.L_225:
        /*0048*/ 	.byte	0x04, 0x17
        /*004a*/ 	.short	(.L_227 - .L_226)
.L_226:
        /*004c*/ 	.word	0x00000000
        /*0050*/ 	.short	0x000c
        /*0052*/ 	.short	0x0070
        /*0054*/ 	.byte	0x00, 0xf0, 0x21, 0x00


	//----- nvinfo : EIATTR_KPARAM_INFO
	.align		4
.L_227:
        /*0058*/ 	.byte	0x04, 0x17
        /*005a*/ 	.short	(.L_229 - .L_228)
.L_228:
        /*005c*/ 	.word	0x00000000
        /*0060*/ 	.short	0x000b
        /*0062*/ 	.short	0x0068
        /*0064*/ 	.byte	0x00, 0xf0, 0x21, 0x00


	//----- nvinfo : EIATTR_KPARAM_INFO
	.align		4
.L_229:
        /*0068*/ 	.byte	0x04, 0x17
        /*006a*/ 	.short	(.L_231 - .L_230)
.L_230:
        /*006c*/ 	.word	0x00000000
        /*0070*/ 	.short	0x000a
        /*0072*/ 	.short	0x0060
        /*0074*/ 	.byte	0x00, 0xf0, 0x21, 0x00


	//----- nvinfo : EIATTR_KPARAM_INFO
	.align		4
.L_231:
        /*0078*/ 	.byte	0x04, 0x17
        /*007a*/ 	.short	(.L_233 - .L_232)
.L_232:
        /*007c*/ 	.word	0x00000000
        /*0080*/ 	.short	0x0009
        /*0082*/ 	.short	0x0058
        /*0084*/ 	.byte	0x00, 0xf0, 0x21, 0x00


	//----- nvinfo : EIATTR_KPARAM_INFO
	.align		4
.L_233:
        /*0088*/ 	.byte	0x04, 0x17
        /*008a*/ 	.short	(.L_235 - .L_234)
.L_234:
        /*008c*/ 	.word	0x00000000
        /*0090*/ 	.short	0x0008
        /*0092*/ 	.short	0x0050
        /*0094*/ 	.byte	0x00, 0xf0, 0x21, 0x00


	//----- nvinfo : EIATTR_KPARAM_INFO
	.align		4
.L_235:
        /*0098*/ 	.byte	0x04, 0x17
        /*009a*/ 	.short	(.L_237 - .L_236)
.L_236:
        /*009c*/ 	.word	0x00000000
        /*00a0*/ 	.short	0x0007
        /*00a2*/ 	.short	0x0048
        /*00a4*/ 	.byte	0x00, 0xf0, 0x21, 0x00


	//----- nvinfo : EIATTR_KPARAM_INFO
	.align		4
.L_237:
        /*00a8*/ 	.byte	0x04, 0x17
        /*00aa*/ 	.short	(.L_239 - .L_238)
.L_238:
        /*00ac*/ 	.word	0x00000000
        /*00b0*/ 	.short	0x0006
        /*00b2*/ 	.short	0x0034
        /*00b4*/ 	.byte	0x00, 0xf0, 0x41, 0x00


	//----- nvinfo : EIATTR_KPARAM_INFO
	.align		4
.L_239:
        /*00b8*/ 	.byte	0x04, 0x17
        /*00ba*/ 	.short	(.L_241 - .L_240)
.L_240:
        /*00bc*/ 	.word	0x00000000
        /*00c0*/ 	.short	0x0005
        /*00c2*/ 	.short	0x0030
        /*00c4*/ 	.byte	0x00, 0xf0, 0x11, 0x00


	//----- nvinfo : EIATTR_KPARAM_INFO
	.align		4
.L_241:
        /*00c8*/ 	.byte	0x04, 0x17
        /*00ca*/ 	.short	(.L_243 - .L_242)
.L_242:
        /*00cc*/ 	.word	0x00000000
        /*00d0*/ 	.short	0x0004
        /*00d2*/ 	.short	0x0028
        /*00d4*/ 	.byte	0x00, 0xf5, 0x21, 0x00


	//----- nvinfo : EIATTR_KPARAM_INFO
	.align		4
.L_243:
        /*00d8*/ 	.byte	0x04, 0x17
        /*00da*/ 	.short	(.L_245 - .L_244)
.L_244:
        /*00dc*/ 	.word	0x00000000
        /*00e0*/ 	.short	0x0003
        /*00e2*/ 	.short	0x0014
        /*00e4*/ 	.byte	0x00, 0xf0, 0x41, 0x00


	//----- nvinfo : EIATTR_KPARAM_INFO
	.align		4
.L_245:
        /*00e8*/ 	.byte	0x04, 0x17
        /*00ea*/ 	.short	(.L_247 - .L_246)
.L_246:
        /*00ec*/ 	.word	0x00000000
        /*00f0*/ 	.short	0x0002
        /*00f2*/ 	.short	0x0010
        /*00f4*/ 	.byte	0x00, 0xf0, 0x11, 0x00


	//----- nvinfo : EIATTR_KPARAM_INFO
	.align		4
.L_247:
        /*00f8*/ 	.byte	0x04, 0x17
        /*00fa*/ 	.short	(.L_249 - .L_248)
.L_248:
        /*00fc*/ 	.word	0x00000000
        /*0100*/ 	.short	0x0001
        /*0102*/ 	.short	0x0008
        /*0104*/ 	.byte	0x00, 0xf0, 0x21, 0x00


	//----- nvinfo : EIATTR_KPARAM_INFO
	.align		4
.L_249:
        /*0108*/ 	.byte	0x04, 0x17
        /*010a*/ 	.short	(.L_251 - .L_250)
.L_250:
        /*010c*/ 	.word	0x00000000
        /*0110*/ 	.short	0x0000
        /*0112*/ 	.short	0x0000
        /*0114*/ 	.byte	0x00, 0xf5, 0x21, 0x00


	//----- nvinfo : EIATTR_SPARSE_MMA_MASK
	.align		4
.L_251:
        /*0118*/ 	.byte	0x03, 0x50
        /*011a*/ 	.short	0x0000


	//----- nvinfo : EIATTR_MAXREG_COUNT
	.align		4
        /*011c*/ 	.byte	0x03, 0x1b
        /*011e*/ 	.short	0x00ff


	//----- nvinfo : EIATTR_MERCURY_ISA_VERSION
	.align		4
        /*0120*/ 	.byte	0x03, 0x5f
        /*0122*/ 	.short	0x0101


	//----- nvinfo : EIATTR_VRC_CTA_INIT_COUNT
	.align		4
        /*0124*/ 	.byte	0x02, 0x4a
	.zero		1
	.zero		1


	//----- nvinfo : EIATTR_EXIT_INSTR_OFFSETS
	.align		4
        /*0128*/ 	.byte	0x04, 0x1c
        /*012a*/ 	.short	(.L_253 - .L_252)


	//   ....[0]....
.L_252:
        /*012c*/ 	.word	0x000000d0


	//   ....[1]....
        /*0130*/ 	.word	0x00000290


	//   ....[2]....
        /*0134*/ 	.word	0x000009d0


	//   ....[3]....
        /*0138*/ 	.word	0x00000c90


	//   ....[4]....
        /*013c*/ 	.word	0x00001930


	//----- nvinfo : EIATTR_CRS_STACK_SIZE
	.align		4
.L_253:
        /*0140*/ 	.byte	0x04, 0x1e
        /*0142*/ 	.short	(.L_255 - .L_254)
.L_254:
        /*0144*/ 	.word	0x00000000


	//----- nvinfo : EIATTR_CBANK_PARAM_SIZE
	.align		4
.L_255:
        /*0148*/ 	.byte	0x03, 0x19
        /*014a*/ 	.short	0x0094


	//----- nvinfo : EIATTR_PARAM_CBANK
	.align		4
        /*014c*/ 	.byte	0x04, 0x0a
        /*014e*/ 	.short	(.L_257 - .L_256)
	.align		4
.L_256:
        /*0150*/ 	.word	index@(.nv.constant0._Z38nppiWarpPerspectiveBack_32s_C4R_kernelPKi8NppiSizei8NppiRectPiiS2_dddddddddi)
        /*0154*/ 	.short	0x0380
        /*0156*/ 	.short	0x0094


	//----- nvinfo : EIATTR_SW_WAR
	.align		4
.L_257:
        /*0158*/ 	.byte	0x04, 0x36
        /*015a*/ 	.short	(.L_259 - .L_258)
.L_258:
        /*015c*/ 	.word	0x00000008
.L_259:


//--------------------- .nv.info._Z38nppiWarpPerspectiveBack_32s_C3R_kernelPKi8NppiSizei8NppiRectPiiS2_dddddddddi --------------------------
	.section	.nv.info._Z38nppiWarpPerspectiveBack_32s_C3R_kernelPKi8NppiSizei8NppiRectPiiS2_dddddddddi,"",@"SHT_CUDA_INFO"
	.sectionflags	@""
	.align	4


	//----- nvinfo : EIATTR_CUDA_API_VERSION
	.align		4
        /*0000*/ 	.byte	0x04, 0x37
        /*0002*/ 	.short	(.L_261 - .L_260)
.L_260:
        /*0004*/ 	.word	0x00000082


	//----- nvinfo : EIATTR_KPARAM_INFO
	.align		4
.L_261:
        /*0008*/ 	.byte	0x04, 0x17
        /*000a*/ 	.short	(.L_263 - .L_262)
.L_262:
        /*000c*/ 	.word	0x00000000
        /*0010*/ 	.short	0x0010
        /*0012*/ 	.short	0x0090
        /*0014*/ 	.byte	0x00, 0xf0, 0x11, 0x00


	//----- nvinfo : EIATTR_KPARAM_INFO
	.align		4
.L_263:
        /*0018*/ 	.byte	0x04, 0x17
        /*001a*/ 	.short	(.L_265 - .L_264)
.L_264:
        /*001c*/ 	.word	0x00000000
        /*0020*/ 	.short	0x000f
        /*0022*/ 	.short	0x0088
        /*0024*/ 	.byte	0x00, 0xf0, 0x21, 0x00


	//----- nvinfo : EIATTR_KPARAM_INFO
	.align		4
.L_265:
        /*0028*/ 	.byte	0x04, 0x17
        /*002a*/ 	.short	(.L_267 - .L_266)
.L_266:
        /*002c*/ 	.word	0x00000000
        /*0030*/ 	.short	0x000e
        /*0032*/ 	.short	0x0080
        /*0034*/ 	.byte	0x00, 0xf0, 0x21, 0x00


	//----- nvinfo : EIATTR_KPARAM_INFO
	.align		4
.L_267:
        /*0038*/ 	.byte	0x04, 0x17
        /*003a*/ 	.short	(.L_269 - .L_268)
.L_268:
        /*003c*/ 	.word	0x00000000
        /*0040*/ 	.short	0x000d
        /*0042*/ 	.short	0x0078
        /*0044*/ 	.byte	0x00, 0xf0, 0x21, 0x00


	//----- nvinfo : EIATTR_KPARAM_INFO
	.align		4
.L_269:
        /*0048*/ 	.byte	0x04, 0x17
        /*004a*/ 	.short	(.L_271 - .L_270)
.L_270:
        /*004c*/ 	.word	0x00000000
        /*0050*/ 	.short	0x000c
        /*0052*/ 	.short	0x0070
        /*0054*/ 	.byte	0x00, 0xf0, 0x21, 0x00


	//----- nvinfo : EIATTR_KPARAM_INFO
	.align		4
.L_271:
        /*0058*/ 	.byte	0x04, 0x17
        /*005a*/ 	.short	(.L_273 - .L_272)
.L_272:
        /*005c*/ 	.word	0x00000000
        /*0060*/ 	.short	0x000b
        /*0062*/ 	.short	0x0068
        /*0064*/ 	.byte	0x00, 0xf0, 0x21, 0x00


	//----- nvinfo : EIATTR_KPARAM_INFO
	.align		4
.L_273:
        /*0068*/ 	.byte	0x04, 0x17
        /*006a*/ 	.short	(.L_275 - .L_274)
.L_274:
        /*006c*/ 	.word	0x00000000
        /*0070*/ 	.short	0x000a
        /*0072*/ 	.short	0x0060
        /*0074*/ 	.byte	0x00, 0xf0, 0x21, 0x00


	//----- nvinfo : EIATTR_KPARAM_INFO
	.align		4
.L_275:
        /*0078*/ 	.byte	0x04, 0x17
        /*007a*/ 	.short	(.L_277 - .L_276)
.L_276:
        /*007c*/ 	.word	0x00000000
        /*0080*/ 	.short	0x0009
        /*0082*/ 	.short	0x0058
        /*0084*/ 	.byte	0x00, 0xf0, 0x21, 0x00


	//----- nvinfo : EIATTR_KPARAM_INFO
	.align		4
.L_277:
        /*0088*/ 	.byte	0x04, 0x17
        /*008a*/ 	.short	(.L_279 - .L_278)
.L_278:
        /*008c*/ 	.word	0x00000000
        /*0090*/ 	.short	0x0008
        /*0092*/ 	.short	0x0050
        /*0094*/ 	.byte	0x00, 0xf0, 0x21, 0x00


	//----- nvinfo : EIATTR_KPARAM_INFO
	.align		4
.L_279:
        /*0098*/ 	.byte	0x04, 0x17
        /*009a*/ 	.short	(.L_281 - .L_280)
.L_280:
        /*009c*/ 	.word	0x00000000
        /*00a0*/ 	.short	0x0007
        /*00a2*/ 	.short	0x0048
        /*00a4*/ 	.byte	0x00, 0xf0, 0x21, 0x00


	//----- nvinfo : EIATTR_KPARAM_INFO
	.align		4
.L_281:
        /*00a8*/ 	.byte	0x04, 0x17
        /*00aa*/ 	.short	(.L_283 - .L_282)
.L_282:
        /*00ac*/ 	.word	0x00000000
        /*00b0*/ 	.short	0x0006
        /*00b2*/ 	.short	0x0034
        /*00b4*/ 	.byte	0x00, 0xf0, 0x41, 0x00


	//----- nvinfo : EIATTR_KPARAM_INFO
	.align		4
.L_283:
        /*00b8*/ 	.byte	0x04, 0x17
        /*00ba*/ 	.short	(.L_285 - .L_284)
.L_284:
        /*00bc*/ 	.word	0x00000000
        /*00c0*/ 	.short	0x0005
        /*00c2*/ 	.short	0x0030
        /*00c4*/ 	.byte	0x00, 0xf0, 0x11, 0x00


	//----- nvinfo : EIATTR_KPARAM_INFO
	.align		4
.L_285:
        /*00c8*/ 	.byte	0x04, 0x17
        /*00ca*/ 	.short	(.L_287 - .L_286)
.L_286:
        /*00cc*/ 	.word	0x00000000
        /*00d0*/ 	.short	0x0004
        /*00d2*/ 	.short	0x0028
        /*00d4*/ 	.byte	0x00, 0xf5, 0x21, 0x00


	//----- nvinfo : EIATTR_KPARAM_INFO
	.align		4
.L_287:
        /*00d8*/ 	.byte	0x04, 0x17
        /*00da*/ 	.short	(.L_289 - .L_288)
.L_288:
        /*00dc*/ 	.word	0x00000000
        /*00e0*/ 	.short	0x0003
        /*00e2*/ 	.short	0x0014
        /*00e4*/ 	.byte	0x00, 0xf0, 0x41, 0x00


	//----- nvinfo : EIATTR_KPARAM_INFO
	.align		4
.L_289:
        /*00e8*/ 	.byte	0x04, 0x17
        /*00ea*/ 	.short	(.L_291 - .L_290)
.L_290:
        /*00ec*/ 	.word	0x00000000
        /*00f0*/ 	.short	0x0002
        /*00f2*/ 	.short	0x0010
        /*00f4*/ 	.byte	0x00, 0xf0, 0x11, 0x00


	//----- nvinfo : EIATTR_KPARAM_INFO
	.align		4
.L_291:
        /*00f8*/ 	.byte	0x04, 0x17
        /*00fa*/ 	.short	(.L_293 - .L_292)
.L_292:
        /*00fc*/ 	.word	0x00000000
        /*0100*/ 	.short	0x0001
        /*0102*/ 	.short	0x0008
        /*0104*/ 	.byte	0x00, 0xf0, 0x21, 0x00


	//----- nvinfo : EIATTR_KPARAM_INFO
	.align		4
.L_293:
        /*0108*/ 	.byte	0x04, 0x17
        /*010a*/ 	.short	(.L_295 - .L_294)
.L_294:
        /*010c*/ 	.word	0x00000000
        /*0110*/ 	.short	0x0000
        /*0112*/ 	.short	0x0000
        /*0114*/ 	.byte	0x00, 0xf5, 0x21, 0x00


	//----- nvinfo : EIATTR_SPARSE_MMA_MASK
	.align		4
.L_295:
        /*0118*/ 	.byte	0x03, 0x50
        /*011a*/ 	.short	0x0000


	//----- nvinfo : EIATTR_MAXREG_COUNT
	.align		4
        /*011c*/ 	.byte	0x03, 0x1b
        /*011e*/ 	.short	0x00ff


	//----- nvinfo : EIATTR_MERCURY_ISA_VERSION
	.align		4
        /*0120*/ 	.byte	0x03, 0x5f
        /*0122*/ 	.short	0x0101


	//----- nvinfo : EIATTR_VRC_CTA_INIT_COUNT
	.align		4
        /*0124*/ 	.byte	0x02, 0x4a
	.zero		1
	.zero		1


	//----- nvinfo : EIATTR_EXIT_INSTR_OFFSETS
	.align		4
        /*0128*/ 	.byte	0x04, 0x1c
        /*012a*/ 	.short	(.L_297 - .L_296)


	//   ....[0]....
.L_296:
        /*012c*/ 	.word	0x000000d0


	//   ....[1]....
        /*0130*/ 	.word	0x00000280


	//   ....[2]....
        /*0134*/ 	.word	0x00000960


	//   ....[3]....
        /*0138*/ 	.word	0x00000bc0


	//   ....[4]....
        /*013c*/ 	.word	0x00001550


	//----- nvinfo : EIATTR_CRS_STACK_SIZE
	.align		4
.L_297:
        /*0140*/ 	.byte	0x04, 0x1e
        /*0142*/ 	.short	(.L_299 - .L_298)
.L_298:
        /*0144*/ 	.word	0x00000000


	//----- nvinfo : EIATTR_CBANK_PARAM_SIZE
	.align		4
.L_299:
        /*0148*/ 	.byte	0x03, 0x19
        /*014a*/ 	.short	0x0094


	//----- nvinfo : EIATTR_PARAM_CBANK
	.align		4
        /*014c*/ 	.byte	0x04, 0x0a
        /*014e*/ 	.short	(.L_301 - .L_300)
	.align		4
.L_300:
        /*0150*/ 	.word	index@(.nv.constant0._Z38nppiWarpPerspectiveBack_32s_C3R_kernelPKi8NppiSizei8NppiRectPiiS2_dddddddddi)
        /*0154*/ 	.short	0x0380
        /*0156*/ 	.short	0x0094


	//----- nvinfo : EIATTR_SW_WAR
	.align		4
.L_301:
        /*0158*/ 	.byte	0x04, 0x36
        /*015a*/ 	.short	(.L_303 - .L_302)
.L_302:
        /*015c*/ 	.word	0x00000008
.L_303:


//--------------------- .nv.info._Z38nppiWarpPerspectiveBack_32s_C1R_kernelPKi8NppiSizei8NppiRectPiiS2_dddddddddi --------------------------
	.section	.nv.info._Z38nppiWarpPerspectiveBack_32s_C1R_kernelPKi8NppiSizei8NppiRectPiiS2_dddddddddi,"",@"SHT_CUDA_INFO"
	.sectionflags	@""
	.align	4


	//----- nvinfo : EIATTR_CUDA_API_VERSION
	.align		4
        /*0000*/ 	.byte	0x04, 0x37
        /*0002*/ 	.short	(.L_305 - .L_304)
.L_304:
        /*0004*/ 	.word	0x00000082


	//----- nvinfo : EIATTR_KPARAM_INFO
	.align		4
.L_305:
        /*0008*/ 	.byte	0x04, 0x17
        /*000a*/ 	.short	(.L_307 - .L_306)
.L_306:
        /*000c*/ 	.word	0x00000000
        /*0010*/ 	.short	0x0010
        /*0012*/ 	.short	0x0090
        /*0014*/ 	.byte	0x00, 0xf0, 0x11, 0x00


	//----- nvinfo : EIATTR_KPARAM_INFO
	.align		4
.L_307:
        /*0018*/ 	.byte	0x04, 0x17
        /*001a*/ 	.short	(.L_309 - .L_308)
.L_308:
        /*001c*/ 	.word	0x00000000
        /*0020*/ 	.short	0x000f
        /*0022*/ 	.short	0x0088
        /*0024*/ 	.byte	0x00, 0xf0, 0x21, 0x00


	//----- nvinfo : EIATTR_KPARAM_INFO
	.align		4
.L_309:
        /*0028*/ 	.byte	0x04, 0x17
        /*002a*/ 	.short	(.L_311 - .L_310)
.L_310:
        /*002c*/ 	.word	0x00000000
        /*0030*/ 	.short	0x000e
        /*0032*/ 	.short	0x0080
        /*0034*/ 	.byte	0x00, 0xf0, 0x21, 0x00


	//----- nvinfo : EIATTR_KPARAM_INFO
	.align		4
.L_311:
        /*0038*/ 	.byte	0x04, 0x17
        /*003a*/ 	.short	(.L_313 - .L_312)
.L_312:
        /*003c*/ 	.word	0x00000000
        /*0040*/ 	.short	0x000d
        /*0042*/ 	.short	0x0078
        /*0044*/ 	.byte	0x00, 0xf0, 0x21, 0x00


	//----- nvinfo : EIATTR_KPARAM_INFO
	.align		4
.L_313:
        /*0048*/ 	.byte	0x04, 0x17
        /*004a*/ 	.short	(.L_315 - .L_314)
.L_314:
        /*004c*/ 	.word	0x00000000
        /*0050*/ 	.short	0x000c
        /*0052*/ 	.short	0x0070
        /*0054*/ 	.byte	0x00, 0xf0, 0x21, 0x00


	//----- nvinfo : EIATTR_KPARAM_INFO
	.align		4
.L_315:
        /*0058*/ 	.byte	0x04, 0x17
        /*005a*/ 	.short	(.L_317 - .L_316)
.L_316:
        /*005c*/ 	.word	0x00000000
        /*0060*/ 	.short	0x000b
        /*0062*/ 	.short	0x0068
        /*0064*/ 	.byte	0x00, 0xf0, 0x21, 0x00


	//----- nvinfo : EIATTR_KPARAM_INFO
	.align		4
.L_317:
        /*0068*/ 	.byte	0x04, 0x17
        /*006a*/ 	.short	(.L_319 - .L_318)
.L_318:
        /*006c*/ 	.word	0x00000000
        /*0070*/ 	.short	0x000a
        /*0072*/ 	.short	0x0060
        /*0074*/ 	.byte	0x00, 0xf0, 0x21, 0x00


	//----- nvinfo : EIATTR_KPARAM_INFO
	.align		4
.L_319:
        /*0078*/ 	.byte	0x04, 0x17
        /*007a*/ 	.short	(.L_321 - .L_320)
.L_320:
        /*007c*/ 	.word	0x00000000
        /*0080*/ 	.short	0x0009
        /*0082*/ 	.short	0x0058
        /*0084*/ 	.byte	0x00, 0xf0, 0x21, 0x00


	//----- nvinfo : EIATTR_KPARAM_INFO
	.align		4
.L_321:
        /*0088*/ 	.byte	0x04, 0x17
        /*008a*/ 	.short	(.L_323 - .L_322)
.L_322:
        /*008c*/ 	.word	0x00000000
        /*0090*/ 	.short	0x0008
        /*0092*/ 	.short	0x0050
        /*0094*/ 	.byte	0x00, 0xf0, 0x21, 0x00


	//----- nvinfo : EIATTR_KPARAM_INFO
	.align		4
.L_323:
        /*0098*/ 	.byte	0x04, 0x17
        /*009a*/ 	.short	(.L_325 - .L_324)
.L_324:
        /*009c*/ 	.word	0x00000000
        /*00a0*/ 	.short	0x0007
        /*00a2*/ 	.short	0x0048
        /*00a4*/ 	.byte	0x00, 0xf0, 0x21, 0x00


	//----- nvinfo : EIATTR_KPARAM_INFO
	.align		4
.L_325:
        /*00a8*/ 	.byte	0x04, 0x17
        /*00aa*/ 	.short	(.L_327 - .L_326)
.L_326:
        /*00ac*/ 	.word	0x00000000
        /*00b0*/ 	.short	0x0006
        /*00b2*/ 	.short	0x0034
        /*00b4*/ 	.byte	0x00, 0xf0, 0x41, 0x00


	//----- nvinfo : EIATTR_KPARAM_INFO
	.align		4
.L_327:
        /*00b8*/ 	.byte	0x04, 0x17
        /*00ba*/ 	.short	(.L_329 - .L_328)
.L_328:
        /*00bc*/ 	.word	0x00000000
        /*00c0*/ 	.short	0x0005
        /*00c2*/ 	.short	0x0030
        /*00c4*/ 	.byte	0x00, 0xf0, 0x11, 0x00


	//----- nvinfo : EIATTR_KPARAM_INFO
	.align		4
.L_329:
        /*00c8*/ 	.byte	0x04, 0x17
        /*00ca*/ 	.short	(.L_331 - .L_330)
.L_330:
        /*00cc*/ 	.word	0x00000000
        /*00d0*/ 	.short	0x0004
        /*00d2*/ 	.short	0x0028
        /*00d4*/ 	.byte	0x00, 0xf5, 0x21, 0x00


	//----- nvinfo : EIATTR_KPARAM_INFO
	.align		4
.L_331:
        /*00d8*/ 	.byte	0x04, 0x17
        /*00da*/ 	.short	(.L_333 - .L_332)
.L_332:
        /*00dc*/ 	.word	0x00000000
        /*00e0*/ 	.short	0x0003
        /*00e2*/ 	.short	0x0014
        /*00e4*/ 	.byte	0x00, 0xf0, 0x41, 0x00


	//----- nvinfo : EIATTR_KPARAM_INFO
	.align		4
.L_333:
        /*00e8*/ 	.byte	0x04, 0x17
        /*00ea*/ 	.short	(.L_335 - .L_334)
.L_334:
        /*00ec*/ 	.word	0x00000000
        /*00f0*/ 	.short	0x0002
        /*00f2*/ 	.short	0x0010
        /*00f4*/ 	.byte	0x00, 0xf0, 0x11, 0x00


	//----- nvinfo : EIATTR_KPARAM_INFO
	.align		4
.L_335:
        /*00f8*/ 	.byte	0x04, 0x17
        /*00fa*/ 	.short	(.L_337 - .L_336)
.L_336:
        /*00fc*/ 	.word	0x00000000
        /*0100*/ 	.short	0x0001
        /*0102*/ 	.short	0x0008
        /*0104*/ 	.byte	0x00, 0xf0, 0x21, 0x00


	//----- nvinfo : EIATTR_KPARAM_INFO
	.align		4
.L_337:
        /*0108*/ 	.byte	0x04, 0x17
        /*010a*/ 	.short	(.L_339 - .L_338)
.L_338:
        /*010c*/ 	.word	0x00000000
        /*0110*/ 	.short	0x0000
        /*0112*/ 	.short	0x0000
        /*0114*/ 	.byte	0x00, 0xf5, 0x21, 0x00


	//----- nvinfo : EIATTR_SPARSE_MMA_MASK
	.align		4
.L_339:
        /*0118*/ 	.byte	0x03, 0x50
        /*011a*/ 	.short	0x0000


	//----- nvinfo : EIATTR_MAXREG_COUNT
	.align		4
        /*011c*/ 	.byte	0x03, 0x1b
        /*011e*/ 	.short	0x00ff


	//----- nvinfo : EIATTR_MERCURY_ISA_VERSION
	.align		4
        /*0120*/ 	.byte	0x03, 0x5f
        /*0122*/ 	.short	0x0101


	//----- nvinfo : EIATTR_VRC_CTA_INIT_COUNT
	.align		4
        /*0124*/ 	.byte	0x02, 0x4a
	.zero		1
	.zero		1


	//----- nvinfo : EIATTR_EXIT_INSTR_OFFSETS
	.align		4
        /*0128*/ 	.byte	0x04, 0x1c
        /*012a*/ 	.short	(.L_341 - .L_340)


	//   ....[0]....
.L_340:
        /*012c*/ 	.word	0x000000d0


	//   ....[1]....
        /*0130*/ 	.word	0x00000250


	//   ....[2]....
        /*0134*/ 	.word	0x00001160


	//----- nvinfo : EIATTR_CRS_STACK_SIZE
	.align		4
.L_341:
        /*0138*/ 	.byte	0x04, 0x1e
        /*013a*/ 	.short	(.L_343 - .L_342)
.L_342:
        /*013c*/ 	.word	0x00000000


	//----- nvinfo : EIATTR_CBANK_PARAM_SIZE
	.align		4
.L_343:
        /*0140*/ 	.byte	0x03, 0x19
        /*0142*/ 	.short	0x0094


	//----- nvinfo : EIATTR_PARAM_CBANK
	.align		4
        /*0144*/ 	.byte	0x04, 0x0a
        /*0146*/ 	.short	(.L_345 - .L_344)
	.align		4
.L_344:
        /*0148*/ 	.word	index@(.nv.constant0._Z38nppiWarpPerspectiveBack_32s_C1R_kernelPKi8NppiSizei8NppiRectPiiS2_dddddddddi)
        /*014c*/ 	.short	0x0380
        /*014e*/ 	.short	0x0094


	//----- nvinfo : EIATTR_SW_WAR
	.align		4
.L_345:
        /*0150*/ 	.byte	0x04, 0x36
        /*0152*/ 	.short	(.L_347 - .L_346)
.L_346:
        /*0154*/ 	.word	0x00000008
.L_347:


//--------------------- .nv.info._Z38nppiWarpPerspectiveBack_32f_C4R_kernelPKf8NppiSizei8NppiRectPfiS2_dddddddddi --------------------------
	.section	.nv.info._Z38nppiWarpPerspectiveBack_32f_C4R_kernelPKf8NppiSizei8NppiRectPfiS2_dddddddddi,"",@"SHT_CUDA_INFO"
	.sectionflags	@""
	.align	4


	//----- nvinfo : EIATTR_CUDA_API_VERSION
	.align		4
        /*0000*/ 	.byte	0x04, 0x37
        /*0002*/ 	.short	(.L_349 - .L_348)
.L_348:
        /*0004*/ 	.word	0x00000082


	//----- nvinfo : EIATTR_KPARAM_INFO
	.align		4
.L_349:
        /*0008*/ 	.byte	0x04, 0x17
        /*000a*/ 	.short	(.L_351 - .L_350)
.L_350:
        /*000c*/ 	.word	0x00000000
        /*0010*/ 	.short	0x0010
        /*0012*/ 	.short	0x0090
        /*0014*/ 	.byte	0x00, 0xf0, 0x11, 0x00


	//----- nvinfo : EIATTR_KPARAM_INFO
	.align		4
.L_351:
        /*0018*/ 	.byte	0x04, 0x17
        /*001a*/ 	.short	(.L_353 - .L_352)
.L_352:
        /*001c*/ 	.word	0x00000000
        /*0020*/ 	.short	0x000f
        /*0022*/ 	.short	0x0088
        /*0024*/ 	.byte	0x00, 0xf0, 0x21, 0x00


	//----- nvinfo : EIATTR_KPARAM_INFO
	.align		4
.L_353:
        /*0028*/ 	.byte	0x04, 0x17
        /*002a*/ 	.short	(.L_355 - .L_354)
.L_354:
        /*002c*/ 	.word	0x00000000
        /*0030*/ 	.short	0x000e
        /*0032*/ 	.short	0x0080
        /*0034*/ 	.byte	0x00, 0xf0, 0x21, 0x00


	//----- nvinfo : EIATTR_KPARAM_INFO
	.align		4
.L_355:
        /*0038*/ 	.byte	0x04, 0x17
        /*003a*/ 	.short	(.L_357 - .L_356)
.L_356:
        /*003c*/ 	.word	0x00000000
        /*0040*/ 	.short	0x000d
        /*0042*/ 	.short	0x0078
        /*0044*/ 	.byte	0x00, 0xf0, 0x21, 0x00


	//----- nvinfo : EIATTR_KPARAM_INFO
	.align		4
.L_357:
        /*0048*/ 	.byte	0x04, 0x17
        /*004a*/ 	.short	(.L_359 - .L_358)
.L_358:
        /*004c*/ 	.word	0x00000000
        /*0050*/ 	.short	0x000c
        /*0052*/ 	.short	0x0070
        /*0054*/ 	.byte	0x00, 0xf0, 0x21, 0x00


	//----- nvinfo : EIATTR_KPARAM_INFO
	.align		4
.L_359:
        /*0058*/ 	.byte	0x04, 0x17
        /*005a*/ 	.short	(.L_361 - .L_360)
.L_360:
        /*005c*/ 	.word	0x00000000
        /*0060*/ 	.short	0x000b
        /*0062*/ 	.short	0x0068
        /*0064*/ 	.byte	0x00, 0xf0, 0x21, 0x00


	//----- nvinfo : EIATTR_KPARAM_INFO
	.align		4
.L_361:
        /*0068*/ 	.byte	0x04, 0x17
        /*006a*/ 	.short	(.L_363 - .L_362)
.L_362:
        /*006c*/ 	.word	0x00000000
        /*0070*/ 	.short	0x000a
        /*0072*/ 	.short	0x0060
        /*0074*/ 	.byte	0x00, 0xf0, 0x21, 0x00


	//----- nvinfo : EIATTR_KPARAM_INFO
	.align		4
.L_363:
        /*0078*/ 	.byte	0x04, 0x17
        /*007a*/ 	.short	(.L_365 - .L_364)
.L_364:
        /*007c*/ 	.word	0x00000000
        /*0080*/ 	.short	0x0009
        /*0082*/ 	.short	0x0058
        /*0084*/ 	.byte	0x00, 0xf0, 0x21, 0x00


	//----- nvinfo : EIATTR_KPARAM_INFO
	.align		4
.L_365:
        /*0088*/ 	.byte	0x04, 0x17
        /*008a*/ 	.short	(.L_367 - .L_366)
.L_366:
        /*008c*/ 	.word	0x00000000
        /*0090*/ 	.short	0x0008
        /*0092*/ 	.short	0x0050
        /*0094*/ 	.byte	0x00, 0xf0, 0x21, 0x00


	//----- nvinfo : EIATTR_KPARAM_INFO
	.align		4
.L_367:
        /*0098*/ 	.byte	0x04, 0x17
        /*009a*/ 	.short	(.L_369 - .L_368)
.L_368:
        /*009c*/ 	.word	0x00000000
        /*00a0*/ 	.short	0x0007
        /*00a2*/ 	.short	0x0048
        /*00a4*/ 	.byte	0x00, 0xf0, 0x21, 0x00


	//----- nvinfo : EIATTR_KPARAM_INFO
	.align		4
.L_369:
        /*00a8*/ 	.byte	0x04, 0x17
        /*00aa*/ 	.short	(.L_371 - .L_370)
.L_370:
        /*00ac*/ 	.word	0x00000000
        /*00b0*/ 	.short	0x0006
        /*00b2*/ 	.short	0x0034
        /*00b4*/ 	.byte	0x00, 0xf0, 0x41, 0x00


	//----- nvinfo : EIATTR_KPARAM_INFO
	.align		4
.L_371:
        /*00b8*/ 	.byte	0x04, 0x17
        /*00ba*/ 	.short	(.L_373 - .L_372)
.L_372:
        /*00bc*/ 	.word	0x00000000
        /*00c0*/ 	.short	0x0005
        /*00c2*/ 	.short	0x0030
        /*00c4*/ 	.byte	0x00, 0xf0, 0x11, 0x00


	//----- nvinfo : EIATTR_KPARAM_INFO
	.align		4
.L_373:
        /*00c8*/ 	.byte	0x04, 0x17
        /*00ca*/ 	.short	(.L_375 - .L_374)
.L_374:
        /*00cc*/ 	.word	0x00000000
        /*00d0*/ 	.short	0x0004
        /*00d2*/ 	.short	0x0028
        /*00d4*/ 	.byte	0x00, 0xf5, 0x21, 0x00


	//----- nvinfo : EIATTR_KPARAM_INFO
	.align		4
.L_375:
        /*00d8*/ 	.byte	0x04, 0x17
        /*00da*/ 	.short	(.L_377 - .L_376)
.L_376:
        /*00dc*/ 	.word	0x00000000
        /*00e0*/ 	.short	0x0003
        /*00e2*/ 	.short	0x0014
        /*00e4*/ 	.byte	0x00, 0xf0, 0x41, 0x00


	//----- nvinfo : EIATTR_KPARAM_INFO
	.align		4
.L_377:
        /*00e8*/ 	.byte	0x04, 0x17
        /*00ea*/ 	.short	(.L_379 - .L_378)
.L_378:
        /*00ec*/ 	.word	0x00000000
        /*00f0*/ 	.short	0x0002
        /*00f2*/ 	.short	0x0010
        /*00f4*/ 	.byte	0x00, 0xf0, 0x11, 0x00


	//----- nvinfo : EIATTR_KPARAM_INFO
	.align		4
.L_379:
        /*00f8*/ 	.byte	0x04, 0x17
        /*00fa*/ 	.short	(.L_381 - .L_380)
.L_380:
        /*00fc*/ 	.word	0x00000000
        /*0100*/ 	.short	0x0001
        /*0102*/ 	.short	0x0008
        /*0104*/ 	.byte	0x00, 0xf0, 0x21, 0x00


	//----- nvinfo : EIATTR_KPARAM_INFO
	.align		4
.L_381:
        /*0108*/ 	.byte	0x04, 0x17
        /*010a*/ 	.short	(.L_383 - .L_382)
.L_382:
        /*010c*/ 	.word	0x00000000
        /*0110*/ 	.short	0x0000
        /*0112*/ 	.short	0x0000
        /*0114*/ 	.byte	0x00, 0xf5, 0x21, 0x00


	//----- nvinfo : EIATTR_SPARSE_MMA_MASK
	.align		4
.L_383:
        /*0118*/ 	.byte	0x03, 0x50
        /*011a*/ 	.short	0x0000


	//----- nvinfo : EIATTR_MAXREG_COUNT
	.align		4
        /*011c*/ 	.byte	0x03, 0x1b
        /*011e*/ 	.short	0x00ff


	//----- nvinfo : EIATTR_MERCURY_ISA_VERSION
	.align		4
        /*0120*/ 	.byte	0x03, 0x5f
        /*0122*/ 	.short	0x0101


	//----- nvinfo : EIATTR_VRC_CTA_INIT_COUNT
	.align		4
        /*0124*/ 	.byte	0x02, 0x4a
	.zero		1
	.zero		1


	//----- nvinfo : EIATTR_EXIT_INSTR_OFFSETS
	.align		4
        /*0128*/ 	.byte	0x04, 0x1c
        /*012a*/ 	.short	(.L_385 - .L_384)


	//   ....[0]....
.L_384:
        /*012c*/ 	.word	0x000000d0


	//   ....[1]....
        /*0130*/ 	.word	0x00000290


	//   ....[2]....
        /*0134*/ 	.word	0x000009d0


	//   ....[3]....
        /*0138*/ 	.word	0x00000c90


	//   ....[4]....
        /*013c*/ 	.word	0x000017b0


	//----- nvinfo : EIATTR_CRS_STACK_SIZE
	.align		4
.L_385:
        /*0140*/ 	.byte	0x04, 0x1e
        /*0142*/ 	.short	(.L_387 - .L_386)
.L_386:
        /*0144*/ 	.word	0x00000000


	//----- nvinfo : EIATTR_CBANK_PARAM_SIZE
	.align		4
.L_387:
        /*0148*/ 	.byte	0x03, 0x19
        /*014a*/ 	.short	0x0094


	//----- nvinfo : EIATTR_PARAM_CBANK
	.align		4
        /*014c*/ 	.byte	0x04, 0x0a
        /*014e*/ 	.short	(.L_389 - .L_388)
	.align		4
.L_388:
        /*0150*/ 	.word	index@(.nv.constant0._Z38nppiWarpPerspectiveBack_32f_C4R_kernelPKf8NppiSizei8NppiRectPfiS2_dddddddddi)
        /*0154*/ 	.short	0x0380
        /*0156*/ 	.short	0x0094


	//----- nvinfo : EIATTR_SW_WAR
	.align		4
.L_389:
        /*0158*/ 	.byte	0x04, 0x36
        /*015a*/ 	.short	(.L_391 - .L_390)
.L_390:
        /*015c*/ 	.word	0x00000008
.L_391:


//--------------------- .nv.info._Z38nppiWarpPerspectiveBack_32f_C3R_kernelPKf8NppiSizei8NppiRectPfiS2_dddddddddi --------------------------
	.section	.nv.info._Z38nppiWarpPerspectiveBack_32f_C3R_kernelPKf8NppiSizei8NppiRectPfiS2_dddddddddi,"",@"SHT_CUDA_INFO"
	.sectionflags	@""
	.align	4


	//----- nvinfo : EIATTR_CUDA_API_VERSION
	.align		4
        /*0000*/ 	.byte	0x04, 0x37
        /*0002*/ 	.short	(.L_393 - .L_392)
.L_392:
        /*0004*/ 	.word	0x00000082


	//----- nvinfo : EIATTR_KPARAM_INFO
	.align		4
.L_393:
        /*0008*/ 	.byte	0x04, 0x17
        /*000a*/ 	.short	(.L_395 - .L_394)
.L_394:
        /*000c*/ 	.word	0x00000000
        /*0010*/ 	.short	0x0010
        /*0012*/ 	.short	0x0090
        /*0014*/ 	.byte	0x00, 0xf0, 0x11, 0x00


	//----- nvinfo : EIATTR_KPARAM_INFO
	.align		4
.L_395:
        /*0018*/ 	.byte	0x04, 0x17
        /*001a*/ 	.short	(.L_397 - .L_396)
.L_396:
        /*001c*/ 	.word	0x00000000
        /*0020*/ 	.short	0x000f
        /*0022*/ 	.short	0x0088
        /*0024*/ 	.byte	0x00, 0xf0, 0x21, 0x00


	//----- nvinfo : EIATTR_KPARAM_INFO
	.align		4
.L_397:
        /*0028*/ 	.byte	0x04, 0x17
        /*002a*/ 	.short	(.L_399 - .L_398)
.L_398:
        /*002c*/ 	.word	0x00000000
        /*0030*/ 	.short	0x000e
        /*0032*/ 	.short	0x0080
        /*0034*/ 	.byte	0x00, 0xf0, 0x21, 0x00


	//----- nvinfo : EIATTR_KPARAM_INFO
	.align		4
.L_399:
        /*0038*/ 	.byte	0x04, 0x17
        /*003a*/ 	.short	(.L_401 - .L_400)
.L_400:
        /*003c*/ 	.word	0x00000000
        /*0040*/ 	.short	0x000d
        /*0042*/ 	.short	0x0078
        /*0044*/ 	.byte	0x00, 0xf0, 0x21, 0x00


	//----- nvinfo : EIATTR_KPARAM_INFO
	.align		4
.L_401:
        /*0048*/ 	.byte	0x04, 0x17
        /*004a*/ 	.short	(.L_403 - .L_402)
.L_402:
        /*004c*/ 	.word	0x00000000
        /*0050*/ 	.short	0x000c
        /*0052*/ 	.short	0x0070
        /*0054*/ 	.byte	0x00, 0xf0, 0x21, 0x00


	//----- nvinfo : EIATTR_KPARAM_INFO
	.align		4
.L_403:
        /*0058*/ 	.byte	0x04, 0x17
        /*005a*/ 	.short	(.L_405 - .L_404)
.L_404:
        /*005c*/ 	.word	0x00000000
        /*0060*/ 	.short	0x000b
        /*0062*/ 	.short	0x0068
        /*0064*/ 	.byte	0x00, 0xf0, 0x21, 0x00


	//----- nvinfo : EIATTR_KPARAM_INFO
	.align		4
.L_405:
        /*0068*/ 	.byte	0x04, 0x17
        /*006a*/ 	.short	(.L_407 - .L_406)
.L_406:
        /*006c*/ 	.word	0x00000000
        /*0070*/ 	.short	0x000a
        /*0072*/ 	.short	0x0060
        /*0074*/ 	.byte	0x00, 0xf0, 0x21, 0x00


	//----- nvinfo : EIATTR_KPARAM_INFO
	.align		4
.L_407:
        /*0078*/ 	.byte	0x04, 0x17
        /*007a*/ 	.short	(.L_409 - .L_408)
.L_408:
        /*007c*/ 	.word	0x00000000
        /*0080*/ 	.short	0x0009
        /*0082*/ 	.short	0x0058
        /*0084*/ 	.byte	0x00, 0xf0, 0x21, 0x00


	//----- nvinfo : EIATTR_KPARAM_INFO
	.align		4
.L_409:
        /*0088*/ 	.byte	0x04, 0x17
        /*008a*/ 	.short	(.L_411 - .L_410)
.L_410:
        /*008c*/ 	.word	0x00000000
        /*0090*/ 	.short	0x0008
        /*0092*/ 	.short	0x0050
        /*0094*/ 	.byte	0x00, 0xf0, 0x21, 0x00


	//----- nvinfo : EIATTR_KPARAM_INFO
	.align		4
.L_411:
        /*0098*/ 	.byte	0x04, 0x17
        /*009a*/ 	.short	(.L_413 - .L_412)
.L_412:
        /*009c*/ 	.word	0x00000000
        /*00a0*/ 	.short	0x0007
        /*00a2*/ 	.short	0x0048
        /*00a4*/ 	.byte	0x00, 0xf0, 0x21, 0x00


	//----- nvinfo : EIATTR_KPARAM_INFO
	.align		4
.L_413:
        /*00a8*/ 	.byte	0x04, 0x17
        /*00aa*/ 	.short	(.L_415 - .L_414)
.L_414:
        /*00ac*/ 	.word	0x00000000
        /*00b0*/ 	.short	0x0006
        /*00b2*/ 	.short	0x0034
        /*00b4*/ 	.byte	0x00, 0xf0, 0x41, 0x00


	//----- nvinfo : EIATTR_KPARAM_INFO
	.align		4
.L_415:
        /*00b8*/ 	.byte	0x04, 0x17
        /*00ba*/ 	.short	(.L_417 - .L_416)
.L_416:
        /*00bc*/ 	.word	0x00000000
        /*00c0*/ 	.short	0x0005
        /*00c2*/ 	.short	0x0030
        /*00c4*/ 	.byte	0x00, 0xf0, 0x11, 0x00


	//----- nvinfo : EIATTR_KPARAM_INFO
	.align		4
.L_417:
        /*00c8*/ 	.byte	0x04, 0x17
        /*00ca*/ 	.short	(.L_419 - .L_418)
.L_418:
        /*00cc*/ 	.word	0x00000000
        /*00d0*/ 	.short	0x0004
        /*00d2*/ 	.short	0x0028
        /*00d4*/ 	.byte	0x00, 0xf5, 0x21, 0x00


	//----- nvinfo : EIATTR_KPARAM_INFO
	.align		4
.L_419:
        /*00d8*/ 	.byte	0x04, 0x17
        /*00da*/ 	.short	(.L_421 - .L_420)
.L_420:
        /*00dc*/ 	.word	0x00000000
        /*00e0*/ 	.short	0x0003
        /*00e2*/ 	.short	0x0014
        /*00e4*/ 	.byte	0x00, 0xf0, 0x41, 0x00


	//----- nvinfo : EIATTR_KPARAM_INFO
	.align		4
.L_421:
        /*00e8*/ 	.byte	0x04, 0x17
        /*00ea*/ 	.short	(.L_423 - .L_422)
.L_422:
        /*00ec*/ 	.word	0x00000000
        /*00f0*/ 	.short	0x0002
        /*00f2*/ 	.short	0x0010
        /*00f4*/ 	.byte	0x00, 0xf0, 0x11, 0x00


	//----- nvinfo : EIATTR_KPARAM_INFO
	.align		4
.L_423:
        /*00f8*/ 	.byte	0x04, 0x17
        /*00fa*/ 	.short	(.L_425 - .L_424)
.L_424:
        /*00fc*/ 	.word	0x00000000
        /*0100*/ 	.short	0x0001
        /*0102*/ 	.short	0x0008
        /*0104*/ 	.byte	0x00, 0xf0, 0x21, 0x00


	//----- nvinfo : EIATTR_KPARAM_INFO
	.align		4
.L_425:
        /*0108*/ 	.byte	0x04, 0x17
        /*010a*/ 	.short	(.L_427 - .L_426)
.L_426:
        /*010c*/ 	.word	0x00000000
        /*0110*/ 	.short	0x0000
        /*0112*/ 	.short	0x0000
        /*0114*/ 	.byte	0x00, 0xf5, 0x21, 0x00


	//----- nvinfo : EIATTR_SPARSE_MMA_MASK
	.align		4
.L_427:
        /*0118*/ 	.byte	0x03, 0x50
        /*011a*/ 	.short	0x0000


	//----- nvinfo : EIATTR_MAXREG_COUNT
	.align		4
        /*011c*/ 	.byte	0x03, 0x1b
        /*011e*/ 	.short	0x00ff


	//----- nvinfo : EIATTR_MERCURY_ISA_VERSION
	.align		4
        /*0120*/ 	.byte	0x03, 0x5f
        /*0122*/ 	.short	0x0101


	//----- nvinfo : EIATTR_VRC_CTA_INIT_COUNT
	.align		4
        /*0124*/ 	.byte	0x02, 0x4a
	.zero		1
	.zero		1


	//----- nvinfo : EIATTR_EXIT_INSTR_OFFSETS
	.align		4
        /*0128*/ 	.byte	0x04, 0x1c
        /*012a*/ 	.short	(.L_429 - .L_428)


	//   ....[0]....
.L_428:
        /*012c*/ 	.word	0x000000d0


	//   ....[1]....
        /*0130*/ 	.word	0x00000280


	//   ....[2]....
        /*0134*/ 	.word	0x00000960


	//   ....[3]....
        /*0138*/ 	.word	0x00000bc0


	//   ....[4]....
        /*013c*/ 	.word	0x00001430


	//----- nvinfo : EIATTR_CRS_STACK_SIZE
	.align		4
.L_429:
        /*0140*/ 	.byte	0x04, 0x1e
        /*0142*/ 	.short	(.L_431 - .L_430)
.L_430:
        /*0144*/ 	.word	0x00000000


	//----- nvinfo : EIATTR_CBANK_PARAM_SIZE
	.align		4
.L_431:
        /*0148*/ 	.byte	0x03, 0x19
        /*014a*/ 	.short	0x0094


	//----- nvinfo : EIATTR_PARAM_CBANK
	.align		4
        /*014c*/ 	.byte	0x04, 0x0a
        /*014e*/ 	.short	(.L_433 - .L_432)
	.align		4
.L_432:
        /*0150*/ 	.word	index@(.nv.constant0._Z38nppiWarpPerspectiveBack_32f_C3R_kernelPKf8NppiSizei8NppiRectPfiS2_dddddddddi)
        /*0154*/ 	.short	0x0380
        /*0156*/ 	.short	0x0094


	//----- nvinfo : EIATTR_SW_WAR
	.align		4
.L_433:
        /*0158*/ 	.byte	0x04, 0x36
        /*015a*/ 	.short	(.L_435 - .L_434)
.L_434:
        /*015c*/ 	.word	0x00000008
.L_435:


//--------------------- .nv.info._Z38nppiWarpPerspectiveBack_32f_C1R_kernelPKf8NppiSizei8NppiRectPfiS2_dddddddddi --------------------------
	.section	.nv.info._Z38nppiWarpPerspectiveBack_32f_C1R_kernelPKf8NppiSizei8NppiRectPfiS2_dddddddddi,"",@"SHT_CUDA_INFO"
	.sectionflags	@""
	.align	4


	//----- nvinfo : EIATTR_CUDA_API_VERSION
	.align		4
        /*0000*/ 	.byte	0x04, 0x37
        /*0002*/ 	.short	(.L_437 - .L_436)
.L_436:
        /*0004*/ 	.word	0x00000082


	//----- nvinfo : EIATTR_KPARAM_INFO
	.align		4
.L_437:
        /*0008*/ 	.byte	0x04, 0x17
        /*000a*/ 	.short	(.L_439 - .L_438)
.L_438:
        /*000c*/ 	.word	0x00000000
        /*0010*/ 	.short	0x0010
        /*0012*/ 	.short	0x0090
        /*0014*/ 	.byte	0x00, 0xf0, 0x11, 0x00


	//----- nvinfo : EIATTR_KPARAM_INFO
	.align		4
.L_439:
        /*0018*/ 	.byte	0x04, 0x17
        /*001a*/ 	.short	(.L_441 - .L_440)
.L_440:
        /*001c*/ 	.word	0x00000000
        /*0020*/ 	.short	0x000f
        /*0022*/ 	.short	0x0088
        /*0024*/ 	.byte	0x00, 0xf0, 0x21, 0x00


	//----- nvinfo : EIATTR_KPARAM_INFO
	.align		4
.L_441:
        /*0028*/ 	.byte	0x04, 0x17
        /*002a*/ 	.short	(.L_443 - .L_442)
.L_442:
        /*002c*/ 	.word	0x00000000
        /*0030*/ 	.short	0x000e
        /*0032*/ 	.short	0x0080
        /*0034*/ 	.byte	0x00, 0xf0, 0x21, 0x00


	//----- nvinfo : EIATTR_KPARAM_INFO
	.align		4
.L_443:
        /*0038*/ 	.byte	0x04, 0x17
        /*003a*/ 	.short	(.L_445 - .L_444)
.L_444:
        /*003c*/ 	.word	0x00000000
        /*0040*/ 	.short	0x000d
        /*0042*/ 	.short	0x0078
        /*0044*/ 	.byte	0x00, 0xf0, 0x21, 0x00


	//----- nvinfo : EIATTR_KPARAM_INFO
	.align		4
.L_445:
        /*0048*/ 	.byte	0x04, 0x17
        /*004a*/ 	.short	(.L_447 - .L_446)
.L_446:
        /*004c*/ 	.word	0x00000000
        /*0050*/ 	.short	0x000c
        /*0052*/ 	.short	0x0070
        /*0054*/ 	.byte	0x00, 0xf0, 0x21, 0x00


	//----- nvinfo : EIATTR_KPARAM_INFO
	.align		4
.L_447:
        /*0058*/ 	.byte	0x04, 0x17
        /*005a*/ 	.short	(.L_449 - .L_448)
.L_448:
        /*005c*/ 	.word	0x00000000
        /*0060*/ 	.short	0x000b
        /*0062*/ 	.short	0x0068
        /*0064*/ 	.byte	0x00, 0xf0, 0x21, 0x00


	//----- nvinfo : EIATTR_KPARAM_INFO
	.align		4
.L_449:
        /*0068*/ 	.byte	0x04, 0x17
        /*006a*/ 	.short	(.L_451 - .L_450)
.L_450:
        /*006c*/ 	.word	0x00000000
        /*0070*/ 	.short	0x000a
        /*0072*/ 	.short	0x0060
        /*0074*/ 	.byte	0x00, 0xf0, 0x21, 0x00


	//----- nvinfo : EIATTR_KPARAM_INFO
	.align		4
.L_451:
        /*0078*/ 	.byte	0x04, 0x17
        /*007a*/ 	.short	(.L_453 - .L_452)
.L_452:
        /*007c*/ 	.word	0x00000000
        /*0080*/ 	.short	0x0009
        /*0082*/ 	.short	0x0058
        /*0084*/ 	.byte	0x00, 0xf0, 0x21, 0x00


	//----- nvinfo : EIATTR_KPARAM_INFO
	.align		4
.L_453:
        /*0088*/ 	.byte	0x04, 0x17
        /*008a*/ 	.short	(.L_455 - .L_454)
.L_454:
        /*008c*/ 	.word	0x00000000
        /*0090*/ 	.short	0x0008
        /*0092*/ 	.short	0x0050
        /*0094*/ 	.byte	0x00, 0xf0, 0x21, 0x00


	//----- nvinfo : EIATTR_KPARAM_INFO
	.align		4
.L_455:
        /*0098*/ 	.byte	0x04, 0x17
        /*009a*/ 	.short	(.L_457 - .L_456)
.L_456:
        /*009c*/ 	.word	0x00000000
        /*00a0*/ 	.short	0x0007
        /*00a2*/ 	.short	0x0048
        /*00a4*/ 	.byte	0x00, 0xf0, 0x21, 0x00


	//----- nvinfo : EIATTR_KPARAM_INFO
	.align		4
.L_457:
        /*00a8*/ 	.byte	0x04, 0x17
        /*00aa*/ 	.short	(.L_459 - .L_458)
.L_458:
        /*00ac*/ 	.word	0x00000000
        /*00b0*/ 	.short	0x0006
        /*00b2*/ 	.short	0x0034
        /*00b4*/ 	.byte	0x00, 0xf0, 0x41, 0x00


	//----- nvinfo : EIATTR_KPARAM_INFO
	.align		4
.L_459:
        /*00b8*/ 	.byte	0x04, 0x17
        /*00ba*/ 	.short	(.L_461 - .L_460)
.L_460:
        /*00bc*/ 	.word	0x00000000
        /*00c0*/ 	.short	0x0005
        /*00c2*/ 	.short	0x0030
        /*00c4*/ 	.byte	0x00, 0xf0, 0x11, 0x00


	//----- nvinfo : EIATTR_KPARAM_INFO
	.align		4
.L_461:
        /*00c8*/ 	.byte	0x04, 0x17
        /*00ca*/ 	.short	(.L_463 - .L_462)
.L_462:
        /*00cc*/ 	.word	0x00000000
        /*00d0*/ 	.short	0x0004
        /*00d2*/ 	.short	0x0028
        /*00d4*/ 	.byte	0x00, 0xf5, 0x21, 0x00


	//----- nvinfo : EIATTR_KPARAM_INFO
	.align		4
.L_463:
        /*00d8*/ 	.byte	0x04, 0x17
        /*00da*/ 	.short	(.L_465 - .L_464)
.L_464:
        /*00dc*/ 	.word	0x00000000
        /*00e0*/ 	.short	0x0003
        /*00e2*/ 	.short	0x0014
        /*00e4*/ 	.byte	0x00, 0xf0, 0x41, 0x00


	//----- nvinfo : EIATTR_KPARAM_INFO
	.align		4
.L_465:
        /*00e8*/ 	.byte	0x04, 0x17
        /*00ea*/ 	.short	(.L_467 - .L_466)
.L_466:
        /*00ec*/ 	.word	0x00000000
        /*00f0*/ 	.short	0x0002
        /*00f2*/ 	.short	0x0010
        /*00f4*/ 	.byte	0x00, 0xf0, 0x11, 0x00


	//----- nvinfo : EIATTR_KPARAM_INFO
	.align		4
.L_467:
        /*00f8*/ 	.byte	0x04, 0x17
        /*00fa*/ 	.short	(.L_469 - .L_468)
.L_468:
        /*00fc*/ 	.word	0x00000000
        /*0100*/ 	.short	0x0001
        /*0102*/ 	.short	0x0008
        /*0104*/ 	.byte	0x00, 0xf0, 0x21, 0x00


	//----- nvinfo : EIATTR_KPARAM_INFO
	.align		4
.L_469:
        /*0108*/ 	.byte	0x04, 0x17
        /*010a*/ 	.short	(.L_471 - .L_470)
.L_470:
        /*010c*/ 	.word	0x00000000
        /*0110*/ 	.short	0x0000
        /*0112*/ 	.short	0x0000
        /*0114*/ 	.byte	0x00, 0xf5, 0x21, 0x00


	//----- nvinfo : EIATTR_SPARSE_MMA_MASK
	.align		4
.L_471:
        /*0118*/ 	.byte	0x03, 0x50
        /*011a*/ 	.short	0x0000


	//----- nvinfo : EIATTR_MAXREG_COUNT
	.align		4
        /*011c*/ 	.byte	0x03, 0x1b
        /*011e*/ 	.short	0x00ff


	//----- nvinfo : EIATTR_MERCURY_ISA_VERSION
	.align		4
        /*0120*/ 	.byte	0x03, 0x5f
        /*0122*/ 	.short	0x0101


	//----- nvinfo : EIATTR_VRC_CTA_INIT_COUNT
	.align		4
        /*0124*/ 	.byte	0x02, 0x4a
	.zero		1
	.zero		1


	//----- nvinfo : EIATTR_EXIT_INSTR_OFFSETS
	.align		4
        /*0128*/ 	.byte	0x04, 0x1c
        /*012a*/ 	.short	(.L_473 - .L_472)


	//   ....[0]....
.L_472:
        /*012c*/ 	.word	0x000000d0


	//   ....[1]....
        /*0130*/ 	.word	0x00000250


	//   ....[2]....
        /*0134*/ 	.word	0x00001120


	//----- nvinfo : EIATTR_CRS_STACK_SIZE
	.align		4
.L_473:
        /*0138*/ 	.byte	0x04, 0x1e
        /*013a*/ 	.short	(.L_475 - .L_474)
.L_474:
        /*013c*/ 	.word	0x00000000


	//----- nvinfo : EIATTR_CBANK_PARAM_SIZE
	.align		4
.L_475:
        /*0140*/ 	.byte	0x03, 0x19
        /*0142*/ 	.short	0x0094


	//----- nvinfo : EIATTR_PARAM_CBANK
	.align		4
        /*0144*/ 	.byte	0x04, 0x0a
        /*0146*/ 	.short	(.L_477 - .L_476)
	.align		4
.L_476:
        /*0148*/ 	.word	index@(.nv.constant0._Z38nppiWarpPerspectiveBack_32f_C1R_kernelPKf8NppiSizei8NppiRectPfiS2_dddddddddi)
        /*014c*/ 	.short	0x0380
        /*014e*/ 	.short	0x0094


	//----- nvinfo : EIATTR_SW_WAR
	.align		4
.L_477:
        /*0150*/ 	.byte	0x04, 0x36
        /*0152*/ 	.short	(.L_479 - .L_478)
.L_478:
        /*0154*/ 	.word	0x00000008
.L_479:


//--------------------- .nv.info._Z38nppiWarpPerspectiveBack_16u_C4R_kernelPKt8NppiSizei8NppiRectPtiS2_dddddddddi --------------------------
	.section	.nv.info._Z38nppiWarpPerspectiveBack_16u_C4R_kernelPKt8NppiSizei8NppiRectPtiS2_dddddddddi,"",@"SHT_CUDA_INFO"
	.sectionflags	@""
	.align	4


	//----- nvinfo : EIATTR_CUDA_API_VERSION
	.align		4
        /*0000*/ 	.byte	0x04, 0x37
        /*0002*/ 	.short	(.L_481 - .L_480)
.L_480:
        /*0004*/ 	.word	0x00000082


	//----- nvinfo : EIATTR_KPARAM_INFO
	.align		4
.L_481:
        /*0008*/ 	.byte	0x04, 0x17
        /*000a*/ 	.short	(.L_483 - .L_482)
.L_482:
        /*000c*/ 	.word	0x00000000
        /*0010*/ 	.short	0x0010
        /*0012*/ 	.short	0x0090
        /*0014*/ 	.byte	0x00, 0xf0, 0x11, 0x00


	//----- nvinfo : EIATTR_KPARAM_INFO
	.align		4
.L_483:
        /*0018*/ 	.byte	0x04, 0x17
        /*001a*/ 	.short	(.L_485 - .L_484)
.L_484:
        /*001c*/ 	.word	0x00000000
        /*0020*/ 	.short	0x000f
        /*0022*/ 	.short	0x0088
        /*0024*/ 	.byte	0x00, 0xf0, 0x21, 0x00


	//----- nvinfo : EIATTR_KPARAM_INFO
	.align		4
.L_485:
        /*0028*/ 	.byte	0x04, 0x17
        /*002a*/ 	.short	(.L_487 - .L_486)
.L_486:
        /*002c*/ 	.word	0x00000000
        /*0030*/ 	.short	0x000e
        /*0032*/ 	.short	0x0080
        /*0034*/ 	.byte	0x00, 0xf0, 0x21, 0x00


	//----- nvinfo : EIATTR_KPARAM_INFO
	.align		4
.L_487:
        /*0038*/ 	.byte	0x04, 0x17
        /*003a*/ 	.short	(.L_489 - .L_488)
.L_488:
        /*003c*/ 	.word	0x00000000
        /*0040*/ 	.short	0x000d
        /*0042*/ 	.short	0x0078
        /*0044*/ 	.byte	0x00, 0xf0, 0x21, 0x00


	//----- nvinfo : EIATTR_KPARAM_INFO
	.align		4
.L_489:
        /*0048*/ 	.byte	0x04, 0x17
        /*004a*/ 	.short	(.L_491 - .L_490)
.L_490:
        /*004c*/ 	.word	0x00000000
        /*0050*/ 	.short	0x000c
        /*0052*/ 	.short	0x0070
        /*0054*/ 	.byte	0x00, 0xf0, 0x21, 0x00


	//----- nvinfo : EIATTR_KPARAM_INFO
	.align		4
.L_491:
        /*0058*/ 	.byte	0x04, 0x17
        /*005a*/ 	.short	(.L_493 - .L_492)
.L_492:
        /*005c*/ 	.word	0x00000000
        /*0060*/ 	.short	0x000b
        /*0062*/ 	.short	0x0068
        /*0064*/ 	.byte	0x00, 0xf0, 0x21, 0x00


	//----- nvinfo : EIATTR_KPARAM_INFO
	.align		4
.L_493:
        /*0068*/ 	.byte	0x04, 0x17
        /*006a*/ 	.short	(.L_495 - .L_494)
.L_494:
        /*006c*/ 	.word	0x00000000
        /*0070*/ 	.short	0x000a
        /*0072*/ 	.short	0x0060
        /*0074*/ 	.byte	0x00, 0xf0, 0x21, 0x00


	//----- nvinfo : EIATTR_KPARAM_INFO
	.align		4
.L_495:
        /*0078*/ 	.byte	0x04, 0x17
        /*007a*/ 	.short	(.L_497 - .L_496)
.L_496:
        /*007c*/ 	.word	0x00000000
        /*0080*/ 	.short	0x0009
        /*0082*/ 	.short	0x0058
        /*0084*/ 	.byte	0x00, 0xf0, 0x21, 0x00


	//----- nvinfo : EIATTR_KPARAM_INFO
	.align		4
.L_497:
        /*0088*/ 	.byte	0x04, 0x17
        /*008a*/ 	.short	(.L_499 - .L_498)
.L_498:
        /*008c*/ 	.word	0x00000000
        /*0090*/ 	.short	0x0008
        /*0092*/ 	.short	0x0050
        /*0094*/ 	.byte	0x00, 0xf0, 0x21, 0x00


	//----- nvinfo : EIATTR_KPARAM_INFO
	.align		4
.L_499:
        /*0098*/ 	.byte	0x04, 0x17
        /*009a*/ 	.short	(.L_501 - .L_500)
.L_500:
        /*009c*/ 	.word	0x00000000
        /*00a0*/ 	.short	0x0007
        /*00a2*/ 	.short	0x0048
        /*00a4*/ 	.byte	0x00, 0xf0, 0x21, 0x00


	//----- nvinfo : EIATTR_KPARAM_INFO
	.align		4
.L_501:
        /*00a8*/ 	.byte	0x04, 0x17
        /*00aa*/ 	.short	(.L_503 - .L_502)
.L_502:
        /*00ac*/ 	.word	0x00000000
        /*00b0*/ 	.short	0x0006
        /*00b2*/ 	.short	0x0034
        /*00b4*/ 	.byte	0x00, 0xf0, 0x41, 0x00


	//----- nvinfo : EIATTR_KPARAM_INFO
	.align		4
.L_503:
        /*00b8*/ 	.byte	0x04, 0x17
        /*00ba*/ 	.short	(.L_505 - .L_504)
.L_504:
        /*00bc*/ 	.word	0x00000000
        /*00c0*/ 	.short	0x0005
        /*00c2*/ 	.short	0x0030
        /*00c4*/ 	.byte	0x00, 0xf0, 0x11, 0x00


	//----- nvinfo : EIATTR_KPARAM_INFO
	.align		4
.L_505:
        /*00c8*/ 	.byte	0x04, 0x17
        /*00ca*/ 	.short	(.L_507 - .L_506)
.L_506:
        /*00cc*/ 	.word	0x00000000
        /*00d0*/ 	.short	0x0004
        /*00d2*/ 	.short	0x0028
        /*00d4*/ 	.byte	0x00, 0xf5, 0x21, 0x00


	//----- nvinfo : EIATTR_KPARAM_INFO
	.align		4
.L_507:
        /*00d8*/ 	.byte	0x04, 0x17
        /*00da*/ 	.short	(.L_509 - .L_508)
.L_508:
        /*00dc*/ 	.word	0x00000000
        /*00e0*/ 	.short	0x0003
        /*00e2*/ 	.short	0x0014
        /*00e4*/ 	.byte	0x00, 0xf0, 0x41, 0x00


	//----- nvinfo : EIATTR_KPARAM_INFO
	.align		4
.L_509:
        /*00e8*/ 	.byte	0x04, 0x17
        /*00ea*/ 	.short	(.L_511 - .L_510)
.L_510:
        /*00ec*/ 	.word	0x00000000
        /*00f0*/ 	.short	0x0002
        /*00f2*/ 	.short	0x0010
        /*00f4*/ 	.byte	0x00, 0xf0, 0x11, 0x00


	//----- nvinfo : EIATTR_KPARAM_INFO
	.align		4
.L_511:
        /*00f8*/ 	.byte	0x04, 0x17
        /*00fa*/ 	.short	(.L_513 - .L_512)
.L_512:
        /*00fc*/ 	.word	0x00000000
        /*0100*/ 	.short	0x0001
        /*0102*/ 	.short	0x0008
        /*0104*/ 	.byte	0x00, 0xf0, 0x21, 0x00


	//----- nvinfo : EIATTR_KPARAM_INFO
	.align		4
.L_513:
        /*0108*/ 	.byte	0x04, 0x17
        /*010a*/ 	.short	(.L_515 - .L_514)
.L_514:
        /*010c*/ 	.word	0x00000000
        /*0110*/ 	.short	0x0000
        /*0112*/ 	.short	0x0000
        /*0114*/ 	.byte	0x00, 0xf5, 0x21, 0x00


	//----- nvinfo : EIATTR_SPARSE_MMA_MASK
	.align		4
.L_515:
        /*0118*/ 	.byte	0x03, 0x50
        /*011a*/ 	.short	0x0000


	//----- nvinfo : EIATTR_MAXREG_COUNT
	.align		4
        /*011c*/ 	.byte	0x03, 0x1b
        /*011e*/ 	.short	0x00ff


	//----- nvinfo : EIATTR_MERCURY_ISA_VERSION
	.align		4
        /*0120*/ 	.byte	0x03, 0x5f
        /*0122*/ 	.short	0x0101


	//----- nvinfo : EIATTR_VRC_CTA_INIT_COUNT
	.align		4
        /*0124*/ 	.byte	0x02, 0x4a
	.zero		1
	.zero		1


	//----- nvinfo : EIATTR_EXIT_INSTR_OFFSETS
	.align		4
        /*0128*/ 	.byte	0x04, 0x1c
        /*012a*/ 	.short	(.L_517 - .L_516)


	//   ....[0]....
.L_516:
        /*012c*/ 	.word	0x000000d0


	//   ....[1]....
        /*0130*/ 	.word	0x00000290


	//   ....[2]....
        /*0134*/ 	.word	0x000009d0


	//   ....[3]....
        /*0138*/ 	.word	0x00000c90


	//   ....[4]....
        /*013c*/ 	.word	0x00001930


	//----- nvinfo : EIATTR_CRS_STACK_SIZE
	.align		4
.L_517:
        /*0140*/ 	.byte	0x04, 0x1e
        /*0142*/ 	.short	(.L_519 - .L_518)
.L_518:
        /*0144*/ 	.word	0x00000000


	//----- nvinfo : EIATTR_CBANK_PARAM_SIZE
	.align		4
.L_519:
        /*0148*/ 	.byte	0x03, 0x19
        /*014a*/ 	.short	0x0094


	//----- nvinfo : EIATTR_PARAM_CBANK
	.align		4
        /*014c*/ 	.byte	0x04, 0x0a
        /*014e*/ 	.short	(.L_521 - .L_520)
	.align		4
.L_520:
        /*0150*/ 	.word	index@(.nv.constant0._Z38nppiWarpPerspectiveBack_16u_C4R_kernelPKt8NppiSizei8NppiRectPtiS2_dddddddddi)
        /*0154*/ 	.short	0x0380
        /*0156*/ 	.short	0x0094


	//----- nvinfo : EIATTR_SW_WAR
	.align		4
.L_521:
        /*0158*/ 	.byte	0x04, 0x36
        /*015a*/ 	.short	(.L_523 - .L_522)
.L_522:
        /*015c*/ 	.word	0x00000008
.L_523:


//--------------------- .nv.info._Z38nppiWarpPerspectiveBack_16u_C3R_kernelPKt8NppiSizei8NppiRectPtiS2_dddddddddi --------------------------
	.section	.nv.info._Z38nppiWarpPerspectiveBack_16u_C3R_kernelPKt8NppiSizei8NppiRectPtiS2_dddddddddi,"",@"SHT_CUDA_INFO"
	.sectionflags	@""
	.align	4


	//----- nvinfo : EIATTR_CUDA_API_VERSION
	.align		4
        /*0000*/ 	.byte	0x04, 0x37
        /*0002*/ 	.short	(.L_525 - .L_524)
.L_524:
        /*0004*/ 	.word	0x00000082


	//----- nvinfo : EIATTR_KPARAM_INFO
	.align		4
.L_525:
        /*0008*/ 	.byte	0x04, 0x17
        /*000a*/ 	.short	(.L_527 - .L_526)
.L_526:
        /*000c*/ 	.word	0x00000000
        /*0010*/ 	.short	0x0010
        /*0012*/ 	.short	0x0090
        /*0014*/ 	.byte	0x00, 0xf0, 0x11, 0x00


	//----- nvinfo : EIATTR_KPARAM_INFO
	.align		4
.L_527:
        /*0018*/ 	.byte	0x04, 0x17
        /*001a*/ 	.short	(.L_529 - .L_528)
.L_528:
        /*001c*/ 	.word	0x00000000
        /*0020*/ 	.short	0x000f
        /*0022*/ 	.short	0x0088
        /*0024*/ 	.byte	0x00, 0xf0, 0x21, 0x00


	//----- nvinfo : EIATTR_KPARAM_INFO
	.align		4
.L_529:
        /*0028*/ 	.byte	0x04, 0x17
        /*002a*/ 	.short	(.L_531 - .L_530)
.L_530:
        /*002c*/ 	.word	0x00000000
        /*0030*/ 	.short	0x000e
        /*0032*/ 	.short	0x0080
        /*0034*/ 	.byte	0x00, 0xf0, 0x21, 0x00


	//----- nvinfo : EIATTR_KPARAM_INFO
	.align		4
.L_531:
        /*0038*/ 	.byte	0x04, 0x17
        /*003a*/ 	.short	(.L_533 - .L_532)
.L_532:
        /*003c*/ 	.word	0x00000000
        /*0040*/ 	.short	0x000d
        /*0042*/ 	.short	0x0078
        /*0044*/ 	.byte	0x00, 0xf0, 0x21, 0x00


	//----- nvinfo : EIATTR_KPARAM_INFO
	.align		4
.L_533:
        /*0048*/ 	.byte	0x04, 0x17
        /*004a*/ 	.short	(.L_535 - .L_534)
.L_534:
        /*004c*/ 	.word	0x00000000
        /*0050*/ 	.short	0x000c
        /*0052*/ 	.short	0x0070
        /*0054*/ 	.byte	0x00, 0xf0, 0x21, 0x00


	//----- nvinfo : EIATTR_KPARAM_INFO
	.align		4
.L_535:
        /*0058*/ 	.byte	0x04, 0x17
        /*005a*/ 	.short	(.L_537 - .L_536)
.L_536:
        /*005c*/ 	.word	0x00000000
        /*0060*/ 	.short	0x000b
        /*0062*/ 	.short	0x0068
        /*0064*/ 	.byte	0x00, 0xf0, 0x21, 0x00


	//----- nvinfo : EIATTR_KPARAM_INFO
	.align		4
.L_537:
        /*0068*/ 	.byte	0x04, 0x17
        /*006a*/ 	.short	(.L_539 - .L_538)
.L_538:
        /*006c*/ 	.word	0x00000000
        /*0070*/ 	.short	0x000a
        /*0072*/ 	.short	0x0060
        /*0074*/ 	.byte	0x00, 0xf0, 0x21, 0x00


	//----- nvinfo : EIATTR_KPARAM_INFO
	.align		4
.L_539:
        /*0078*/ 	.byte	0x04, 0x17
        /*007a*/ 	.short	(.L_541 - .L_540)
.L_540:
        /*007c*/ 	.word	0x00000000
        /*0080*/ 	.short	0x0009
        /*0082*/ 	.short	0x0058
        /*0084*/ 	.byte	0x00, 0xf0, 0x21, 0x00


	//----- nvinfo : EIATTR_KPARAM_INFO
	.align		4
.L_541:
        /*0088*/ 	.byte	0x04, 0x17
        /*008a*/ 	.short	(.L_543 - .L_542)
.L_542:
        /*008c*/ 	.word	0x00000000
        /*0090*/ 	.short	0x0008
        /*0092*/ 	.short	0x0050
        /*0094*/ 	.byte	0x00, 0xf0, 0x21, 0x00


	//----- nvinfo : EIATTR_KPARAM_INFO
	.align		4
.L_543:
        /*0098*/ 	.byte	0x04, 0x17
        /*009a*/ 	.short	(.L_545 - .L_544)
.L_544:
        /*009c*/ 	.word	0x00000000
        /*00a0*/ 	.short	0x0007
        /*00a2*/ 	.short	0x0048
        /*00a4*/ 	.byte	0x00, 0xf0, 0x21, 0x00


	//----- nvinfo : EIATTR_KPARAM_INFO
	.align		4
.L_545:
        /*00a8*/ 	.byte	0x04, 0x17
        /*00aa*/ 	.short	(.L_547 - .L_546)
.L_546:
        /*00ac*/ 	.word	0x00000000
        /*00b0*/ 	.short	0x0006
        /*00b2*/ 	.short	0x0034
        /*00b4*/ 	.byte	0x00, 0xf0, 0x41, 0x00


	//----- nvinfo : EIATTR_KPARAM_INFO
	.align		4
.L_547:
        /*00b8*/ 	.byte	0x04, 0x17
        /*00ba*/ 	.short	(.L_549 - .L_548)
.L_548:
        /*00bc*/ 	.word	0x00000000
        /*00c0*/ 	.short	0x0005
        /*00c2*/ 	.short	0x0030
        /*00c4*/ 	.byte	0x00, 0xf0, 0x11, 0x00


	//----- nvinfo : EIATTR_KPARAM_INFO
	.align		4
.L_549:
        /*00c8*/ 	.byte	0x04, 0x17
        /*00ca*/ 	.short	(.L_551 - .L_550)
.L_550:
        /*00cc*/ 	.word	0x00000000
        /*00d0*/ 	.short	0x0004
        /*00d2*/ 	.short	0x0028
        /*00d4*/ 	.byte	0x00, 0xf5, 0x21, 0x00


	//----- nvinfo : EIATTR_KPARAM_INFO
	.align		4
.L_551:
        /*00d8*/ 	.byte	0x04, 0x17
        /*00da*/ 	.short	(.L_553 - .L_552)
.L_552:
        /*00dc*/ 	.word	0x00000000
        /*00e0*/ 	.short	0x0003
        /*00e2*/ 	.short	0x0014
        /*00e4*/ 	.byte	0x00, 0xf0, 0x41, 0x00


	//----- nvinfo : EIATTR_KPARAM_INFO
	.align		4
.L_553:
        /*00e8*/ 	.byte	0x04, 0x17
        /*00ea*/ 	.short	(.L_555 - .L_554)
.L_554:
        /*00ec*/ 	.word	0x00000000
        /*00f0*/ 	.short	0x0002
        /*00f2*/ 	.short	0x0010
        /*00f4*/ 	.byte	0x00, 0xf0, 0x11, 0x00


	//----- nvinfo : EIATTR_KPARAM_INFO
	.align		4
.L_555:
        /*00f8*/ 	.byte	0x04, 0x17
        /*00fa*/ 	.short	(.L_557 - .L_556)
.L_556:
        /*00fc*/ 	.word	0x00000000
        /*0100*/ 	.short	0x0001
        /*0102*/ 	.short	0x0008
        /*0104*/ 	.byte	0x00, 0xf0, 0x21, 0x00


	//----- nvinfo : EIATTR_KPARAM_INFO
	.align		4
.L_557:
        /*0108*/ 	.byte	0x04, 0x17
        /*010a*/ 	.short	(.L_559 - .L_558)
.L_558:
        /*010c*/ 	.word	0x00000000
        /*0110*/ 	.short	0x0000
        /*0112*/ 	.short	0x0000
        /*0114*/ 	.byte	0x00, 0xf5, 0x21, 0x00


	//----- nvinfo : EIATTR_SPARSE_MMA_MASK
	.align		4
.L_559:
        /*0118*/ 	.byte	0x03, 0x50
        /*011a*/ 	.short	0x0000


	//----- nvinfo : EIATTR_MAXREG_COUNT
	.align		4
        /*011c*/ 	.byte	0x03, 0x1b
        /*011e*/ 	.short	0x00ff


	//----- nvinfo : EIATTR_MERCURY_ISA_VERSION
	.align		4
        /*0120*/ 	.byte	0x03, 0x5f
        /*0122*/ 	.short	0x0101


	//----- nvinfo : EIATTR_VRC_CTA_INIT_COUNT
	.align		4
        /*0124*/ 	.byte	0x02, 0x4a
	.zero		1
	.zero		1


	//----- nvinfo : EIATTR_EXIT_INSTR_OFFSETS
	.align		4
        /*0128*/ 	.byte	0x04, 0x1c
        /*012a*/ 	.short	(.L_561 - .L_560)


	//   ....[0]....
.L_560:
        /*012c*/ 	.word	0x000000d0


	//   ....[1]....
        /*0130*/ 	.word	0x00000280


	//   ....[2]....
        /*0134*/ 	.word	0x00000960


	//   ....[3]....
        /*0138*/ 	.word	0x00000bc0


	//   ....[4]....
        /*013c*/ 	.word	0x00001550


	//----- nvinfo : EIATTR_CRS_STACK_SIZE
	.align		4
.L_561:
        /*0140*/ 	.byte	0x04, 0x1e
        /*0142*/ 	.short	(.L_563 - .L_562)
.L_562:
        /*0144*/ 	.word	0x00000000


	//----- nvinfo : EIATTR_CBANK_PARAM_SIZE
	.align		4
.L_563:
        /*0148*/ 	.byte	0x03, 0x19
        /*014a*/ 	.short	0x0094


	//----- nvinfo : EIATTR_PARAM_CBANK
	.align		4
        /*014c*/ 	.byte	0x04, 0x0a
        /*014e*/ 	.short	(.L_565 - .L_564)
	.align		4
.L_564:
        /*0150*/ 	.word	index@(.nv.constant0._Z38nppiWarpPerspectiveBack_16u_C3R_kernelPKt8NppiSizei8NppiRectPtiS2_dddddddddi)
        /*0154*/ 	.short	0x0380
        /*0156*/ 	.short	0x0094


	//----- nvinfo : EIATTR_SW_WAR
	.align		4
.L_565:
        /*0158*/ 	.byte	0x04, 0x36
        /*015a*/ 	.short	(.L_567 - .L_566)
.L_566:
        /*015c*/ 	.word	0x00000008
.L_567:


//--------------------- .nv.info._Z38nppiWarpPerspectiveBack_16u_C1R_kernelPKt8NppiSizei8NppiRectPtiS2_dddddddddi --------------------------
	.section	.nv.info._Z38nppiWarpPerspectiveBack_16u_C1R_kernelPKt8NppiSizei8NppiRectPtiS2_dddddddddi,"",@"SHT_CUDA_INFO"
	.sectionflags	@""
	.align	4


	//----- nvinfo : EIATTR_CUDA_API_VERSION
	.align		4
        /*0000*/ 	.byte	0x04, 0x37
        /*0002*/ 	.short	(.L_569 - .L_568)
.L_568:
        /*0004*/ 	.word	0x00000082


	//----- nvinfo : EIATTR_KPARAM_INFO
	.align		4
.L_569:
        /*0008*/ 	.byte	0x04, 0x17
        /*000a*/ 	.short	(.L_571 - .L_570)
.L_570:
        /*000c*/ 	.word	0x00000000
        /*0010*/ 	.short	0x0010
        /*0012*/ 	.short	0x0090
        /*0014*/ 	.byte	0x00, 0xf0, 0x11, 0x00


	//----- nvinfo : EIATTR_KPARAM_INFO
	.align		4
.L_571:
        /*0018*/ 	.byte	0x04, 0x17
        /*001a*/ 	.short	(.L_573 - .L_572)
.L_572:
        /*001c*/ 	.word	0x00000000
        /*0020*/ 	.short	0x000f
        /*0022*/ 	.short	0x0088
        /*0024*/ 	.byte	0x00, 0xf0, 0x21, 0x00


	//----- nvinfo : EIATTR_KPARAM_INFO
	.align		4
.L_573:
        /*0028*/ 	.byte	0x04, 0x17
        /*002a*/ 	.short	(.L_575 - .L_574)
.L_574:
        /*002c*/ 	.word	0x00000000
        /*0030*/ 	.short	0x000e
        /*0032*/ 	.short	0x0080
        /*0034*/ 	.byte	0x00, 0xf0, 0x21, 0x00


	//----- nvinfo : EIATTR_KPARAM_INFO
	.align		4
.L_575:
        /*0038*/ 	.byte	0x04, 0x17
        /*003a*/ 	.short	(.L_577 - .L_576)
.L_576:
        /*003c*/ 	.word	0x00000000
        /*0040*/ 	.short	0x000d
        /*0042*/ 	.short	0x0078
        /*0044*/ 	.byte	0x00, 0xf0, 0x21, 0x00


	//----- nvinfo : EIATTR_KPARAM_INFO
	.align		4
.L_577:
        /*0048*/ 	.byte	0x04, 0x17
        /*004a*/ 	.short	(.L_579 - .L_578)
.L_578:
        /*004c*/ 	.word	0x00000000
        /*0050*/ 	.short	0x000c
        /*0052*/ 	.short	0x0070
        /*0054*/ 	.byte	0x00, 0xf0, 0x21, 0x00


	//----- nvinfo : EIATTR_KPARAM_INFO
	.align		4
.L_579:
        /*0058*/ 	.byte	0x04, 0x17
        /*005a*/ 	.short	(.L_581 - .L_580)
.L_580:
        /*005c*/ 	.word	0x00000000
        /*0060*/ 	.short	0x000b
        /*0062*/ 	.short	0x0068
        /*0064*/ 	.byte	0x00, 0xf0, 0x21, 0x00


	//----- nvinfo : EIATTR_KPARAM_INFO
	.align		4
.L_581:
        /*0068*/ 	.byte	0x04, 0x17
        /*006a*/ 	.short	(.L_583 - .L_582)
.L_582:
        /*006c*/ 	.word	0x00000000
        /*0070*/ 	.short	0x000a
        /*0072*/ 	.short	0x0060
        /*0074*/ 	.byte	0x00, 0xf0, 0x21, 0x00


	//----- nvinfo : EIATTR_KPARAM_INFO
	.align		4
.L_583:
        /*0078*/ 	.byte	0x04, 0x17
        /*007a*/ 	.short	(.L_585 - .L_584)
.L_584:
        /*007c*/ 	.word	0x00000000
        /*0080*/ 	.short	0x0009
        /*0082*/ 	.short	0x0058
        /*0084*/ 	.byte	0x00, 0xf0, 0x21, 0x00


	//----- nvinfo : EIATTR_KPARAM_INFO
	.align		4
.L_585:
        /*0088*/ 	.byte	0x04, 0x17
        /*008a*/ 	.short	(.L_587 - .L_586)
.L_586:
        /*008c*/ 	.word	0x00000000
        /*0090*/ 	.short	0x0008
        /*0092*/ 	.short	0x0050
        /*0094*/ 	.byte	0x00, 0xf0, 0x21, 0x00


	//----- nvinfo : EIATTR_KPARAM_INFO
	.align		4
.L_587:
        /*0098*/ 	.byte	0x04, 0x17
        /*009a*/ 	.short	(.L_589 - .L_588)
.L_588:
        /*009c*/ 	.word	0x00000000
        /*00a0*/ 	.short	0x0007
        /*00a2*/ 	.short	0x0048
        /*00a4*/ 	.byte	0x00, 0xf0, 0x21, 0x00


	//----- nvinfo : EIATTR_KPARAM_INFO
	.align		4
.L_589:
        /*00a8*/ 	.byte	0x04, 0x17
        /*00aa*/ 	.short	(.L_591 - .L_590)
.L_590:
        /*00ac*/ 	.word	0x00000000
        /*00b0*/ 	.short	0x0006
        /*00b2*/ 	.short	0x0034
        /*00b4*/ 	.byte	0x00, 0xf0, 0x41, 0x00


	//----- nvinfo : EIATTR_KPARAM_INFO
	.align		4
.L_591:
        /*00b8*/ 	.byte	0x04, 0x17
        /*00ba*/ 	.short	(.L_593 - .L_592)
.L_592:
        /*00bc*/ 	.word	0x00000000
        /*00c0*/ 	.short	0x0005
        /*00c2*/ 	.short	0x0030
        /*00c4*/ 	.byte	0x00, 0xf0, 0x11, 0x00


	//----- nvinfo : EIATTR_KPARAM_INFO
	.align		4
.L_593:
        /*00c8*/ 	.byte	0x04, 0x17
        /*00ca*/ 	.short	(.L_595 - .L_594)
.L_594:
        /*00cc*/ 	.word	0x00000000
        /*00d0*/ 	.short	0x0004
        /*00d2*/ 	.short	0x0028
        /*00d4*/ 	.byte	0x00, 0xf5, 0x21, 0x00


	//----- nvinfo : EIATTR_KPARAM_INFO
	.align		4
.L_595:
        /*00d8*/ 	.byte	0x04, 0x17
        /*00da*/ 	.short	(.L_597 - .L_596)
.L_596:
        /*00dc*/ 	.word	0x00000000
        /*00e0*/ 	.short	0x0003
        /*00e2*/ 	.short	0x0014
        /*00e4*/ 	.byte	0x00, 0xf0, 0x41, 0x00


	//----- nvinfo : EIATTR_KPARAM_INFO
	.align		4
.L_597:
        /*00e8*/ 	.byte	0x04, 0x17
        /*00ea*/ 	.short	(.L_599 - .L_598)
.L_598:
        /*00ec*/ 	.word	0x00000000
        /*00f0*/ 	.short	0x0002
        /*00f2*/ 	.short	0x0010
        /*00f4*/ 	.byte	0x00, 0xf0, 0x11, 0x00


	//----- nvinfo : EIATTR_KPARAM_INFO
	.align		4
.L_599:
        /*00f8*/ 	.byte	0x04, 0x17
        /*00fa*/ 	.short	(.L_601 - .L_600)
.L_600:
        /*00fc*/ 	.word	0x00000000
        /*0100*/ 	.short	0x0001
        /*0102*/ 	.short	0x0008
        /*0104*/ 	.byte	0x00, 0xf0, 0x21, 0x00


	//----- nvinfo : EIATTR_KPARAM_INFO
	.align		4
.L_601:
        /*0108*/ 	.byte	0x04, 0x17
        /*010a*/ 	.short	(.L_603 - .L_602)
.L_602:
        /*010c*/ 	.word	0x00000000
        /*0110*/ 	.short	0x0000
        /*0112*/ 	.short	0x0000
        /*0114*/ 	.byte	0x00, 0xf5, 0x21, 0x00


	//----- nvinfo : EIATTR_SPARSE_MMA_MASK
	.align		4
.L_603:
        /*0118*/ 	.byte	0x03, 0x50
        /*011a*/ 	.short	0x0000


	//----- nvinfo : EIATTR_MAXREG_COUNT
	.align		4
        /*011c*/ 	.byte	0x03, 0x1b
        /*011e*/ 	.short	0x00ff


	//----- nvinfo : EIATTR_MERCURY_ISA_VERSION
	.align		4
        /*0120*/ 	.byte	0x03, 0x5f
        /*0122*/ 	.short	0x0101


	//----- nvinfo : EIATTR_VRC_CTA_INIT_COUNT
	.align		4
        /*0124*/ 	.byte	0x02, 0x4a
	.zero		1
	.zero		1


	//----- nvinfo : EIATTR_EXIT_INSTR_OFFSETS
	.align		4
        /*0128*/ 	.byte	0x04, 0x1c
        /*012a*/ 	.short	(.L_605 - .L_604)


	//   ....[0]....
.L_604:
        /*012c*/ 	.word	0x000000d0


	//   ....[1]....
        /*0130*/ 	.word	0x00000250


	//   ....[2]....
        /*0134*/ 	.word	0x00001180


	//----- nvinfo : EIATTR_CRS_STACK_SIZE
	.align		4
.L_605:
        /*0138*/ 	.byte	0x04, 0x1e
        /*013a*/ 	.short	(.L_607 - .L_606)
.L_606:
        /*013c*/ 	.word	0x00000000


	//----- nvinfo : EIATTR_CBANK_PARAM_SIZE
	.align		4
.L_607:
        /*0140*/ 	.byte	0x03, 0x19
        /*0142*/ 	.short	0x0094


	//----- nvinfo : EIATTR_PARAM_CBANK
	.align		4
        /*0144*/ 	.byte	0x04, 0x0a
        /*0146*/ 	.short	(.L_609 - .L_608)
	.align		4
.L_608:
        /*0148*/ 	.word	index@(.nv.constant0._Z38nppiWarpPerspectiveBack_16u_C1R_kernelPKt8NppiSizei8NppiRectPtiS2_dddddddddi)
        /*014c*/ 	.short	0x0380
        /*014e*/ 	.short	0x0094


	//----- nvinfo : EIATTR_SW_WAR
	.align		4
.L_609:
        /*0150*/ 	.byte	0x04, 0x36
        /*0152*/ 	.short	(.L_611 - .L_610)
.L_610:
        /*0154*/ 	.word	0x00000008
.L_611:


//--------------------- .nv.info._Z37nppiWarpPerspectiveBack_8u_C4R_kernelPKh8NppiSizei8NppiRectPhiS2_dddddddddi --------------------------
	.section	.nv.info._Z37nppiWarpPerspectiveBack_8u_C4R_kernelPKh8NppiSizei8NppiRectPhiS2_dddddddddi,"",@"SHT_CUDA_INFO"
	.sectionflags	@""
	.align	4


	//----- nvinfo : EIATTR_CUDA_API_VERSION
	.align		4
        /*0000*/ 	.byte	0x04, 0x37
        /*0002*/ 	.short	(.L_613 - .L_612)
.L_612:
        /*0004*/ 	.word	0x00000082


	//----- nvinfo : EIATTR_KPARAM_INFO
	.align		4
.L_613:
        /*0008*/ 	.byte	0x04, 0x17
        /*000a*/ 	.short	(.L_615 - .L_614)
.L_614:
        /*000c*/ 	.word	0x00000000
        /*0010*/ 	.short	0x0010
        /*0012*/ 	.short	0x0090
        /*0014*/ 	.byte	0x00, 0xf0, 0x11, 0x00


	//----- nvinfo : EIATTR_KPARAM_INFO
	.align		4
.L_615:
        /*0018*/ 	.byte	0x04, 0x17
        /*001a*/ 	.short	(.L_617 - .L_616)
.L_616:
        /*001c*/ 	.word	0x00000000
        /*0020*/ 	.short	0x000f
        /*0022*/ 	.short	0x0088
        /*0024*/ 	.byte	0x00, 0xf0, 0x21, 0x00


	//----- nvinfo : EIATTR_KPARAM_INFO
	.align		4
.L_617:
        /*0028*/ 	.byte	0x04, 0x17
        /*002a*/ 	.short	(.L_619 - .L_618)
.L_618:
        /*002c*/ 	.word	0x00000000
        /*0030*/ 	.short	0x000e
        /*0032*/ 	.short	0x0080
        /*0034*/ 	.byte	0x00, 0xf0, 0x21, 0x00


	//----- nvinfo : EIATTR_KPARAM_INFO
	.align		4
.L_619:
        /*0038*/ 	.byte	0x04, 0x17
        /*003a*/ 	.short	(.L_621 - .L_620)
.L_620:
        /*003c*/ 	.word	0x00000000
        /*0040*/ 	.short	0x000d
        /*0042*/ 	.short	0x0078
        /*0044*/ 	.byte	0x00, 0xf0, 0x21, 0x00


	//----- nvinfo : EIATTR_KPARAM_INFO
	.align		4
.L_621:
        /*0048*/ 	.byte	0x04, 0x17
        /*004a*/ 	.short	(.L_623 - .L_622)
.L_622:
        /*004c*/ 	.word	0x00000000
        /*0050*/ 	.short	0x000c
        /*0052*/ 	.short	0x0070
        /*0054*/ 	.byte	0x00, 0xf0, 0x21, 0x00


	//----- nvinfo : EIATTR_KPARAM_INFO
	.align		4
.L_623:
        /*0058*/ 	.byte	0x04, 0x17
        /*005a*/ 	.short	(.L_625 - .L_624)
.L_624:
        /*005c*/ 	.word	0x00000000
        /*0060*/ 	.short	0x000b
        /*0062*/ 	.short	0x0068
        /*0064*/ 	.byte	0x00, 0xf0, 0x21, 0x00


	//----- nvinfo : EIATTR_KPARAM_INFO
	.align		4
.L_625:
        /*0068*/ 	.byte	0x04, 0x17
        /*006a*/ 	.short	(.L_627 - .L_626)
.L_626:
        /*006c*/ 	.word	0x00000000
        /*0070*/ 	.short	0x000a
        /*0072*/ 	.short	0x0060
        /*0074*/ 	.byte	0x00, 0xf0, 0x21, 0x00


	//----- nvinfo : EIATTR_KPARAM_INFO
	.align		4
.L_627:
        /*0078*/ 	.byte	0x04, 0x17
        /*007a*/ 	.short	(.L_629 - .L_628)
.L_628:
        /*007c*/ 	.word	0x00000000
        /*0080*/ 	.short	0x0009
        /*0082*/ 	.short	0x0058
        /*0084*/ 	.byte	0x00, 0xf0, 0x21, 0x00


	//----- nvinfo : EIATTR_KPARAM_INFO
	.align		4
.L_629:
        /*0088*/ 	.byte	0x04, 0x17
        /*008a*/ 	.short	(.L_631 - .L_630)
.L_630:
        /*008c*/ 	.word	0x00000000
        /*0090*/ 	.short	0x0008
        /*0092*/ 	.short	0x0050
        /*0094*/ 	.byte	0x00, 0xf0, 0x21, 0x00


	//----- nvinfo : EIATTR_KPARAM_INFO
	.align		4
.L_631:
        /*0098*/ 	.byte	0x04, 0x17
        /*009a*/ 	.short	(.L_633 - .L_632)
.L_632:
        /*009c*/ 	.word	0x00000000
        /*00a0*/ 	.short	0x0007
        /*00a2*/ 	.short	0x0048
        /*00a4*/ 	.byte	0x00, 0xf0, 0x21, 0x00


	//----- nvinfo : EIATTR_KPARAM_INFO
	.align		4
.L_633:
        /*00a8*/ 	.byte	0x04, 0x17
        /*00aa*/ 	.short	(.L_635 - .L_634)
.L_634:
        /*00ac*/ 	.word	0x00000000
        /*00b0*/ 	.short	0x0006
        /*00b2*/ 	.short	0x0034
        /*00b4*/ 	.byte	0x00, 0xf0, 0x41, 0x00


	//----- nvinfo : EIATTR_KPARAM_INFO
	.align		4
.L_635:
        /*00b8*/ 	.byte	0x04, 0x17
        /*00ba*/ 	.short	(.L_637 - .L_636)
.L_636:
        /*00bc*/ 	.word	0x00000000
        /*00c0*/ 	.short	0x0005
        /*00c2*/ 	.short	0x0030
        /*00c4*/ 	.byte	0x00, 0xf0, 0x11, 0x00


	//----- nvinfo : EIATTR_KPARAM_INFO
	.align		4
.L_637:
        /*00c8*/ 	.byte	0x04, 0x17
        /*00ca*/ 	.short	(.L_639 - .L_638)
.L_638:
        /*00cc*/ 	.word	0x00000000
        /*00d0*/ 	.short	0x0004
        /*00d2*/ 	.short	0x0028
        /*00d4*/ 	.byte	0x00, 0xf5, 0x21, 0x00


	//----- nvinfo : EIATTR_KPARAM_INFO
	.align		4
.L_639:
        /*00d8*/ 	.byte	0x04, 0x17
        /*00da*/ 	.short	(.L_641 - .L_640)
.L_640:
        /*00dc*/ 	.word	0x00000000
        /*00e0*/ 	.short	0x0003
        /*00e2*/ 	.short	0x0014
        /*00e4*/ 	.byte	0x00, 0xf0, 0x41, 0x00


	//----- nvinfo : EIATTR_KPARAM_INFO
	.align		4
.L_641:
        /*00e8*/ 	.byte	0x04, 0x17
        /*00ea*/ 	.short	(.L_643 - .L_642)
.L_642:
        /*00ec*/ 	.word	0x00000000
        /*00f0*/ 	.short	0x0002
        /*00f2*/ 	.short	0x0010
        /*00f4*/ 	.byte	0x00, 0xf0, 0x11, 0x00


	//----- nvinfo : EIATTR_KPARAM_INFO
	.align		4
.L_643:
        /*00f8*/ 	.byte	0x04, 0x17
        /*00fa*/ 	.short	(.L_645 - .L_644)
.L_644:
        /*00fc*/ 	.word	0x00000000
        /*0100*/ 	.short	0x0001
        /*0102*/ 	.short	0x0008
        /*0104*/ 	.byte	0x00, 0xf0, 0x21, 0x00


	//----- nvinfo : EIATTR_KPARAM_INFO
	.align		4
.L_645:
        /*0108*/ 	.byte	0x04, 0x17
        /*010a*/ 	.short	(.L_647 - .L_646)
.L_646:
        /*010c*/ 	.word	0x00000000
        /*0110*/ 	.short	0x0000
        /*0112*/ 	.short	0x0000
        /*0114*/ 	.byte	0x00, 0xf5, 0x21, 0x00


	//----- nvinfo : EIATTR_SPARSE_MMA_MASK
	.align		4
.L_647:
        /*0118*/ 	.byte	0x03, 0x50
        /*011a*/ 	.short	0x0000


	//----- nvinfo : EIATTR_MAXREG_COUNT
	.align		4
        /*011c*/ 	.byte	0x03, 0x1b
        /*011e*/ 	.short	0x00ff


	//----- nvinfo : EIATTR_MERCURY_ISA_VERSION
	.align		4
        /*0120*/ 	.byte	0x03, 0x5f
        /*0122*/ 	.short	0x0101


	//----- nvinfo : EIATTR_VRC_CTA_INIT_COUNT
	.align		4
        /*0124*/ 	.byte	0x02, 0x4a
	.zero		1
	.zero		1


	//----- nvinfo : EIATTR_EXIT_INSTR_OFFSETS
	.align		4
        /*0128*/ 	.byte	0x04, 0x1c
        /*012a*/ 	.short	(.L_649 - .L_648)


	//   ....[0]....
.L_648:
        /*012c*/ 	.word	0x000000d0


	//   ....[1]....
        /*0130*/ 	.word	0x000002a0


	//   ....[2]....
        /*0134*/ 	.word	0x00000c50


	//   ....[3]....
        /*0138*/ 	.word	0x00002300


	//   ....[4]....
        /*013c*/ 	.word	0x000029d0


	//----- nvinfo : EIATTR_CRS_STACK_SIZE
	.align		4
.L_649:
        /*0140*/ 	.byte	0x04, 0x1e
        /*0142*/ 	.short	(.L_651 - .L_650)
.L_650:
        /*0144*/ 	.word	0x00000000


	//----- nvinfo : EIATTR_CBANK_PARAM_SIZE
	.align		4
.L_651:
        /*0148*/ 	.byte	0x03, 0x19
        /*014a*/ 	.short	0x0094


	//----- nvinfo : EIATTR_PARAM_CBANK
	.align		4
        /*014c*/ 	.byte	0x04, 0x0a
        /*014e*/ 	.short	(.L_653 - .L_652)
	.align		4
.L_652:
        /*0150*/ 	.word	index@(.nv.constant0._Z37nppiWarpPerspectiveBack_8u_C4R_kernelPKh8NppiSizei8NppiRectPhiS2_dddddddddi)
        /*0154*/ 	.short	0x0380
        /*0156*/ 	.short	0x0094


	//----- nvinfo : EIATTR_SW_WAR
	.align		4
.L_653:
        /*0158*/ 	.byte	0x04, 0x36
        /*015a*/ 	.short	(.L_655 - .L_654)
.L_654:
        /*015c*/ 	.word	0x00000008
.L_655:


//--------------------- .nv.info._Z37nppiWarpPerspectiveBack_8u_C3R_kernelPKh8NppiSizei8NppiRectPhiS2_dddddddddi --------------------------
	.section	.nv.info._Z37nppiWarpPerspectiveBack_8u_C3R_kernelPKh8NppiSizei8NppiRectPhiS2_dddddddddi,"",@"SHT_CUDA_INFO"
	.sectionflags	@""
	.align	4


	//----- nvinfo : EIATTR_CUDA_API_VERSION
	.align		4
        /*0000*/ 	.byte	0x04, 0x37
        /*0002*/ 	.short	(.L_657 - .L_656)
.L_656:
        /*0004*/ 	.word	0x00000082


	//----- nvinfo : EIATTR_KPARAM_INFO
	.align		4
.L_657:
        /*0008*/ 	.byte	0x04, 0x17
        /*000a*/ 	.short	(.L_659 - .L_658)
.L_658:
        /*000c*/ 	.word	0x00000000
        /*0010*/ 	.short	0x0010
        /*0012*/ 	.short	0x0090
        /*0014*/ 	.byte	0x00, 0xf0, 0x11, 0x00


	//----- nvinfo : EIATTR_KPARAM_INFO
	.align		4
.L_659:
        /*0018*/ 	.byte	0x04, 0x17
        /*001a*/ 	.short	(.L_661 - .L_660)
.L_660:
        /*001c*/ 	.word	0x00000000
        /*0020*/ 	.short	0x000f
        /*0022*/ 	.short	0x0088
        /*0024*/ 	.byte	0x00, 0xf0, 0x21, 0x00


	//----- nvinfo : EIATTR_KPARAM_INFO
	.align		4
.L_661:
        /*0028*/ 	.byte	0x04, 0x17
        /*002a*/ 	.short	(.L_663 - .L_662)
.L_662:
        /*002c*/ 	.word	0x00000000
        /*0030*/ 	.short	0x000e
        /*0032*/ 	.short	0x0080
        /*0034*/ 	.byte	0x00, 0xf0, 0x21, 0x00


	//----- nvinfo : EIATTR_KPARAM_INFO
	.align		4
.L_663:
        /*0038*/ 	.byte	0x04, 0x17
        /*003a*/ 	.short	(.L_665 - .L_664)
.L_664:
        /*003c*/ 	.word	0x00000000
        /*0040*/ 	.short	0x000d
        /*0042*/ 	.short	0x0078
        /*0044*/ 	.byte	0x00, 0xf0, 0x21, 0x00


	//----- nvinfo : EIATTR_KPARAM_INFO
	.align		4
.L_665:
        /*0048*/ 	.byte	0x04, 0x17
        /*004a*/ 	.short	(.L_667 - .L_666)
.L_666:
        /*004c*/ 	.word	0x00000000
        /*0050*/ 	.short	0x000c
        /*0052*/ 	.short	0x0070
        /*0054*/ 	.byte	0x00, 0xf0, 0x21, 0x00


	//----- nvinfo : EIATTR_KPARAM_INFO
	.align		4
.L_667:
        /*0058*/ 	.byte	0x04, 0x17
        /*005a*/ 	.short	(.L_669 - .L_668)
.L_668:
        /*005c*/ 	.word	0x00000000
        /*0060*/ 	.short	0x000b
        /*0062*/ 	.short	0x0068
        /*0064*/ 	.byte	0x00, 0xf0, 0x21, 0x00


	//----- nvinfo : EIATTR_KPARAM_INFO
	.align		4
.L_669:
        /*0068*/ 	.byte	0x04, 0x17
        /*006a*/ 	.short	(.L_671 - .L_670)
.L_670:
        /*006c*/ 	.word	0x00000000
        /*0070*/ 	.short	0x000a
        /*0072*/ 	.short	0x0060
        /*0074*/ 	.byte	0x00, 0xf0, 0x21, 0x00


	//----- nvinfo : EIATTR_KPARAM_INFO
	.align		4
.L_671:
        /*0078*/ 	.byte	0x04, 0x17
        /*007a*/ 	.short	(.L_673 - .L_672)
.L_672:
        /*007c*/ 	.word	0x00000000
        /*0080*/ 	.short	0x0009
        /*0082*/ 	.short	0x0058
        /*0084*/ 	.byte	0x00, 0xf0, 0x21, 0x00


	//----- nvinfo : EIATTR_KPARAM_INFO
	.align		4
.L_673:
        /*0088*/ 	.byte	0x04, 0x17
        /*008a*/ 	.short	(.L_675 - .L_674)
.L_674:
        /*008c*/ 	.word	0x00000000
        /*0090*/ 	.short	0x0008
        /*0092*/ 	.short	0x0050
        /*0094*/ 	.byte	0x00, 0xf0, 0x21, 0x00


	//----- nvinfo : EIATTR_KPARAM_INFO
	.align		4
.L_675:
        /*0098*/ 	.byte	0x04, 0x17
        /*009a*/ 	.short	(.L_677 - .L_676)
.L_676:
        /*009c*/ 	.word	0x00000000
        /*00a0*/ 	.short	0x0007
        /*00a2*/ 	.short	0x0048
        /*00a4*/ 	.byte	0x00, 0xf0, 0x21, 0x00


	//----- nvinfo : EIATTR_KPARAM_INFO
	.align		4
.L_677:
        /*00a8*/ 	.byte	0x04, 0x17
        /*00aa*/ 	.short	(.L_679 - .L_678)
.L_678:
        /*00ac*/ 	.word	0x00000000
        /*00b0*/ 	.short	0x0006
        /*00b2*/ 	.short	0x0034
        /*00b4*/ 	.byte	0x00, 0xf0, 0x41, 0x00


	//----- nvinfo : EIATTR_KPARAM_INFO
	.align		4
.L_679:
        /*00b8*/ 	.byte	0x04, 0x17
        /*00ba*/ 	.short	(.L_681 - .L_680)
.L_680:
        /*00bc*/ 	.word	0x00000000
        /*00c0*/ 	.short	0x0005
        /*00c2*/ 	.short	0x0030
        /*00c4*/ 	.byte	0x00, 0xf0, 0x11, 0x00


	//----- nvinfo : EIATTR_KPARAM_INFO
	.align		4
.L_681:
        /*00c8*/ 	.byte	0x04, 0x17
        /*00ca*/ 	.short	(.L_683 - .L_682)
.L_682:
        /*00cc*/ 	.word	0x00000000
        /*00d0*/ 	.short	0x0004
        /*00d2*/ 	.short	0x0028
        /*00d4*/ 	.byte	0x00, 0xf5, 0x21, 0x00


	//----- nvinfo : EIATTR_KPARAM_INFO
	.align		4
.L_683:
        /*00d8*/ 	.byte	0x04, 0x17
        /*00da*/ 	.short	(.L_685 - .L_684)
.L_684:
        /*00dc*/ 	.word	0x00000000
        /*00e0*/ 	.short	0x0003
        /*00e2*/ 	.short	0x0014
        /*00e4*/ 	.byte	0x00, 0xf0, 0x41, 0x00


	//----- nvinfo : EIATTR_KPARAM_INFO
	.align		4
.L_685:
        /*00e8*/ 	.byte	0x04, 0x17
        /*00ea*/ 	.short	(.L_687 - .L_686)
.L_686:
        /*00ec*/ 	.word	0x00000000
        /*00f0*/ 	.short	0x0002
        /*00f2*/ 	.short	0x0010
        /*00f4*/ 	.byte	0x00, 0xf0, 0x11, 0x00


	//----- nvinfo : EIATTR_KPARAM_INFO
	.align		4
.L_687:
        /*00f8*/ 	.byte	0x04, 0x17
        /*00fa*/ 	.short	(.L_689 - .L_688)
.L_688:
        /*00fc*/ 	.word	0x00000000
        /*0100*/ 	.short	0x0001
        /*0102*/ 	.short	0x0008
        /*0104*/ 	.byte	0x00, 0xf0, 0x21, 0x00


	//----- nvinfo : EIATTR_KPARAM_INFO
	.align		4
.L_689:
        /*0108*/ 	.byte	0x04, 0x17
        /*010a*/ 	.short	(.L_691 - .L_690)
.L_690:
        /*010c*/ 	.word	0x00000000
        /*0110*/ 	.short	0x0000
        /*0112*/ 	.short	0x0000
        /*0114*/ 	.byte	0x00, 0xf5, 0x21, 0x00


	//----- nvinfo : EIATTR_SPARSE_MMA_MASK
	.align		4
.L_691:
        /*0118*/ 	.byte	0x03, 0x50
        /*011a*/ 	.short	0x0000


	//----- nvinfo : EIATTR_MAXREG_COUNT
	.align		4
        /*011c*/ 	.byte	0x03, 0x1b
        /*011e*/ 	.short	0x00ff


	//----- nvinfo : EIATTR_MERCURY_ISA_VERSION
	.align		4
        /*0120*/ 	.byte	0x03, 0x5f
        /*0122*/ 	.short	0x0101


	//----- nvinfo : EIATTR_VRC_CTA_INIT_COUNT
	.align		4
        /*0124*/ 	.byte	0x02, 0x4a
	.zero		1
	.zero		1


	//----- nvinfo : EIATTR_EXIT_INSTR_OFFSETS
	.align		4
        /*0128*/ 	.byte	0x04, 0x1c
        /*012a*/ 	.short	(.L_693 - .L_692)


	//   ....[0]....
.L_692:
        /*012c*/ 	.word	0x000000d0


	//   ....[1]....
        /*0130*/ 	.word	0x00000290


	//   ....[2]....
        /*0134*/ 	.word	0x00000b90


	//   ....[3]....
        /*0138*/ 	.word	0x00000bc0


	//   ....[4]....
        /*013c*/ 	.word	0x00001cd0


	//   ....[5]....
        /*0140*/ 	.word	0x00002220


	//----- nvinfo : EIATTR_CRS_STACK_SIZE
	.align		4
.L_693:
        /*0144*/ 	.byte	0x04, 0x1e
        /*0146*/ 	.short	(.L_695 - .L_694)
.L_694:
        /*0148*/ 	.word	0x00000000


	//----- nvinfo : EIATTR_CBANK_PARAM_SIZE
	.align		4
.L_695:
        /*014c*/ 	.byte	0x03, 0x19
        /*014e*/ 	.short	0x0094


	//----- nvinfo : EIATTR_PARAM_CBANK
	.align		4
        /*0150*/ 	.byte	0x04, 0x0a
        /*0152*/ 	.short	(.L_697 - .L_696)
	.align		4
.L_696:
        /*0154*/ 	.word	index@(.nv.constant0._Z37nppiWarpPerspectiveBack_8u_C3R_kernelPKh8NppiSizei8NppiRectPhiS2_dddddddddi)
        /*0158*/ 	.short	0x0380
        /*015a*/ 	.short	0x0094


	//----- nvinfo : EIATTR_SW_WAR
	.align		4
.L_697:
        /*015c*/ 	.byte	0x04, 0x36
        /*015e*/ 	.short	(.L_699 - .L_698)
.L_698:
        /*0160*/ 	.word	0x00000008
.L_699:


//--------------------- .nv.info._Z37nppiWarpPerspectiveBack_8u_C1R_kernelPKh8NppiSizei8NppiRectPhiS2_dddddddddi --------------------------
	.section	.nv.info._Z37nppiWarpPerspectiveBack_8u_C1R_kernelPKh8NppiSizei8NppiRectPhiS2_dddddddddi,"",@"SHT_CUDA_INFO"
	.sectionflags	@""
	.align	4


	//----- nvinfo : EIATTR_CUDA_API_VERSION
	.align		4
        /*0000*/ 	.byte	0x04, 0x37
        /*0002*/ 	.short	(.L_701 - .L_700)
.L_700:
        /*0004*/ 	.word	0x00000082


	//----- nvinfo : EIATTR_KPARAM_INFO
	.align		4
.L_701:
        /*0008*/ 	.byte	0x04, 0x17
        /*000a*/ 	.short	(.L_703 - .L_702)
.L_702:
        /*000c*/ 	.word	0x00000000
        /*0010*/ 	.short	0x0010
        /*0012*/ 	.short	0x0090
        /*0014*/ 	.byte	0x00, 0xf0, 0x11, 0x00


	//----- nvinfo : EIATTR_KPARAM_INFO
	.align		4
.L_703:
        /*0018*/ 	.byte	0x04, 0x17
        /*001a*/ 	.short	(.L_705 - .L_704)
.L_704:
        /*001c*/ 	.word	0x00000000
        /*0020*/ 	.short	0x000f
        /*0022*/ 	.short	0x0088
        /*0024*/ 	.byte	0x00, 0xf0, 0x21, 0x00


	//----- nvinfo : EIATTR_KPARAM_INFO
	.align		4
.L_705:
        /*0028*/ 	.byte	0x04, 0x17
        /*002a*/ 	.short	(.L_707 - .L_706)
.L_706:
        /*002c*/ 	.word	0x00000000
        /*0030*/ 	.short	0x000e
        /*0032*/ 	.short	0x0080
        /*0034*/ 	.byte	0x00, 0xf0, 0x21, 0x00


	//----- nvinfo : EIATTR_KPARAM_INFO
	.align		4
.L_707:
        /*0038*/ 	.byte	0x04, 0x17
        /*003a*/ 	.short	(.L_709 - .L_708)
.L_708:
        /*003c*/ 	.word	0x00000000
        /*0040*/ 	.short	0x000d
        /*0042*/ 	.short	0x0078
        /*0044*/ 	.byte	0x00, 0xf0, 0x21, 0x00


	//----- nvinfo : EIATTR_KPARAM_INFO
	.align		4
.L_709:
        /*0048*/ 	.byte	0x04, 0x17
        /*004a*/ 	.short	(.L_711 - .L_710)
.L_710:
        /*004c*/ 	.word	0x00000000
        /*0050*/ 	.short	0x000c
        /*0052*/ 	.short	0x0070
        /*0054*/ 	.byte	0x00, 0xf0, 0x21, 0x00


	//----- nvinfo : EIATTR_KPARAM_INFO
	.align		4
.L_711:
        /*0058*/ 	.byte	0x04, 0x17
        /*005a*/ 	.short	(.L_713 - .L_712)
.L_712:
        /*005c*/ 	.word	0x00000000
        /*0060*/ 	.short	0x000b
        /*0062*/ 	.short	0x0068
        /*0064*/ 	.byte	0x00, 0xf0, 0x21, 0x00


	//----- nvinfo : EIATTR_KPARAM_INFO
	.align		4
.L_713:
        /*0068*/ 	.byte	0x04, 0x17
        /*006a*/ 	.short	(.L_715 - .L_714)
.L_714:
        /*006c*/ 	.word	0x00000000
        /*0070*/ 	.short	0x000a
        /*0072*/ 	.short	0x0060
        /*0074*/ 	.byte	0x00, 0xf0, 0x21, 0x00


	//----- nvinfo : EIATTR_KPARAM_INFO
	.align		4
.L_715:
        /*0078*/ 	.byte	0x04, 0x17
        /*007a*/ 	.short	(.L_717 - .L_716)
.L_716:
        /*007c*/ 	.word	0x00000000
        /*0080*/ 	.short	0x0009
        /*0082*/ 	.short	0x0058
        /*0084*/ 	.byte	0x00, 0xf0, 0x21, 0x00


	//----- nvinfo : EIATTR_KPARAM_INFO
	.align		4
.L_717:
        /*0088*/ 	.byte	0x04, 0x17
        /*008a*/ 	.short	(.L_719 - .L_718)
.L_718:
        /*008c*/ 	.word	0x00000000
        /*0090*/ 	.short	0x0008
        /*0092*/ 	.short	0x0050
        /*0094*/ 	.byte	0x00, 0xf0, 0x21, 0x00


	//----- nvinfo : EIATTR_KPARAM_INFO
	.align		4
.L_719:
        /*0098*/ 	.byte	0x04, 0x17
        /*009a*/ 	.short	(.L_721 - .L_720)
.L_720:
        /*009c*/ 	.word	0x00000000
        /*00a0*/ 	.short	0x0007
        /*00a2*/ 	.short	0x0048
        /*00a4*/ 	.byte	0x00, 0xf0, 0x21, 0x00


	//----- nvinfo : EIATTR_KPARAM_INFO
	.align		4
.L_721:
        /*00a8*/ 	.byte	0x04, 0x17
        /*00aa*/ 	.short	(.L_723 - .L_722)
.L_722:
        /*00ac*/ 	.word	0x00000000
        /*00b0*/ 	.short	0x0006
        /*00b2*/ 	.short	0x0034
        /*00b4*/ 	.byte	0x00, 0xf0, 0x41, 0x00


	//----- nvinfo : EIATTR_KPARAM_INFO
	.align		4
.L_723:
        /*00b8*/ 	.byte	0x04, 0x17
        /*00ba*/ 	.short	(.L_725 - .L_724)
.L_724:
        /*00bc*/ 	.word	0x00000000
        /*00c0*/ 	.short	0x0005
        /*00c2*/ 	.short	0x0030
        /*00c4*/ 	.byte	0x00, 0xf0, 0x11, 0x00


	//----- nvinfo : EIATTR_KPARAM_INFO
	.align		4
.L_725:
        /*00c8*/ 	.byte	0x04, 0x17
        /*00ca*/ 	.short	(.L_727 - .L_726)
.L_726:
        /*00cc*/ 	.word	0x00000000
        /*00d0*/ 	.short	0x0004
        /*00d2*/ 	.short	0x0028
        /*00d4*/ 	.byte	0x00, 0xf5, 0x21, 0x00


	//----- nvinfo : EIATTR_KPARAM_INFO
	.align		4
.L_727:
        /*00d8*/ 	.byte	0x04, 0x17
        /*00da*/ 	.short	(.L_729 - .L_728)
.L_728:
        /*00dc*/ 	.word	0x00000000
        /*00e0*/ 	.short	0x0003
        /*00e2*/ 	.short	0x0014
        /*00e4*/ 	.byte	0x00, 0xf0, 0x41, 0x00


	//----- nvinfo : EIATTR_KPARAM_INFO
	.align		4
.L_729:
        /*00e8*/ 	.byte	0x04, 0x17
        /*00ea*/ 	.short	(.L_731 - .L_730)
.L_730:
        /*00ec*/ 	.word	0x00000000
        /*00f0*/ 	.short	0x0002
        /*00f2*/ 	.short	0x0010
        /*00f4*/ 	.byte	0x00, 0xf0, 0x11, 0x00


	//----- nvinfo : EIATTR_KPARAM_INFO
	.align		4
.L_731:
        /*00f8*/ 	.byte	0x04, 0x17
        /*00fa*/ 	.short	(.L_733 - .L_732)
.L_732:
        /*00fc*/ 	.word	0x00000000
        /*0100*/ 	.short	0x0001
        /*0102*/ 	.short	0x0008
        /*0104*/ 	.byte	0x00, 0xf0, 0x21, 0x00


	//----- nvinfo : EIATTR_KPARAM_INFO
	.align		4
.L_733:
        /*0108*/ 	.byte	0x04, 0x17
        /*010a*/ 	.short	(.L_735 - .L_734)
.L_734:
        /*010c*/ 	.word	0x00000000
        /*0110*/ 	.short	0x0000
        /*0112*/ 	.short	0x0000
        /*0114*/ 	.byte	0x00, 0xf5, 0x21, 0x00


	//----- nvinfo : EIATTR_SPARSE_MMA_MASK
	.align		4
.L_735:
        /*0118*/ 	.byte	0x03, 0x50
        /*011a*/ 	.short	0x0000


	//----- nvinfo : EIATTR_MAXREG_COUNT
	.align		4
        /*011c*/ 	.byte	0x03, 0x1b
        /*011e*/ 	.short	0x00ff


	//----- nvinfo : EIATTR_MERCURY_ISA_VERSION
	.align		4
        /*0120*/ 	.byte	0x03, 0x5f
        /*0122*/ 	.short	0x0101


	//----- nvinfo : EIATTR_VRC_CTA_INIT_COUNT
	.align		4
        /*0124*/ 	.byte	0x02, 0x4a
	.zero		1
	.zero		1


	//----- nvinfo : EIATTR_EXIT_INSTR_OFFSETS
	.align		4
        /*0128*/ 	.byte	0x04, 0x1c
        /*012a*/ 	.short	(.L_737 - .L_736)


	//   ....[0]....
.L_736:
        /*012c*/ 	.word	0x000000d0


	//   ....[1]....
        /*0130*/ 	.word	0x00000260


	//   ....[2]....
        /*0134*/ 	.word	0x000012d0


	//----- nvinfo : EIATTR_CRS_STACK_SIZE
	.align		4
.L_737:
        /*0138*/ 	.byte	0x04, 0x1e
        /*013a*/ 	.short	(.L_739 - .L_738)
.L_738:
        /*013c*/ 	.word	0x00000000


	//----- nvinfo : EIATTR_CBANK_PARAM_SIZE
	.align		4
.L_739:
        /*0140*/ 	.byte	0x03, 0x19
        /*0142*/ 	.short	0x0094


	//----- nvinfo : EIATTR_PARAM_CBANK
	.align		4
        /*0144*/ 	.byte	0x04, 0x0a
        /*0146*/ 	.short	(.L_741 - .L_740)
	.align		4
.L_740:
        /*0148*/ 	.word	index@(.nv.constant0._Z37nppiWarpPerspectiveBack_8u_C1R_kernelPKh8NppiSizei8NppiRectPhiS2_dddddddddi)
        /*014c*/ 	.short	0x0380
        /*014e*/ 	.short	0x0094


	//----- nvinfo : EIATTR_SW_WAR
	.align		4
.L_741:
        /*0150*/ 	.byte	0x04, 0x36
        /*0152*/ 	.short	(.L_743 - .L_742)
.L_742:
        /*0154*/ 	.word	0x00000008
.L_743:


//--------------------- .nv.info._Z33nppiWarpPerspective_8u_C4R_kernelPKh8NppiSizei8NppiRectPhiS2_dddddddddi --------------------------
	.section	.nv.info._Z33nppiWarpPerspective_8u_C4R_kernelPKh8NppiSizei8NppiRectPhiS2_dddddddddi,"",@"SHT_CUDA_INFO"
	.sectionflags	@""
	.align	4


	//----- nvinfo : EIATTR_CUDA_API_VERSION
	.align		4
        /*0000*/ 	.byte	0x04, 0x37
        /*0002*/ 	.short	(.L_745 - .L_744)
.L_744:
        /*0004*/ 	.word	0x00000082


	//----- nvinfo : EIATTR_KPARAM_INFO
	.align		4
.L_745:
        /*0008*/ 	.byte	0x04, 0x17
        /*000a*/ 	.short	(.L_747 - .L_746)
.L_746:
        /*000c*/ 	.word	0x00000000
        /*0010*/ 	.short	0x0010
        /*0012*/ 	.short	0x0090
        /*0014*/ 	.byte	0x00, 0xf0, 0x11, 0x00


	//----- nvinfo : EIATTR_KPARAM_INFO
	.align		4
.L_747:
        /*0018*/ 	.byte	0x04, 0x17
        /*001a*/ 	.short	(.L_749 - .L_748)
.L_748:
        /*001c*/ 	.word	0x00000000
        /*0020*/ 	.short	0x000f
        /*0022*/ 	.short	0x0088
        /*0024*/ 	.byte	0x00, 0xf0, 0x21, 0x00


	//----- nvinfo : EIATTR_KPARAM_INFO
	.align		4
.L_749:
        /*0028*/ 	.byte	0x04, 0x17
        /*002a*/ 	.short	(.L_751 - .L_750)
.L_750:
        /*002c*/ 	.word	0x00000000
        /*0030*/ 	.short	0x000e
        /*0032*/ 	.short	0x0080
        /*0034*/ 	.byte	0x00, 0xf0, 0x21, 0x00


	//----- nvinfo : EIATTR_KPARAM_INFO
	.align		4
.L_751:
        /*0038*/ 	.byte	0x04, 0x17
        /*003a*/ 	.short	(.L_753 - .L_752)
.L_752:
        /*003c*/ 	.word	0x00000000
        /*0040*/ 	.short	0x000d
        /*0042*/ 	.short	0x0078
        /*0044*/ 	.byte	0x00, 0xf0, 0x21, 0x00


	//----- nvinfo : EIATTR_KPARAM_INFO
	.align		4
.L_753:
        /*0048*/ 	.byte	0x04, 0x17
        /*004a*/ 	.short	(.L_755 - .L_754)
.L_754:
        /*004c*/ 	.word	0x00000000
        /*0050*/ 	.short	0x000c
        /*0052*/ 	.short	0x0070
        /*0054*/ 	.byte	0x00, 0xf0, 0x21, 0x00


	//----- nvinfo : EIATTR_KPARAM_INFO
	.align		4
.L_755:
        /*0058*/ 	.byte	0x04, 0x17
        /*005a*/ 	.short	(.L_757 - .L_756)
.L_756:
        /*005c*/ 	.word	0x00000000
        /*0060*/ 	.short	0x000b
        /*0062*/ 	.short	0x0068
        /*0064*/ 	.byte	0x00, 0xf0, 0x21, 0x00


	//----- nvinfo : EIATTR_KPARAM_INFO
	.align		4
.L_757:
        /*0068*/ 	.byte	0x04, 0x17
        /*006a*/ 	.short	(.L_759 - .L_758)
.L_758:
        /*006c*/ 	.word	0x00000000
        /*0070*/ 	.short	0x000a
        /*0072*/ 	.short	0x0060
        /*0074*/ 	.byte	0x00, 0xf0, 0x21, 0x00


	//----- nvinfo : EIATTR_KPARAM_INFO
	.align		4
.L_759:
        /*0078*/ 	.byte	0x04, 0x17
        /*007a*/ 	.short	(.L_761 - .L_760)
.L_760:
        /*007c*/ 	.word	0x00000000
        /*0080*/ 	.short	0x0009
        /*0082*/ 	.short	0x0058
        /*0084*/ 	.byte	0x00, 0xf0, 0x21, 0x00


	//----- nvinfo : EIATTR_KPARAM_INFO
	.align		4
.L_761:
        /*0088*/ 	.byte	0x04, 0x17
        /*008a*/ 	.short	(.L_763 - .L_762)
.L_762:
        /*008c*/ 	.word	0x00000000
        /*0090*/ 	.short	0x0008
        /*0092*/ 	.short	0x0050
        /*0094*/ 	.byte	0x00, 0xf0, 0x21, 0x00


	//----- nvinfo : EIATTR_KPARAM_INFO
	.align		4
.L_763:
        /*0098*/ 	.byte	0x04, 0x17
        /*009a*/ 	.short	(.L_765 - .L_764)
.L_764:
        /*009c*/ 	.word	0x00000000
        /*00a0*/ 	.short	0x0007
        /*00a2*/ 	.short	0x0048
        /*00a4*/ 	.byte	0x00, 0xf0, 0x21, 0x00


	//----- nvinfo : EIATTR_KPARAM_INFO
	.align		4
.L_765:
        /*00a8*/ 	.byte	0x04, 0x17
        /*00aa*/ 	.short	(.L_767 - .L_766)
.L_766:
        /*00ac*/ 	.word	0x00000000
        /*00b0*/ 	.short	0x0006
        /*00b2*/ 	.short	0x0034
        /*00b4*/ 	.byte	0x00, 0xf0, 0x41, 0x00


	//----- nvinfo : EIATTR_KPARAM_INFO
	.align		4
.L_767:
        /*00b8*/ 	.byte	0x04, 0x17
        /*00ba*/ 	.short	(.L_769 - .L_768)
.L_768:
        /*00bc*/ 	.word	0x00000000
        /*00c0*/ 	.short	0x0005
        /*00c2*/ 	.short	0x0030
        /*00c4*/ 	.byte	0x00, 0xf0, 0x11, 0x00


	//----- nvinfo : EIATTR_KPARAM_INFO
	.align		4
.L_769:
        /*00c8*/ 	.byte	0x04, 0x17
        /*00ca*/ 	.short	(.L_771 - .L_770)
.L_770:
        /*00cc*/ 	.word	0x00000000
        /*00d0*/ 	.short	0x0004
        /*00d2*/ 	.short	0x0028
        /*00d4*/ 	.byte	0x00, 0xf5, 0x21, 0x00


	//----- nvinfo : EIATTR_KPARAM_INFO
	.align		4
.L_771:
        /*00d8*/ 	.byte	0x04, 0x17
        /*00da*/ 	.short	(.L_773 - .L_772)
.L_772:
        /*00dc*/ 	.word	0x00000000
        /*00e0*/ 	.short	0x0003
        /*00e2*/ 	.short	0x0014
        /*00e4*/ 	.byte	0x00, 0xf0, 0x41, 0x00


	//----- nvinfo : EIATTR_KPARAM_INFO
	.align		4
.L_773:
        /*00e8*/ 	.byte	0x04, 0x17
        /*00ea*/ 	.short	(.L_775 - .L_774)
.L_774:
        /*00ec*/ 	.word	0x00000000
        /*00f0*/ 	.short	0x0002
        /*00f2*/ 	.short	0x0010
        /*00f4*/ 	.byte	0x00, 0xf0, 0x11, 0x00


	//----- nvinfo : EIATTR_KPARAM_INFO
	.align		4
.L_775:
        /*00f8*/ 	.byte	0x04, 0x17
        /*00fa*/ 	.short	(.L_777 - .L_776)
.L_776:
        /*00fc*/ 	.word	0x00000000
        /*0100*/ 	.short	0x0001
        /*0102*/ 	.short	0x0008
        /*0104*/ 	.byte	0x00, 0xf0, 0x21, 0x00


	//----- nvinfo : EIATTR_KPARAM_INFO
	.align		4
.L_777:
        /*0108*/ 	.byte	0x04, 0x17
        /*010a*/ 	.short	(.L_779 - .L_778)
.L_778:
        /*010c*/ 	.word	0x00000000
        /*0110*/ 	.short	0x0000
        /*0112*/ 	.short	0x0000
        /*0114*/ 	.byte	0x00, 0xf5, 0x21, 0x00


	//----- nvinfo : EIATTR_SPARSE_MMA_MASK
	.align		4
.L_779:
        /*0118*/ 	.byte	0x03, 0x50
        /*011a*/ 	.short	0x0000


	//----- nvinfo : EIATTR_MAXREG_COUNT
	.align		4
        /*011c*/ 	.byte	0x03, 0x1b
        /*011e*/ 	.short	0x00ff


	//----- nvinfo : EIATTR_MERCURY_ISA_VERSION
	.align		4
        /*0120*/ 	.byte	0x03, 0x5f
        /*0122*/ 	.short	0x0101


	//----- nvinfo : EIATTR_VRC_CTA_INIT_COUNT
	.align		4
        /*0124*/ 	.byte	0x02, 0x4a
	.zero		1
	.zero		1


	//----- nvinfo : EIATTR_EXIT_INSTR_OFFSETS
	.align		4
        /*0128*/ 	.byte	0x04, 0x1c
        /*012a*/ 	.short	(.L_781 - .L_780)


	//   ....[0]....
.L_780:
        /*012c*/ 	.word	0x000000d0


	//   ....[1]....
        /*0130*/ 	.word	0x000002a0


	//   ....[2]....
        /*0134*/ 	.word	0x00000c60


	//   ....[3]....
        /*0138*/ 	.word	0x00002310


	//   ....[4]....
        /*013c*/ 	.word	0x000029e0


	//----- nvinfo : EIATTR_CRS_STACK_SIZE
	.align		4
.L_781:
        /*0140*/ 	.byte	0x04, 0x1e
        /*0142*/ 	.short	(.L_783 - .L_782)
.L_782:
        /*0144*/ 	.word	0x00000000


	//----- nvinfo : EIATTR_CBANK_PARAM_SIZE
	.align		4
.L_783:
        /*0148*/ 	.byte	0x03, 0x19
        /*014a*/ 	.short	0x0094


	//----- nvinfo : EIATTR_PARAM_CBANK
	.align		4
        /*014c*/ 	.byte	0x04, 0x0a
        /*014e*/ 	.short	(.L_785 - .L_784)
	.align		4
.L_784:
        /*0150*/ 	.word	index@(.nv.constant0._Z33nppiWarpPerspective_8u_C4R_kernelPKh8NppiSizei8NppiRectPhiS2_dddddddddi)
        /*0154*/ 	.short	0x0380
        /*0156*/ 	.short	0x0094


	//----- nvinfo : EIATTR_SW_WAR
	.align		4
.L_785:
        /*0158*/ 	.byte	0x04, 0x36
        /*015a*/ 	.short	(.L_787 - .L_786)
.L_786:
        /*015c*/ 	.word	0x00000008
.L_787:


//--------------------- .nv.info._Z34nppiWarpPerspective_32s_C4R_kernelPKi8NppiSizei8NppiRectPiiS2_dddddddddi --------------------------
	.section	.nv.info._Z34nppiWarpPerspective_32s_C4R_kernelPKi8NppiSizei8NppiRectPiiS2_dddddddddi,"",@"SHT_CUDA_INFO"
	.sectionflags	@""
	.align	4


	//----- nvinfo : EIATTR_CUDA_API_VERSION
	.align		4
        /*0000*/ 	.byte	0x04, 0x37
        /*0002*/ 	.short	(.L_789 - .L_788)
.L_788:
        /*0004*/ 	.word	0x00000082


	//----- nvinfo : EIATTR_KPARAM_INFO
	.align		4
.L_789:
        /*0008*/ 	.byte	0x04, 0x17
        /*000a*/ 	.short	(.L_791 - .L_790)
.L_790:
        /*000c*/ 	.word	0x00000000
        /*0010*/ 	.short	0x0010
        /*0012*/ 	.short	0x0090
        /*0014*/ 	.byte	0x00, 0xf0, 0x11, 0x00


	//----- nvinfo : EIATTR_KPARAM_INFO
	.align		4
.L_791:
        /*0018*/ 	.byte	0x04, 0x17
        /*001a*/ 	.short	(.L_793 - .L_792)
.L_792:
        /*001c*/ 	.word	0x00000000
        /*0020*/ 	.short	0x000f
        /*0022*/ 	.short	0x0088
        /*0024*/ 	.byte	0x00, 0xf0, 0x21, 0x00


	//----- nvinfo : EIATTR_KPARAM_INFO
	.align		4
.L_793:
        /*0028*/ 	.byte	0x04, 0x17
        /*002a*/ 	.short	(.L_795 - .L_794)
.L_794:
        /*002c*/ 	.word	0x00000000
        /*0030*/ 	.short	0x000e
        /*0032*/ 	.short	0x0080
        /*0034*/ 	.byte	0x00, 0xf0, 0x21, 0x00


	//----- nvinfo : EIATTR_KPARAM_INFO
	.align		4
.L_795:
        /*0038*/ 	.byte	0x04, 0x17
        /*003a*/ 	.short	(.L_797 - .L_796)
.L_796:
        /*003c*/ 	.word	0x00000000
        /*0040*/ 	.short	0x000d
        /*0042*/ 	.short	0x0078
        /*0044*/ 	.byte	0x00, 0xf0, 0x21, 0x00


	//----- nvinfo : EIATTR_KPARAM_INFO
	.align		4
.L_797:
        /*0048*/ 	.byte	0x04, 0x17
        /*004a*/ 	.short	(.L_799 - .L_798)
.L_798:
        /*004c*/ 	.word	0x00000000
        /*0050*/ 	.short	0x000c
        /*0052*/ 	.short	0x0070
        /*0054*/ 	.byte	0x00, 0xf0, 0x21, 0x00


	//----- nvinfo : EIATTR_KPARAM_INFO
	.align		4
.L_799:
        /*0058*/ 	.byte	0x04, 0x17
        /*005a*/ 	.short	(.L_801 - .L_800)
.L_800:
        /*005c*/ 	.word	0x00000000
        /*0060*/ 	.short	0x000b
        /*0062*/ 	.short	0x0068
        /*0064*/ 	.byte	0x00, 0xf0, 0x21, 0x00


	//----- nvinfo : EIATTR_KPARAM_INFO
	.align		4
.L_801:
        /*0068*/ 	.byte	0x04, 0x17
        /*006a*/ 	.short	(.L_803 - .L_802)
.L_802:
        /*006c*/ 	.word	0x00000000
        /*0070*/ 	.short	0x000a
        /*0072*/ 	.short	0x0060
        /*0074*/ 	.byte	0x00, 0xf0, 0x21, 0x00


	//----- nvinfo : EIATTR_KPARAM_INFO
	.align		4
.L_803:
        /*0078*/ 	.byte	0x04, 0x17
        /*007a*/ 	.short	(.L_805 - .L_804)
.L_804:
        /*007c*/ 	.word	0x00000000
        /*0080*/ 	.short	0x0009
        /*0082*/ 	.short	0x0058
        /*0084*/ 	.byte	0x00, 0xf0, 0x21, 0x00


	//----- nvinfo : EIATTR_KPARAM_INFO
	.align		4
.L_805:
        /*0088*/ 	.byte	0x04, 0x17
        /*008a*/ 	.short	(.L_807 - .L_806)
.L_806:
        /*008c*/ 	.word	0x00000000
        /*0090*/ 	.short	0x0008
        /*0092*/ 	.short	0x0050
        /*0094*/ 	.byte	0x00, 0xf0, 0x21, 0x00


	//----- nvinfo : EIATTR_KPARAM_INFO
	.align		4
.L_807:
        /*0098*/ 	.byte	0x04, 0x17
        /*009a*/ 	.short	(.L_809 - .L_808)
.L_808:
        /*009c*/ 	.word	0x00000000
        /*00a0*/ 	.short	0x0007
        /*00a2*/ 	.short	0x0048
        /*00a4*/ 	.byte	0x00, 0xf0, 0x21, 0x00


	//----- nvinfo : EIATTR_KPARAM_INFO
	.align		4
.L_809:
        /*00a8*/ 	.byte	0x04, 0x17
        /*00aa*/ 	.short	(.L_811 - .L_810)
.L_810:
        /*00ac*/ 	.word	0x00000000
        /*00b0*/ 	.short	0x0006
        /*00b2*/ 	.short	0x0034
        /*00b4*/ 	.byte	0x00, 0xf0, 0x41, 0x00


	//----- nvinfo : EIATTR_KPARAM_INFO
	.align		4
.L_811:
        /*00b8*/ 	.byte	0x04, 0x17
        /*00ba*/ 	.short	(.L_813 - .L_812)
.L_812:
        /*00bc*/ 	.word	0x00000000
        /*00c0*/ 	.short	0x0005
        /*00c2*/ 	.short	0x0030
        /*00c4*/ 	.byte	0x00, 0xf0, 0x11, 0x00


	//----- nvinfo : EIATTR_KPARAM_INFO
	.align		4
.L_813:
        /*00c8*/ 	.byte	0x04, 0x17
        /*00ca*/ 	.short	(.L_815 - .L_814)
.L_814:
        /*00cc*/ 	.word	0x00000000
        /*00d0*/ 	.short	0x0004
        /*00d2*/ 	.short	0x0028
        /*00d4*/ 	.byte	0x00, 0xf5, 0x21, 0x00


	//----- nvinfo : EIATTR_KPARAM_INFO
	.align		4
.L_815:
        /*00d8*/ 	.byte	0x04, 0x17
        /*00da*/ 	.short	(.L_817 - .L_816)
.L_816:
        /*00dc*/ 	.word	0x00000000
        /*00e0*/ 	.short	0x0003
        /*00e2*/ 	.short	0x0014
        /*00e4*/ 	.byte	0x00, 0xf0, 0x41, 0x00


	//----- nvinfo : EIATTR_KPARAM_INFO
	.align		4
.L_817:
        /*00e8*/ 	.byte	0x04, 0x17
        /*00ea*/ 	.short	(.L_819 - .L_818)
.L_818:
        /*00ec*/ 	.word	0x00000000
        /*00f0*/ 	.short	0x0002
        /*00f2*/ 	.short	0x0010
        /*00f4*/ 	.byte	0x00, 0xf0, 0x11, 0x00


	//----- nvinfo : EIATTR_KPARAM_INFO
	.align		4
.L_819:
        /*00f8*/ 	.byte	0x04, 0x17
        /*00fa*/ 	.short	(.L_821 - .L_820)
.L_820:
        /*00fc*/ 	.word	0x00000000
        /*0100*/ 	.short	0x0001
        /*0102*/ 	.short	0x0008
        /*0104*/ 	.byte	0x00, 0xf0, 0x21, 0x00


	//----- nvinfo : EIATTR_KPARAM_INFO
	.align		4
.L_821:
        /*0108*/ 	.byte	0x04, 0x17
        /*010a*/ 	.short	(.L_823 - .L_822)
.L_822:
        /*010c*/ 	.word	0x00000000
        /*0110*/ 	.short	0x0000
        /*0112*/ 	.short	0x0000
        /*0114*/ 	.byte	0x00, 0xf5, 0x21, 0x00


	//----- nvinfo : EIATTR_SPARSE_MMA_MASK
	.align		4
.L_823:
        /*0118*/ 	.byte	0x03, 0x50
        /*011a*/ 	.short	0x0000


	//----- nvinfo : EIATTR_MAXREG_COUNT
	.align		4
        /*011c*/ 	.byte	0x03, 0x1b
        /*011e*/ 	.short	0x00ff


	//----- nvinfo : EIATTR_MERCURY_ISA_VERSION
	.align		4
        /*0120*/ 	.byte	0x03, 0x5f
        /*0122*/ 	.short	0x0101


	//----- nvinfo : EIATTR_VRC_CTA_INIT_COUNT
	.align		4
        /*0124*/ 	.byte	0x02, 0x4a
	.zero		1
	.zero		1


	//----- nvinfo : EIATTR_EXIT_INSTR_OFFSETS
	.align		4
        /*0128*/ 	.byte	0x04, 0x1c
        /*012a*/ 	.short	(.L_825 - .L_824)


	//   ....[0]....
.L_824:
        /*012c*/ 	.word	0x000000d0


	//   ....[1]....
        /*0130*/ 	.word	0x00000290


	//   ....[2]....
        /*0134*/ 	.word	0x00000a90


	//   ....[3]....
        /*0138*/ 	.word	0x00000c20


	//   ....[4]....
        /*013c*/ 	.word	0x00001150


	//----- nvinfo : EIATTR_CRS_STACK_SIZE
	.align		4
.L_825:
        /*0140*/ 	.byte	0x04, 0x1e
        /*0142*/ 	.short	(.L_827 - .L_826)
.L_826:
        /*0144*/ 	.word	0x00000000


	//----- nvinfo : EIATTR_CBANK_PARAM_SIZE
	.align		4
.L_827:
        /*0148*/ 	.byte	0x03, 0x19
        /*014a*/ 	.short	0x0094


	//----- nvinfo : EIATTR_PARAM_CBANK
	.align		4
        /*014c*/ 	.byte	0x04, 0x0a
        /*014e*/ 	.short	(.L_829 - .L_828)
	.align		4
.L_828:
        /*0150*/ 	.word	index@(.nv.constant0._Z34nppiWarpPerspective_32s_C4R_kernelPKi8NppiSizei8NppiRectPiiS2_dddddddddi)
        /*0154*/ 	.short	0x0380
        /*0156*/ 	.short	0x0094


	//----- nvinfo : EIATTR_SW_WAR
	.align		4
.L_829:
        /*0158*/ 	.byte	0x04, 0x36
        /*015a*/ 	.short	(.L_831 - .L_830)
.L_830:
        /*015c*/ 	.word	0x00000008
.L_831:


//--------------------- .nv.info._Z34nppiWarpPerspective_32s_C3R_kernelPKi8NppiSizei8NppiRectPiiS2_dddddddddi --------------------------
	.section	.nv.info._Z34nppiWarpPerspective_32s_C3R_kernelPKi8NppiSizei8NppiRectPiiS2_dddddddddi,"",@"SHT_CUDA_INFO"
	.sectionflags	@""
	.align	4


	//----- nvinfo : EIATTR_CUDA_API_VERSION
	.align		4
        /*0000*/ 	.byte	0x04, 0x37
        /*0002*/ 	.short	(.L_833 - .L_832)
.L_832:
        /*0004*/ 	.word	0x00000082


	//----- nvinfo : EIATTR_KPARAM_INFO
	.align		4
.L_833:
        /*0008*/ 	.byte	0x04, 0x17
        /*000a*/ 	.short	(.L_835 - .L_834)
.L_834:
        /*000c*/ 	.word	0x00000000
        /*0010*/ 	.short	0x0010
        /*0012*/ 	.short	0x0090
        /*0014*/ 	.byte	0x00, 0xf0, 0x11, 0x00


	//----- nvinfo : EIATTR_KPARAM_INFO
	.align		4
.L_835:
        /*0018*/ 	.byte	0x04, 0x17
        /*001a*/ 	.short	(.L_837 - .L_836)
.L_836:
        /*001c*/ 	.word	0x00000000
        /*0020*/ 	.short	0x000f
        /*0022*/ 	.short	0x0088
        /*0024*/ 	.byte	0x00, 0xf0, 0x21, 0x00


	//----- nvinfo : EIATTR_KPARAM_INFO
	.align		4
.L_837:
        /*0028*/ 	.byte	0x04, 0x17
        /*002a*/ 	.short	(.L_839 - .L_838)
.L_838:
        /*002c*/ 	.word	0x00000000
        /*0030*/ 	.short	0x000e
        /*0032*/ 	.short	0x0080
        /*0034*/ 	.byte	0x00, 0xf0, 0x21, 0x00


	//----- nvinfo : EIATTR_KPARAM_INFO
	.align		4
.L_839:
        /*0038*/ 	.byte	0x04, 0x17
        /*003a*/ 	.short	(.L_841 - .L_840)
.L_840:
        /*003c*/ 	.word	0x00000000
        /*0040*/ 	.short	0x000d
        /*0042*/ 	.short	0x0078
        /*0044*/ 	.byte	0x00, 0xf0, 0x21, 0x00


	//----- nvinfo : EIATTR_KPARAM_INFO
	.align		4
.L_841:
        /*0048*/ 	.byte	0x04, 0x17
        /*004a*/ 	.short	(.L_843 - .L_842)
.L_842:
        /*004c*/ 	.word	0x00000000
        /*0050*/ 	.short	0x000c
        /*0052*/ 	.short	0x0070
        /*0054*/ 	.byte	0x00, 0xf0, 0x21, 0x00


	//----- nvinfo : EIATTR_KPARAM_INFO
	.align		4
.L_843:
        /*0058*/ 	.byte	0x04, 0x17
        /*005a*/ 	.short	(.L_845 - .L_844)
.L_844:
        /*005c*/ 	.word	0x00000000
        /*0060*/ 	.short	0x000b
        /*0062*/ 	.short	0x0068
        /*0064*/ 	.byte	0x00, 0xf0, 0x21, 0x00


	//----- nvinfo : EIATTR_KPARAM_INFO
	.align		4
.L_845:
        /*0068*/ 	.byte	0x04, 0x17
        /*006a*/ 	.short	(.L_847 - .L_846)
.L_846:
        /*006c*/ 	.word	0x00000000
        /*0070*/ 	.short	0x000a
        /*0072*/ 	.short	0x0060
        /*0074*/ 	.byte	0x00, 0xf0, 0x21, 0x00


	//----- nvinfo : EIATTR_KPARAM_INFO
	.align		4
.L_847:
        /*0078*/ 	.byte	0x04, 0x17
        /*007a*/ 	.short	(.L_849 - .L_848)
.L_848:
        /*007c*/ 	.word	0x00000000
        /*0080*/ 	.short	0x0009
        /*0082*/ 	.short	0x0058
        /*0084*/ 	.byte	0x00, 0xf0, 0x21, 0x00


	//----- nvinfo : EIATTR_KPARAM_INFO
	.align		4
.L_849:
        /*0088*/ 	.byte	0x04, 0x17
        /*008a*/ 	.short	(.L_851 - .L_850)
.L_850:
        /*008c*/ 	.word	0x00000000
        /*0090*/ 	.short	0x0008
        /*0092*/ 	.short	0x0050
        /*0094*/ 	.byte	0x00, 0xf0, 0x21, 0x00


	//----- nvinfo : EIATTR_KPARAM_INFO
	.align		4
.L_851:
        /*0098*/ 	.byte	0x04, 0x17
        /*009a*/ 	.short	(.L_853 - .L_852)
.L_852:
        /*009c*/ 	.word	0x00000000
        /*00a0*/ 	.short	0x0007
        /*00a2*/ 	.short	0x0048
        /*00a4*/ 	.byte	0x00, 0xf0, 0x21, 0x00


	//----- nvinfo : EIATTR_KPARAM_INFO
	.align		4
.L_853:
        /*00a8*/ 	.byte	0x04, 0x17
        /*00aa*/ 	.short	(.L_855 - .L_854)
.L_854:
        /*00ac*/ 	.word	0x00000000
        /*00b0*/ 	.short	0x0006
        /*00b2*/ 	.short	0x0034
        /*00b4*/ 	.byte	0x00, 0xf0, 0x41, 0x00


	//----- nvinfo : EIATTR_KPARAM_INFO
	.align		4
.L_855:
        /*00b8*/ 	.byte	0x04, 0x17
        /*00ba*/ 	.short	(.L_857 - .L_856)
.L_856:
        /*00bc*/ 	.word	0x00000000
        /*00c0*/ 	.short	0x0005
        /*00c2*/ 	.short	0x0030
        /*00c4*/ 	.byte	0x00, 0xf0, 0x11, 0x00


	//----- nvinfo : EIATTR_KPARAM_INFO
	.align		4
.L_857:
        /*00c8*/ 	.byte	0x04, 0x17
        /*00ca*/ 	.short	(.L_859 - .L_858)
.L_858:
        /*00cc*/ 	.word	0x00000000
        /*00d0*/ 	.short	0x0004
        /*00d2*/ 	.short	0x0028
        /*00d4*/ 	.byte	0x00, 0xf5, 0x21, 0x00


	//----- nvinfo : EIATTR_KPARAM_INFO
	.align		4
.L_859:
        /*00d8*/ 	.byte	0x04, 0x17
        /*00da*/ 	.short	(.L_861 - .L_860)
.L_860:
        /*00dc*/ 	.word	0x00000000
        /*00e0*/ 	.short	0x0003
        /*00e2*/ 	.short	0x0014
        /*00e4*/ 	.byte	0x00, 0xf0, 0x41, 0x00


	//----- nvinfo : EIATTR_KPARAM_INFO
	.align		4
.L_861:
        /*00e8*/ 	.byte	0x04, 0x17
        /*00ea*/ 	.short	(.L_863 - .L_862)
.L_862:
        /*00ec*/ 	.word	0x00000000
        /*00f0*/ 	.short	0x0002
        /*00f2*/ 	.short	0x0010
        /*00f4*/ 	.byte	0x00, 0xf0, 0x11, 0x00


	//----- nvinfo : EIATTR_KPARAM_INFO
	.align		4
.L_863:
        /*00f8*/ 	.byte	0x04, 0x17
        /*00fa*/ 	.short	(.L_865 - .L_864)
.L_864:
        /*00fc*/ 	.word	0x00000000
        /*0100*/ 	.short	0x0001
        /*0102*/ 	.short	0x0008
        /*0104*/ 	.byte	0x00, 0xf0, 0x21, 0x00


	//----- nvinfo : EIATTR_KPARAM_INFO
	.align		4
.L_865:
        /*0108*/ 	.byte	0x04, 0x17
        /*010a*/ 	.short	(.L_867 - .L_866)
.L_866:
        /*010c*/ 	.word	0x00000000
        /*0110*/ 	.short	0x0000
        /*0112*/ 	.short	0x0000
        /*0114*/ 	.byte	0x00, 0xf5, 0x21, 0x00


	//----- nvinfo : EIATTR_SPARSE_MMA_MASK
	.align		4
.L_867:
        /*0118*/ 	.byte	0x03, 0x50
        /*011a*/ 	.short	0x0000


	//----- nvinfo : EIATTR_MAXREG_COUNT
	.align		4
        /*011c*/ 	.byte	0x03, 0x1b
        /*011e*/ 	.short	0x00ff


	//----- nvinfo : EIATTR_MERCURY_ISA_VERSION
	.align		4
        /*0120*/ 	.byte	0x03, 0x5f
        /*0122*/ 	.short	0x0101


	//----- nvinfo : EIATTR_VRC_CTA_INIT_COUNT
	.align		4
        /*0124*/ 	.byte	0x02, 0x4a
	.zero		1
	.zero		1


	//----- nvinfo : EIATTR_EXIT_INSTR_OFFSETS
	.align		4
        /*0128*/ 	.byte	0x04, 0x1c
        /*012a*/ 	.short	(.L_869 - .L_868)


	//   ....[0]....
.L_868:
        /*012c*/ 	.word	0x000000d0


	//   ....[1]....
        /*0130*/ 	.word	0x00000280


	//   ....[2]....
        /*0134*/ 	.word	0x000009d0


	//   ....[3]....
        /*0138*/ 	.word	0x00000a00


	//   ....[4]....
        /*013c*/ 	.word	0x00000b30


	//   ....[5]....
        /*0140*/ 	.word	0x00000f10


	//   ....[6]....
        /*0144*/ 	.word	0x00000f40


	//----- nvinfo : EIATTR_CRS_STACK_SIZE
	.align		4
.L_869:
        /*0148*/ 	.byte	0x04, 0x1e
        /*014a*/ 	.short	(.L_871 - .L_870)
.L_870:
        /*014c*/ 	.word	0x00000000


	//----- nvinfo : EIATTR_CBANK_PARAM_SIZE
	.align		4
.L_871:
        /*0150*/ 	.byte	0x03, 0x19
        /*0152*/ 	.short	0x0094


	//----- nvinfo : EIATTR_PARAM_CBANK
	.align		4
        /*0154*/ 	.byte	0x04, 0x0a
        /*0156*/ 	.short	(.L_873 - .L_872)
	.align		4
.L_872:
        /*0158*/ 	.word	index@(.nv.constant0._Z34nppiWarpPerspective_32s_C3R_kernelPKi8NppiSizei8NppiRectPiiS2_dddddddddi)
        /*015c*/ 	.short	0x0380
        /*015e*/ 	.short	0x0094


	//----- nvinfo : EIATTR_SW_WAR
	.align		4
.L_873:
        /*0160*/ 	.byte	0x04, 0x36
        /*0162*/ 	.short	(.L_875 - .L_874)
.L_874:
        /*0164*/ 	.word	0x00000008
.L_875:


//--------------------- .nv.info._Z34nppiWarpPerspective_32f_C3R_kernelPKf8NppiSizei8NppiRectPfiS2_dddddddddi --------------------------
	.section	.nv.info._Z34nppiWarpPerspective_32f_C3R_kernelPKf8NppiSizei8NppiRectPfiS2_dddddddddi,"",@"SHT_CUDA_INFO"
	.sectionflags	@""
	.align	4


	//----- nvinfo : EIATTR_CUDA_API_VERSION
	.align		4
        /*0000*/ 	.byte	0x04, 0x37
        /*0002*/ 	.short	(.L_877 - .L_876)
.L_876:
        /*0004*/ 	.word	0x00000082


	//----- nvinfo : EIATTR_KPARAM_INFO
	.align		4
.L_877:
        /*0008*/ 	.byte	0x04, 0x17
        /*000a*/ 	.short	(.L_879 - .L_878)
.L_878:
        /*000c*/ 	.word	0x00000000
        /*0010*/ 	.short	0x0010
        /*0012*/ 	.short	0x0090
        /*0014*/ 	.byte	0x00, 0xf0, 0x11, 0x00


	//----- nvinfo : EIATTR_KPARAM_INFO
	.align		4
.L_879:
        /*0018*/ 	.byte	0x04, 0x17
        /*001a*/ 	.short	(.L_881 - .L_880)
.L_880:
        /*001c*/ 	.word	0x00000000
        /*0020*/ 	.short	0x000f
        /*0022*/ 	.short	0x0088
        /*0024*/ 	.byte	0x00, 0xf0, 0x21, 0x00


	//----- nvinfo : EIATTR_KPARAM_INFO
	.align		4
.L_881:
        /*0028*/ 	.byte	0x04, 0x17
        /*002a*/ 	.short	(.L_883 - .L_882)
.L_882:
        /*002c*/ 	.word	0x00000000
        /*0030*/ 	.short	0x000e
        /*0032*/ 	.short	0x0080
        /*0034*/ 	.byte	0x00, 0xf0, 0x21, 0x00


	//----- nvinfo : EIATTR_KPARAM_INFO
	.align		4
.L_883:
        /*0038*/ 	.byte	0x04, 0x17
        /*003a*/ 	.short	(.L_885 - .L_884)
.L_884:
        /*003c*/ 	.word	0x00000000
        /*0040*/ 	.short	0x000d
        /*0042*/ 	.short	0x0078
        /*0044*/ 	.byte	0x00, 0xf0, 0x21, 0x00


	//----- nvinfo : EIATTR_KPARAM_INFO
	.align		4
.L_885:
        /*0048*/ 	.byte	0x04, 0x17
        /*004a*/ 	.short	(.L_887 - .L_886)
.L_886:
        /*004c*/ 	.word	0x00000000
        /*0050*/ 	.short	0x000c
        /*0052*/ 	.short	0x0070
        /*0054*/ 	.byte	0x00, 0xf0, 0x21, 0x00


	//----- nvinfo : EIATTR_KPARAM_INFO
	.align		4
.L_887:
        /*0058*/ 	.byte	0x04, 0x17
        /*005a*/ 	.short	(.L_889 - .L_888)
.L_888:
        /*005c*/ 	.word	0x00000000
        /*0060*/ 	.short	0x000b
        /*0062*/ 	.short	0x0068
        /*0064*/ 	.byte	0x00, 0xf0, 0x21, 0x00


	//----- nvinfo : EIATTR_KPARAM_INFO
	.align		4
.L_889:
        /*0068*/ 	.byte	0x04, 0x17
        /*006a*/ 	.short	(.L_891 - .L_890)
.L_890:
        /*006c*/ 	.word	0x00000000
        /*0070*/ 	.short	0x000a
        /*0072*/ 	.short	0x0060
        /*0074*/ 	.byte	0x00, 0xf0, 0x21, 0x00


	//----- nvinfo : EIATTR_KPARAM_INFO
	.align		4
.L_891:
        /*0078*/ 	.byte	0x04, 0x17
        /*007a*/ 	.short	(.L_893 - .L_892)
.L_892:
        /*007c*/ 	.word	0x00000000
        /*0080*/ 	.short	0x0009
        /*0082*/ 	.short	0x0058
        /*0084*/ 	.byte	0x00, 0xf0, 0x21, 0x00


	//----- nvinfo : EIATTR_KPARAM_INFO
	.align		4
.L_893:
        /*0088*/ 	.byte	0x04, 0x17
        /*008a*/ 	.short	(.L_895 - .L_894)
.L_894:
        /*008c*/ 	.word	0x00000000
        /*0090*/ 	.short	0x0008
        /*0092*/ 	.short	0x0050
        /*0094*/ 	.byte	0x00, 0xf0, 0x21, 0x00


	//----- nvinfo : EIATTR_KPARAM_INFO
	.align		4
.L_895:
        /*0098*/ 	.byte	0x04, 0x17
        /*009a*/ 	.short	(.L_897 - .L_896)
.L_896:
        /*009c*/ 	.word	0x00000000
        /*00a0*/ 	.short	0x0007
        /*00a2*/ 	.short	0x0048
        /*00a4*/ 	.byte	0x00, 0xf0, 0x21, 0x00


	//----- nvinfo : EIATTR_KPARAM_INFO
	.align		4
.L_897:
        /*00a8*/ 	.byte	0x04, 0x17
        /*00aa*/ 	.short	(.L_899 - .L_898)
.L_898:
        /*00ac*/ 	.word	0x00000000
        /*00b0*/ 	.short	0x0006
        /*00b2*/ 	.short	0x0034
        /*00b4*/ 	.byte	0x00, 0xf0, 0x41, 0x00


	//----- nvinfo : EIATTR_KPARAM_INFO
	.align		4
.L_899:
        /*00b8*/ 	.byte	0x04, 0x17
        /*00ba*/ 	.short	(.L_901 - .L_900)
.L_900:
        /*00bc*/ 	.word	0x00000000
        /*00c0*/ 	.short	0x0005
        /*00c2*/ 	.short	0x0030
        /*00c4*/ 	.byte	0x00, 0xf0, 0x11, 0x00


	//----- nvinfo : EIATTR_KPARAM_INFO
	.align		4
.L_901:
        /*00c8*/ 	.byte	0x04, 0x17
        /*00ca*/ 	.short	(.L_903 - .L_902)
.L_902:
        /*00cc*/ 	.word	0x00000000
        /*00d0*/ 	.short	0x0004
        /*00d2*/ 	.short	0x0028
        /*00d4*/ 	.byte	0x00, 0xf5, 0x21, 0x00


	//----- nvinfo : EIATTR_KPARAM_INFO
	.align		4
.L_903:
        /*00d8*/ 	.byte	0x04, 0x17
        /*00da*/ 	.short	(.L_905 - .L_904)
.L_904:
        /*00dc*/ 	.word	0x00000000
        /*00e0*/ 	.short	0x0003
        /*00e2*/ 	.short	0x0014
        /*00e4*/ 	.byte	0x00, 0xf0, 0x41, 0x00


	//----- nvinfo : EIATTR_KPARAM_INFO
	.align		4
.L_905:
        /*00e8*/ 	.byte	0x04, 0x17
        /*00ea*/ 	.short	(.L_907 - .L_906)
.L_906:
        /*00ec*/ 	.word	0x00000000
        /*00f0*/ 	.short	0x0002
        /*00f2*/ 	.short	0x0010
        /*00f4*/ 	.byte	0x00, 0xf0, 0x11, 0x00


	//----- nvinfo : EIATTR_KPARAM_INFO
	.align		4
.L_907:
        /*00f8*/ 	.byte	0x04, 0x17
        /*00fa*/ 	.short	(.L_909 - .L_908)
.L_908:
        /*00fc*/ 	.word	0x00000000
        /*0100*/ 	.short	0x0001
        /*0102*/ 	.short	0x0008
        /*0104*/ 	.byte	0x00, 0xf0, 0x21, 0x00


	//----- nvinfo : EIATTR_KPARAM_INFO
	.align		4
.L_909:
        /*0108*/ 	.byte	0x04, 0x17
        /*010a*/ 	.short	(.L_911 - .L_910)
.L_910:
        /*010c*/ 	.word	0x00000000
        /*0110*/ 	.short	0x0000
        /*0112*/ 	.short	0x0000
        /*0114*/ 	.byte	0x00, 0xf5, 0x21, 0x00


	//----- nvinfo : EIATTR_SPARSE_MMA_MASK
	.align		4
.L_911:
        /*0118*/ 	.byte	0x03, 0x50
        /*011a*/ 	.short	0x0000


	//----- nvinfo : EIATTR_MAXREG_COUNT
	.align		4
        /*011c*/ 	.byte	0x03, 0x1b
        /*011e*/ 	.short	0x00ff


	//----- nvinfo : EIATTR_MERCURY_ISA_VERSION
	.align		4
        /*0120*/ 	.byte	0x03, 0x5f
        /*0122*/ 	.short	0x0101


	//----- nvinfo : EIATTR_VRC_CTA_INIT_COUNT
	.align		4
        /*0124*/ 	.byte	0x02, 0x4a
	.zero		1
	.zero		1


	//----- nvinfo : EIATTR_EXIT_INSTR_OFFSETS
	.align		4
        /*0128*/ 	.byte	0x04, 0x1c
        /*012a*/ 	.short	(.L_913 - .L_912)


	//   ....[0]....
.L_912:
        /*012c*/ 	.word	0x000000d0


	//   ....[1]....
        /*0130*/ 	.word	0x00000280


	//   ....[2]....
        /*0134*/ 	.word	0x00000880


	//   ....[3]....
        /*0138*/ 	.word	0x000010f0


	//   ....[4]....
        /*013c*/ 	.word	0x00001990


	//----- nvinfo : EIATTR_CRS_STACK_SIZE
	.align		4
.L_913:
        /*0140*/ 	.byte	0x04, 0x1e
        /*0142*/ 	.short	(.L_915 - .L_914)
.L_914:
        /*0144*/ 	.word	0x00000000


	//----- nvinfo : EIATTR_CBANK_PARAM_SIZE
	.align		4
.L_915:
        /*0148*/ 	.byte	0x03, 0x19
        /*014a*/ 	.short	0x0094


	//----- nvinfo : EIATTR_PARAM_CBANK
	.align		4
        /*014c*/ 	.byte	0x04, 0x0a
        /*014e*/ 	.short	(.L_917 - .L_916)
	.align		4
.L_916:
        /*0150*/ 	.word	index@(.nv.constant0._Z34nppiWarpPerspective_32f_C3R_kernelPKf8NppiSizei8NppiRectPfiS2_dddddddddi)
        /*0154*/ 	.short	0x0380
        /*0156*/ 	.short	0x0094


	//----- nvinfo : EIATTR_SW_WAR
	.align		4
.L_917:
        /*0158*/ 	.byte	0x04, 0x36
        /*015a*/ 	.short	(.L_919 - .L_918)
.L_918:
        /*015c*/ 	.word	0x00000008
.L_919:


//--------------------- .nv.info._Z34nppiWarpPerspective_32s_C1R_kernelPKi8NppiSizei8NppiRectPiiS2_dddddddddi --------------------------
	.section	.nv.info._Z34nppiWarpPerspective_32s_C1R_kernelPKi8NppiSizei8NppiRectPiiS2_dddddddddi,"",@"SHT_CUDA_INFO"
	.sectionflags	@""
	.align	4


	//----- nvinfo : EIATTR_CUDA_API_VERSION
	.align		4
        /*0000*/ 	.byte	0x04, 0x37
        /*0002*/ 	.short	(.L_921 - .L_920)
.L_920:
        /*0004*/ 	.word	0x00000082


	//----- nvinfo : EIATTR_KPARAM_INFO
	.align		4
.L_921:
        /*0008*/ 	.byte	0x04, 0x17
        /*000a*/ 	.short	(.L_923 - .L_922)
.L_922:
        /*000c*/ 	.word	0x00000000
        /*0010*/ 	.short	0x0010
        /*0012*/ 	.short	0x0090
        /*0014*/ 	.byte	0x00, 0xf0, 0x11, 0x00


	//----- nvinfo : EIATTR_KPARAM_INFO
	.align		4
.L_923:
        /*0018*/ 	.byte	0x04, 0x17
        /*001a*/ 	.short	(.L_925 - .L_924)
.L_924:
        /*001c*/ 	.word	0x00000000
        /*0020*/ 	.short	0x000f
        /*0022*/ 	.short	0x0088
        /*0024*/ 	.byte	0x00, 0xf0, 0x21, 0x00


	//----- nvinfo : EIATTR_KPARAM_INFO
	.align		4
.L_925:
        /*0028*/ 	.byte	0x04, 0x17
        /*002a*/ 	.short	(.L_927 - .L_926)
.L_926:
        /*002c*/ 	.word	0x00000000
        /*0030*/ 	.short	0x000e
        /*0032*/ 	.short	0x0080
        /*0034*/ 	.byte	0x00, 0xf0, 0x21, 0x00


	//----- nvinfo : EIATTR_KPARAM_INFO
	.align		4
.L_927:
        /*0038*/ 	.byte	0x04, 0x17
        /*003a*/ 	.short	(.L_929 - .L_928)
.L_928:
        /*003c*/ 	.word	0x00000000
        /*0040*/ 	.short	0x000d
        /*0042*/ 	.short	0x0078
        /*0044*/ 	.byte	0x00, 0xf0, 0x21, 0x00


	//----- nvinfo : EIATTR_KPARAM_INFO
	.align		4
.L_929:
        /*0048*/ 	.byte	0x04, 0x17
        /*004a*/ 	.short	(.L_931 - .L_930)
.L_930:
        /*004c*/ 	.word	0x00000000
        /*0050*/ 	.short	0x000c
        /*0052*/ 	.short	0x0070
        /*0054*/ 	.byte	0x00, 0xf0, 0x21, 0x00


	//----- nvinfo : EIATTR_KPARAM_INFO
	.align		4
.L_931:
        /*0058*/ 	.byte	0x04, 0x17
        /*005a*/ 	.short	(.L_933 - .L_932)
.L_932:
        /*005c*/ 	.word	0x00000000
        /*0060*/ 	.short	0x000b
        /*0062*/ 	.short	0x0068
        /*0064*/ 	.byte	0x00, 0xf0, 0x21, 0x00


	//----- nvinfo : EIATTR_KPARAM_INFO
	.align		4
.L_933:
        /*0068*/ 	.byte	0x04, 0x17
        /*006a*/ 	.short	(.L_935 - .L_934)
.L_934:
        /*006c*/ 	.word	0x00000000
        /*0070*/ 	.short	0x000a
        /*0072*/ 	.short	0x0060
        /*0074*/ 	.byte	0x00, 0xf0, 0x21, 0x00


	//----- nvinfo : EIATTR_KPARAM_INFO
	.align		4
.L_935:
        /*0078*/ 	.byte	0x04, 0x17
        /*007a*/ 	.short	(.L_937 - .L_936)
.L_936:
        /*007c*/ 	.word	0x00000000
        /*0080*/ 	.short	0x0009
        /*0082*/ 	.short	0x0058
        /*0084*/ 	.byte	0x00, 0xf0, 0x21, 0x00


	//----- nvinfo : EIATTR_KPARAM_INFO
	.align		4
.L_937:
        /*0088*/ 	.byte	0x04, 0x17
        /*008a*/ 	.short	(.L_939 - .L_938)
.L_938:
        /*008c*/ 	.word	0x00000000
        /*0090*/ 	.short	0x0008
        /*0092*/ 	.short	0x0050
        /*0094*/ 	.byte	0x00, 0xf0, 0x21, 0x00


	//----- nvinfo : EIATTR_KPARAM_INFO
	.align		4
.L_939:
        /*0098*/ 	.byte	0x04, 0x17
        /*009a*/ 	.short	(.L_941 - .L_940)
.L_940:
        /*009c*/ 	.word	0x00000000
        /*00a0*/ 	.short	0x0007
        /*00a2*/ 	.short	0x0048
        /*00a4*/ 	.byte	0x00, 0xf0, 0x21, 0x00


	//----- nvinfo : EIATTR_KPARAM_INFO
	.align		4
.L_941:
        /*00a8*/ 	.byte	0x04, 0x17
        /*00aa*/ 	.short	(.L_943 - .L_942)
.L_942:
        /*00ac*/ 	.word	0x00000000
        /*00b0*/ 	.short	0x0006
        /*00b2*/ 	.short	0x0034
        /*00b4*/ 	.byte	0x00, 0xf0, 0x41, 0x00


	//----- nvinfo : EIATTR_KPARAM_INFO
	.align		4
.L_943:
        /*00b8*/ 	.byte	0x04, 0x17
        /*00ba*/ 	.short	(.L_945 - .L_944)
.L_944:
        /*00bc*/ 	.word	0x00000000
        /*00c0*/ 	.short	0x0005
        /*00c2*/ 	.short	0x0030
        /*00c4*/ 	.byte	0x00, 0xf0, 0x11, 0x00


	//----- nvinfo : EIATTR_KPARAM_INFO
	.align		4
.L_945:
        /*00c8*/ 	.byte	0x04, 0x17
        /*00ca*/ 	.short	(.L_947 - .L_946)
.L_946:
        /*00cc*/ 	.word	0x00000000
        /*00d0*/ 	.short	0x0004
        /*00d2*/ 	.short	0x0028
        /*00d4*/ 	.byte	0x00, 0xf5, 0x21, 0x00


	//----- nvinfo : EIATTR_KPARAM_INFO
	.align		4
.L_947:
        /*00d8*/ 	.byte	0x04, 0x17
        /*00da*/ 	.short	(.L_949 - .L_948)
.L_948:
        /*00dc*/ 	.word	0x00000000
        /*00e0*/ 	.short	0x0003
        /*00e2*/ 	.short	0x0014
        /*00e4*/ 	.byte	0x00, 0xf0, 0x41, 0x00


	//----- nvinfo : EIATTR_KPARAM_INFO
	.align		4
.L_949:
        /*00e8*/ 	.byte	0x04, 0x17
        /*00ea*/ 	.short	(.L_951 - .L_950)
.L_950:
        /*00ec*/ 	.word	0x00000000
        /*00f0*/ 	.short	0x0002
        /*00f2*/ 	.short	0x0010
        /*00f4*/ 	.byte	0x00, 0xf0, 0x11, 0x00


	//----- nvinfo : EIATTR_KPARAM_INFO
	.align		4
.L_951:
        /*00f8*/ 	.byte	0x04, 0x17
        /*00fa*/ 	.short	(.L_953 - .L_952)
.L_952:
        /*00fc*/ 	.word	0x00000000
        /*0100*/ 	.short	0x0001
        /*0102*/ 	.short	0x0008
        /*0104*/ 	.byte	0x00, 0xf0, 0x21, 0x00


	//----- nvinfo : EIATTR_KPARAM_INFO
	.align		4
.L_953:
        /*0108*/ 	.byte	0x04, 0x17
        /*010a*/ 	.short	(.L_955 - .L_954)
.L_954:
        /*010c*/ 	.word	0x00000000
        /*0110*/ 	.short	0x0000
        /*0112*/ 	.short	0x0000
        /*0114*/ 	.byte	0x00, 0xf5, 0x21, 0x00


	//----- nvinfo : EIATTR_SPARSE_MMA_MASK
	.align		4
.L_955:
        /*0118*/ 	.byte	0x03, 0x50
        /*011a*/ 	.short	0x0000


	//----- nvinfo : EIATTR_MAXREG_COUNT
	.align		4
        /*011c*/ 	.byte	0x03, 0x1b
        /*011e*/ 	.short	0x00ff


	//----- nvinfo : EIATTR_MERCURY_ISA_VERSION
	.align		4
        /*0120*/ 	.byte	0x03, 0x5f
        /*0122*/ 	.short	0x0101


	//----- nvinfo : EIATTR_VRC_CTA_INIT_COUNT
	.align		4
        /*0124*/ 	.byte	0x02, 0x4a
	.zero		1
	.zero		1


	//----- nvinfo : EIATTR_EXIT_INSTR_OFFSETS
	.align		4
        /*0128*/ 	.byte	0x04, 0x1c
        /*012a*/ 	.short	(.L_957 - .L_956)


	//   ....[0]....
.L_956:
        /*012c*/ 	.word	0x000000d0


	//   ....[1]....
        /*0130*/ 	.word	0x00000250


	//   ....[2]....
        /*0134*/ 	.word	0x00001160


	//----- nvinfo : EIATTR_CRS_STACK_SIZE
	.align		4
.L_957:
        /*0138*/ 	.byte	0x04, 0x1e
        /*013a*/ 	.short	(.L_959 - .L_958)
.L_958:
        /*013c*/ 	.word	0x00000000


	//----- nvinfo : EIATTR_CBANK_PARAM_SIZE
	.align		4
.L_959:
        /*0140*/ 	.byte	0x03, 0x19
        /*0142*/ 	.short	0x0094


	//----- nvinfo : EIATTR_PARAM_CBANK
	.align		4
        /*0144*/ 	.byte	0x04, 0x0a
        /*0146*/ 	.short	(.L_961 - .L_960)
	.align		4
.L_960:
        /*0148*/ 	.word	index@(.nv.constant0._Z34nppiWarpPerspective_32s_C1R_kernelPKi8NppiSizei8NppiRectPiiS2_dddddddddi)
        /*014c*/ 	.short	0x0380
        /*014e*/ 	.short	0x0094


	//----- nvinfo : EIATTR_SW_WAR
	.align		4
.L_961:
        /*0150*/ 	.byte	0x04, 0x36
        /*0152*/ 	.short	(.L_963 - .L_962)
.L_962:
        /*0154*/ 	.word	0x00000008
.L_963:


//--------------------- .nv.info._Z34nppiWarpPerspective_32f_C4R_kernelPKf8NppiSizei8NppiRectPfiS2_dddddddddi --------------------------
	.section	.nv.info._Z34nppiWarpPerspective_32f_C4R_kernelPKf8NppiSizei8NppiRectPfiS2_dddddddddi,"",@"SHT_CUDA_INFO"
	.sectionflags	@""
	.align	4


	//----- nvinfo : EIATTR_CUDA_API_VERSION
	.align		4
        /*0000*/ 	.byte	0x04, 0x37
        /*0002*/ 	.short	(.L_965 - .L_964)
.L_964:
        /*0004*/ 	.word	0x00000082


	//----- nvinfo : EIATTR_KPARAM_INFO
	.align		4
.L_965:
        /*0008*/ 	.byte	0x04, 0x17
        /*000a*/ 	.short	(.L_967 - .L_966)
.L_966:
        /*000c*/ 	.word	0x00000000
        /*0010*/ 	.short	0x0010
        /*0012*/ 	.short	0x0090
        /*0014*/ 	.byte	0x00, 0xf0, 0x11, 0x00


	//----- nvinfo : EIATTR_KPARAM_INFO
	.align		4
.L_967:
        /*0018*/ 	.byte	0x04, 0x17
        /*001a*/ 	.short	(.L_969 - .L_968)
.L_968:
        /*001c*/ 	.word	0x00000000
        /*0020*/ 	.short	0x000f
        /*0022*/ 	.short	0x0088
        /*0024*/ 	.byte	0x00, 0xf0, 0x21, 0x00


	//----- nvinfo : EIATTR_KPARAM_INFO
	.align		4
.L_969:
        /*0028*/ 	.byte	0x04, 0x17
        /*002a*/ 	.short	(.L_971 - .L_970)
.L_970:
        /*002c*/ 	.word	0x00000000
        /*0030*/ 	.short	0x000e
        /*0032*/ 	.short	0x0080
        /*0034*/ 	.byte	0x00, 0xf0, 0x21, 0x00


	//----- nvinfo : EIATTR_KPARAM_INFO
	.align		4
.L_971:
        /*0038*/ 	.byte	0x04, 0x17
        /*003a*/ 	.short	(.L_973 - .L_972)
.L_972:
        /*003c*/ 	.word	0x00000000
        /*0040*/ 	.short	0x000d
        /*0042*/ 	.short	0x0078
        /*0044*/ 	.byte	0x00, 0xf0, 0x21, 0x00


	//----- nvinfo : EIATTR_KPARAM_INFO
	.align		4
.L_973:
        /*0048*/ 	.byte	0x04, 0x17
        /*004a*/ 	.short	(.L_975 - .L_974)
.L_974:
        /*004c*/ 	.word	0x00000000
        /*0050*/ 	.short	0x000c
        /*0052*/ 	.short	0x0070
        /*0054*/ 	.byte	0x00, 0xf0, 0x21, 0x00


	//----- nvinfo : EIATTR_KPARAM_INFO
	.align		4
.L_975:
        /*0058*/ 	.byte	0x04, 0x17
        /*005a*/ 	.short	(.L_977 - .L_976)
.L_976:
        /*005c*/ 	.word	0x00000000
        /*0060*/ 	.short	0x000b
        /*0062*/ 	.short	0x0068
        /*0064*/ 	.byte	0x00, 0xf0, 0x21, 0x00


	//----- nvinfo : EIATTR_KPARAM_INFO
	.align		4
.L_977:
        /*0068*/ 	.byte	0x04, 0x17
        /*006a*/ 	.short	(.L_979 - .L_978)
.L_978:
        /*006c*/ 	.word	0x00000000
        /*0070*/ 	.short	0x000a
        /*0072*/ 	.short	0x0060
        /*0074*/ 	.byte	0x00, 0xf0, 0x21, 0x00


	//----- nvinfo : EIATTR_KPARAM_INFO
	.align		4
.L_979:
        /*0078*/ 	.byte	0x04, 0x17
        /*007a*/ 	.short	(.L_981 - .L_980)
.L_980:
        /*007c*/ 	.word	0x00000000
        /*0080*/ 	.short	0x0009
        /*0082*/ 	.short	0x0058
        /*0084*/ 	.byte	0x00, 0xf0, 0x21, 0x00


	//----- nvinfo : EIATTR_KPARAM_INFO
	.align		4
.L_981:
        /*0088*/ 	.byte	0x04, 0x17
        /*008a*/ 	.short	(.L_983 - .L_982)
.L_982:
        /*008c*/ 	.word	0x00000000
        /*0090*/ 	.short	0x0008
        /*0092*/ 	.short	0x0050
        /*0094*/ 	.byte	0x00, 0xf0, 0x21, 0x00


	//----- nvinfo : EIATTR_KPARAM_INFO
	.align		4
.L_983:
        /*0098*/ 	.byte	0x04, 0x17
        /*009a*/ 	.short	(.L_985 - .L_984)
.L_984:
        /*009c*/ 	.word	0x00000000
        /*00a0*/ 	.short	0x0007
        /*00a2*/ 	.short	0x0048
        /*00a4*/ 	.byte	0x00, 0xf0, 0x21, 0x00


	//----- nvinfo : EIATTR_KPARAM_INFO
	.align		4
.L_985:
        /*00a8*/ 	.byte	0x04, 0x17
        /*00aa*/ 	.short	(.L_987 - .L_986)
.L_986:
        /*00ac*/ 	.word	0x00000000
        /*00b0*/ 	.short	0x0006
        /*00b2*/ 	.short	0x0034
        /*00b4*/ 	.byte	0x00, 0xf0, 0x41, 0x00


	//----- nvinfo : EIATTR_KPARAM_INFO
	.align		4
.L_987:
        /*00b8*/ 	.byte	0x04, 0x17
        /*00ba*/ 	.short	(.L_989 - .L_988)
.L_988:
        /*00bc*/ 	.word	0x00000000
        /*00c0*/ 	.short	0x0005
        /*00c2*/ 	.short	0x0030
        /*00c4*/ 	.byte	0x00, 0xf0, 0x11, 0x00


	//----- nvinfo : EIATTR_KPARAM_INFO
	.align		4
.L_989:
        /*00c8*/ 	.byte	0x04, 0x17
        /*00ca*/ 	.short	(.L_991 - .L_990)
.L_990:
        /*00cc*/ 	.word	0x00000000
        /*00d0*/ 	.short	0x0004
        /*00d2*/ 	.short	0x0028
        /*00d4*/ 	.byte	0x00, 0xf5, 0x21, 0x00


	//----- nvinfo : EIATTR_KPARAM_INFO
	.align		4
.L_991:
        /*00d8*/ 	.byte	0x04, 0x17
        /*00da*/ 	.short	(.L_993 - .L_992)
.L_992:
        /*00dc*/ 	.word	0x00000000
        /*00e0*/ 	.short	0x0003
        /*00e2*/ 	.short	0x0014
        /*00e4*/ 	.byte	0x00, 0xf0, 0x41, 0x00


	//----- nvinfo : EIATTR_KPARAM_INFO
	.align		4
.L_993:
        /*00e8*/ 	.byte	0x04, 0x17
        /*00ea*/ 	.short	(.L_995 - .L_994)
.L_994:
        /*00ec*/ 	.word	0x00000000
        /*00f0*/ 	.short	0x0002
        /*00f2*/ 	.short	0x0010
        /*00f4*/ 	.byte	0x00, 0xf0, 0x11, 0x00


	//----- nvinfo : EIATTR_KPARAM_INFO
	.align		4
.L_995:
        /*00f8*/ 	.byte	0x04, 0x17
        /*00fa*/ 	.short	(.L_997 - .L_996)
.L_996:
        /*00fc*/ 	.word	0x00000000
        /*0100*/ 	.short	0x0001
        /*0102*/ 	.short	0x0008
        /*0104*/ 	.byte	0x00, 0xf0, 0x21, 0x00


	//----- nvinfo : EIATTR_KPARAM_INFO
	.align		4
.L_997:
        /*0108*/ 	.byte	0x04, 0x17
        /*010a*/ 	.short	(.L_999 - .L_998)
.L_998:
        /*010c*/ 	.word	0x00000000
        /*0110*/ 	.short	0x0000
        /*0112*/ 	.short	0x0000
        /*0114*/ 	.byte	0x00, 0xf5, 0x21, 0x00


	//----- nvinfo : EIATTR_SPARSE_MMA_MASK
	.align		4
.L_999:
        /*0118*/ 	.byte	0x03, 0x50
        /*011a*/ 	.short	0x0000


	//----- nvinfo : EIATTR_MAXREG_COUNT
	.align		4
        /*011c*/ 	.byte	0x03, 0x1b
        /*011e*/ 	.short	0x00ff


	//----- nvinfo : EIATTR_MERCURY_ISA_VERSION
	.align		4
        /*0120*/ 	.byte	0x03, 0x5f
        /*0122*/ 	.short	0x0101


	//----- nvinfo : EIATTR_VRC_CTA_INIT_COUNT
	.align		4
        /*0124*/ 	.byte	0x02, 0x4a
	.zero		1
	.zero		1


	//----- nvinfo : EIATTR_EXIT_INSTR_OFFSETS
	.align		4
        /*0128*/ 	.byte	0x04, 0x1c
        /*012a*/ 	.short	(.L_1001 - .L_1000)


	//   ....[0]....
.L_1000:
        /*012c*/ 	.word	0x000000d0


	//   ....[1]....
        /*0130*/ 	.word	0x00000290


	//   ....[2]....
        /*0134*/ 	.word	0x00000a70


	//   ....[3]....
        /*0138*/ 	.word	0x00000e50


	//   ....[4]....
        /*013c*/ 	.word	0x00001230


	//----- nvinfo : EIATTR_CRS_STACK_SIZE
	.align		4
.L_1001:
        /*0140*/ 	.byte	0x04, 0x1e
        /*0142*/ 	.short	(.L_1003 - .L_1002)
.L_1002:
        /*0144*/ 	.word	0x00000000


	//----- nvinfo : EIATTR_CBANK_PARAM_SIZE
	.align		4
.L_1003:
        /*0148*/ 	.byte	0x03, 0x19
        /*014a*/ 	.short	0x0094


	//----- nvinfo : EIATTR_PARAM_CBANK
	.align		4
        /*014c*/ 	.byte	0x04, 0x0a
        /*014e*/ 	.short	(.L_1005 - .L_1004)
	.align		4
.L_1004:
        /*0150*/ 	.word	index@(.nv.constant0._Z34nppiWarpPerspective_32f_C4R_kernelPKf8NppiSizei8NppiRectPfiS2_dddddddddi)
        /*0154*/ 	.short	0x0380
        /*0156*/ 	.short	0x0094


	//----- nvinfo : EIATTR_SW_WAR
	.align		4
.L_1005:
        /*0158*/ 	.byte	0x04, 0x36
        /*015a*/ 	.short	(.L_1007 - .L_1006)
.L_1006:
        /*015c*/ 	.word	0x00000008
.L_1007:


//--------------------- .nv.info._Z34nppiWarpPerspective_16u_C4R_kernelPKt8NppiSizei8NppiRectPtiS2_dddddddddi --------------------------
	.section	.nv.info._Z34nppiWarpPerspective_16u_C4R_kernelPKt8NppiSizei8NppiRectPtiS2_dddddddddi,"",@"SHT_CUDA_INFO"
	.sectionflags	@""
	.align	4


	//----- nvinfo : EIATTR_CUDA_API_VERSION
	.align		4
        /*0000*/ 	.byte	0x04, 0x37
        /*0002*/ 	.short	(.L_1009 - .L_1008)
.L_1008:
        /*0004*/ 	.word	0x00000082


	//----- nvinfo : EIATTR_KPARAM_INFO
	.align		4
.L_1009:
        /*0008*/ 	.byte	0x04, 0x17
        /*000a*/ 	.short	(.L_1011 - .L_1010)
.L_1010:
        /*000c*/ 	.word	0x00000000
        /*0010*/ 	.short	0x0010
        /*0012*/ 	.short	0x0090
        /*0014*/ 	.byte	0x00, 0xf0, 0x11, 0x00


	//----- nvinfo : EIATTR_KPARAM_INFO
	.align		4
.L_1011:
        /*0018*/ 	.byte	0x04, 0x17
        /*001a*/ 	.short	(.L_1013 - .L_1012)
.L_1012:
        /*001c*/ 	.word	0x00000000
        /*0020*/ 	.short	0x000f
        /*0022*/ 	.short	0x0088
        /*0024*/ 	.byte	0x00, 0xf0, 0x21, 0x00


	//----- nvinfo : EIATTR_KPARAM_INFO
	.align		4
.L_1013:
        /*0028*/ 	.byte	0x04, 0x17
        /*002a*/ 	.short	(.L_1015 - .L_1014)
.L_1014:
        /*002c*/ 	.word	0x00000000
        /*0030*/ 	.short	0x000e
        /*0032*/ 	.short	0x0080
        /*0034*/ 	.byte	0x00, 0xf0, 0x21, 0x00


	//----- nvinfo : EIATTR_KPARAM_INFO
	.align		4
.L_1015:
        /*0038*/ 	.byte	0x04, 0x17
        /*003a*/ 	.short	(.L_1017 - .L_1016)
.L_1016:
        /*003c*/ 	.word	0x00000000
        /*0040*/ 	.short	0x000d
        /*0042*/ 	.short	0x0078
        /*0044*/ 	.byte	0x00, 0xf0, 0x21, 0x00


	//----- nvinfo : EIATTR_KPARAM_INFO
	.align		4
.L_1017:
        /*0048*/ 	.byte	0x04, 0x17
        /*004a*/ 	.short	(.L_1019 - .L_1018)
.L_1018:
        /*004c*/ 	.word	0x00000000
        /*0050*/ 	.short	0x000c
        /*0052*/ 	.short	0x0070
        /*0054*/ 	.byte	0x00, 0xf0, 0x21, 0x00


	//----- nvinfo : EIATTR_KPARAM_INFO
	.align		4
.L_1019:
        /*0058*/ 	.byte	0x04, 0x17
        /*005a*/ 	.short	(.L_1021 - .L_1020)
.L_1020:
        /*005c*/ 	.word	0x00000000
        /*0060*/ 	.short	0x000b
        /*0062*/ 	.short	0x0068
        /*0064*/ 	.byte	0x00, 0xf0, 0x21, 0x00


	//----- nvinfo : EIATTR_KPARAM_INFO
	.align		4
.L_1021:
        /*0068*/ 	.byte	0x04, 0x17
        /*006a*/ 	.short	(.L_1023 - .L_1022)
.L_1022:
        /*006c*/ 	.word	0x00000000
        /*0070*/ 	.short	0x000a
        /*0072*/ 	.short	0x0060
        /*0074*/ 	.byte	0x00, 0xf0, 0x21, 0x00


	//----- nvinfo : EIATTR_KPARAM_INFO
	.align		4
.L_1023:
        /*0078*/ 	.byte	0x04, 0x17
        /*007a*/ 	.short	(.L_1025 - .L_1024)
.L_1024:
        /*007c*/ 	.word	0x00000000
        /*0080*/ 	.short	0x0009
        /*0082*/ 	.short	0x0058
        /*0084*/ 	.byte	0x00, 0xf0, 0x21, 0x00


	//----- nvinfo : EIATTR_KPARAM_INFO
	.align		4
.L_1025:
        /*0088*/ 	.byte	0x04, 0x17
        /*008a*/ 	.short	(.L_1027 - .L_1026)
.L_1026:
        /*008c*/ 	.word	0x00000000
        /*0090*/ 	.short	0x0008
        /*0092*/ 	.short	0x0050
        /*0094*/ 	.byte	0x00, 0xf0, 0x21, 0x00


	//----- nvinfo : EIATTR_KPARAM_INFO
	.align		4
.L_1027:
        /*0098*/ 	.byte	0x04, 0x17
        /*009a*/ 	.short	(.L_1029 - .L_1028)
.L_1028:
        /*009c*/ 	.word	0x00000000
        /*00a0*/ 	.short	0x0007
        /*00a2*/ 	.short	0x0048
        /*00a4*/ 	.byte	0x00, 0xf0, 0x21, 0x00


	//----- nvinfo : EIATTR_KPARAM_INFO
	.align		4
.L_1029:
        /*00a8*/ 	.byte	0x04, 0x17
        /*00aa*/ 	.short	(.L_1031 - .L_1030)
.L_1030:
        /*00ac*/ 	.word	0x00000000
        /*00b0*/ 	.short	0x0006
        /*00b2*/ 	.short	0x0034
        /*00b4*/ 	.byte	0x00, 0xf0, 0x41, 0x00


	//----- nvinfo : EIATTR_KPARAM_INFO
	.align		4
.L_1031:
        /*00b8*/ 	.byte	0x04, 0x17
        /*00ba*/ 	.short	(.L_1033 - .L_1032)
.L_1032:
        /*00bc*/ 	.word	0x00000000
        /*00c0*/ 	.short	0x0005
        /*00c2*/ 	.short	0x0030
        /*00c4*/ 	.byte	0x00, 0xf0, 0x11, 0x00


	//----- nvinfo : EIATTR_KPARAM_INFO
	.align		4
.L_1033:
        /*00c8*/ 	.byte	0x04, 0x17
        /*00ca*/ 	.short	(.L_1035 - .L_1034)
.L_1034:
        /*00cc*/ 	.word	0x00000000
        /*00d0*/ 	.short	0x0004
        /*00d2*/ 	.short	0x0028
        /*00d4*/ 	.byte	0x00, 0xf5, 0x21, 0x00


	//----- nvinfo : EIATTR_KPARAM_INFO
	.align		4
.L_1035:
        /*00d8*/ 	.byte	0x04, 0x17
        /*00da*/ 	.short	(.L_1037 - .L_1036)
.L_1036:
        /*00dc*/ 	.word	0x00000000
        /*00e0*/ 	.short	0x0003
        /*00e2*/ 	.short	0x0014
        /*00e4*/ 	.byte	0x00, 0xf0, 0x41, 0x00


	//----- nvinfo : EIATTR_KPARAM_INFO
	.align		4
.L_1037:
        /*00e8*/ 	.byte	0x04, 0x17
        /*00ea*/ 	.short	(.L_1039 - .L_1038)
.L_1038:
        /*00ec*/ 	.word	0x00000000
        /*00f0*/ 	.short	0x0002
        /*00f2*/ 	.short	0x0010
        /*00f4*/ 	.byte	0x00, 0xf0, 0x11, 0x00


	//----- nvinfo : EIATTR_KPARAM_INFO
	.align		4
.L_1039:
        /*00f8*/ 	.byte	0x04, 0x17
        /*00fa*/ 	.short	(.L_1041 - .L_1040)
.L_1040:
        /*00fc*/ 	.word	0x00000000
        /*0100*/ 	.short	0x0001
        /*0102*/ 	.short	0x0008
        /*0104*/ 	.byte	0x00, 0xf0, 0x21, 0x00


	//----- nvinfo : EIATTR_KPARAM_INFO
	.align		4
.L_1041:
        /*0108*/ 	.byte	0x04, 0x17
        /*010a*/ 	.short	(.L_1043 - .L_1042)
.L_1042:
        /*010c*/ 	.word	0x00000000
        /*0110*/ 	.short	0x0000
        /*0112*/ 	.short	0x0000
        /*0114*/ 	.byte	0x00, 0xf5, 0x21, 0x00


	//----- nvinfo : EIATTR_SPARSE_MMA_MASK
	.align		4
.L_1043:
        /*0118*/ 	.byte	0x03, 0x50
        /*011a*/ 	.short	0x0000


	//----- nvinfo : EIATTR_MAXREG_COUNT
	.align		4
        /*011c*/ 	.byte	0x03, 0x1b
        /*011e*/ 	.short	0x00ff


	//----- nvinfo : EIATTR_MERCURY_ISA_VERSION
	.align		4
        /*0120*/ 	.byte	0x03, 0x5f
        /*0122*/ 	.short	0x0101


	//----- nvinfo : EIATTR_VRC_CTA_INIT_COUNT
	.align		4
        /*0124*/ 	.byte	0x02, 0x4a
	.zero		1
	.zero		1


	//----- nvinfo : EIATTR_EXIT_INSTR_OFFSETS
	.align		4
        /*0128*/ 	.byte	0x04, 0x1c
        /*012a*/ 	.short	(.L_1045 - .L_1044)


	//   ....[0]....
.L_1044:
        /*012c*/ 	.word	0x000000d0


	//   ....[1]....
        /*0130*/ 	.word	0x00000290


	//   ....[2]....
        /*0134*/ 	.word	0x00000a90


	//   ....[3]....
        /*0138*/ 	.word	0x00000c20


	//   ....[4]....
        /*013c*/ 	.word	0x00001170


	//----- nvinfo : EIATTR_CRS_STACK_SIZE
	.align		4
.L_1045:
        /*0140*/ 	.byte	0x04, 0x1e
        /*0142*/ 	.short	(.L_1047 - .L_1046)
.L_1046:
        /*0144*/ 	.word	0x00000000


	//----- nvinfo : EIATTR_CBANK_PARAM_SIZE
	.align		4
.L_1047:
        /*0148*/ 	.byte	0x03, 0x19
        /*014a*/ 	.short	0x0094


	//----- nvinfo : EIATTR_PARAM_CBANK
	.align		4
        /*014c*/ 	.byte	0x04, 0x0a
        /*014e*/ 	.short	(.L_1049 - .L_1048)
	.align		4
.L_1048:
        /*0150*/ 	.word	index@(.nv.constant0._Z34nppiWarpPerspective_16u_C4R_kernelPKt8NppiSizei8NppiRectPtiS2_dddddddddi)
        /*0154*/ 	.short	0x0380
        /*0156*/ 	.short	0x0094


	//----- nvinfo : EIATTR_SW_WAR
	.align		4
.L_1049:
        /*0158*/ 	.byte	0x04, 0x36
        /*015a*/ 	.short	(.L_1051 - .L_1050)
.L_1050:
        /*015c*/ 	.word	0x00000008
.L_1051:


//--------------------- .nv.info._Z34nppiWarpPerspective_16u_C3R_kernelPKt8NppiSizei8NppiRectPtiS2_dddddddddi --------------------------
	.section	.nv.info._Z34nppiWarpPerspective_16u_C3R_kernelPKt8NppiSizei8NppiRectPtiS2_dddddddddi,"",@"SHT_CUDA_INFO"
	.sectionflags	@""
	.align	4


	//----- nvinfo : EIATTR_CUDA_API_VERSION
	.align		4
        /*0000*/ 	.byte	0x04, 0x37
        /*0002*/ 	.short	(.L_1053 - .L_1052)
.L_1052:
        /*0004*/ 	.word	0x00000082


	//----- nvinfo : EIATTR_KPARAM_INFO
	.align		4
.L_1053:
        /*0008*/ 	.byte	0x04, 0x17
        /*000a*/ 	.short	(.L_1055 - .L_1054)
.L_1054:
        /*000c*/ 	.word	0x00000000
        /*0010*/ 	.short	0x0010
        /*0012*/ 	.short	0x0090
        /*0014*/ 	.byte	0x00, 0xf0, 0x11, 0x00


	//----- nvinfo : EIATTR_KPARAM_INFO
	.align		4
.L_1055:
        /*0018*/ 	.byte	0x04, 0x17
        /*001a*/ 	.short	(.L_1057 - .L_1056)
.L_1056:
        /*001c*/ 	.word	0x00000000
        /*0020*/ 	.short	0x000f
        /*0022*/ 	.short	0x0088
        /*0024*/ 	.byte	0x00, 0xf0, 0x21, 0x00


	//----- nvinfo : EIATTR_KPARAM_INFO
	.align		4
.L_1057:
        /*0028*/ 	.byte	0x04, 0x17
        /*002a*/ 	.short	(.L_1059 - .L_1058)
.L_1058:
        /*002c*/ 	.word	0x00000000
        /*0030*/ 	.short	0x000e
        /*0032*/ 	.short	0x0080
        /*0034*/ 	.byte	0x00, 0xf0, 0x21, 0x00


	//----- nvinfo : EIATTR_KPARAM_INFO
	.align		4
.L_1059:
        /*0038*/ 	.byte	0x04, 0x17
        /*003a*/ 	.short	(.L_1061 - .L_1060)
.L_1060:
        /*003c*/ 	.word	0x00000000
        /*0040*/ 	.short	0x000d
        /*0042*/ 	.short	0x0078
        /*0044*/ 	.byte	0x00, 0xf0, 0x21, 0x00


	//----- nvinfo : EIATTR_KPARAM_INFO
	.align		4
.L_1061:
        /*0048*/ 	.byte	0x04, 0x17
        /*004a*/ 	.short	(.L_1063 - .L_1062)
.L_1062:
        /*004c*/ 	.word	0x00000000
        /*0050*/ 	.short	0x000c
        /*0052*/ 	.short	0x0070
        /*0054*/ 	.byte	0x00, 0xf0, 0x21, 0x00


	//----- nvinfo : EIATTR_KPARAM_INFO
	.align		4
.L_1063:
        /*0058*/ 	.byte	0x04, 0x17
        /*005a*/ 	.short	(.L_1065 - .L_1064)
.L_1064:
        /*005c*/ 	.word	0x00000000
        /*0060*/ 	.short	0x000b
        /*0062*/ 	.short	0x0068
        /*0064*/ 	.byte	0x00, 0xf0, 0x21, 0x00


	//----- nvinfo : EIATTR_KPARAM_INFO
	.align		4
.L_1065:
        /*0068*/ 	.byte	0x04, 0x17
        /*006a*/ 	.short	(.L_1067 - .L_1066)
.L_1066:
        /*006c*/ 	.word	0x00000000
        /*0070*/ 	.short	0x000a
        /*0072*/ 	.short	0x0060
        /*0074*/ 	.byte	0x00, 0xf0, 0x21, 0x00


	//----- nvinfo : EIATTR_KPARAM_INFO
	.align		4
.L_1067:
        /*0078*/ 	.byte	0x04, 0x17
        /*007a*/ 	.short	(.L_1069 - .L_1068)
.L_1068:
        /*007c*/ 	.word	0x00000000
        /*0080*/ 	.short	0x0009
        /*0082*/ 	.short	0x0058
        /*0084*/ 	.byte	0x00, 0xf0, 0x21, 0x00


	//----- nvinfo : EIATTR_KPARAM_INFO
	.align		4
.L_1069:
        /*0088*/ 	.byte	0x04, 0x17
        /*008a*/ 	.short	(.L_1071 - .L_1070)
.L_1070:
        /*008c*/ 	.word	0x00000000
        /*0090*/ 	.short	0x0008
        /*0092*/ 	.short	0x0050
        /*0094*/ 	.byte	0x00, 0xf0, 0x21, 0x00


	//----- nvinfo : EIATTR_KPARAM_INFO
	.align		4
.L_1071:
        /*0098*/ 	.byte	0x04, 0x17
        /*009a*/ 	.short	(.L_1073 - .L_1072)
.L_1072:
        /*009c*/ 	.word	0x00000000
        /*00a0*/ 	.short	0x0007
        /*00a2*/ 	.short	0x0048
        /*00a4*/ 	.byte	0x00, 0xf0, 0x21, 0x00


	//----- nvinfo : EIATTR_KPARAM_INFO
	.align		4
.L_1073:
        /*00a8*/ 	.byte	0x04, 0x17
        /*00aa*/ 	.short	(.L_1075 - .L_1074)
.L_1074:
        /*00ac*/ 	.word	0x00000000
        /*00b0*/ 	.short	0x0006
        /*00b2*/ 	.short	0x0034
        /*00b4*/ 	.byte	0x00, 0xf0, 0x41, 0x00


	//----- nvinfo : EIATTR_KPARAM_INFO
	.align		4
.L_1075:
        /*00b8*/ 	.byte	0x04, 0x17
        /*00ba*/ 	.short	(.L_1077 - .L_1076)
.L_1076:
        /*00bc*/ 	.word	0x00000000
        /*00c0*/ 	.short	0x0005
        /*00c2*/ 	.short	0x0030
        /*00c4*/ 	.byte	0x00, 0xf0, 0x11, 0x00


	//----- nvinfo : EIATTR_KPARAM_INFO
	.align		4
.L_1077:
        /*00c8*/ 	.byte	0x04, 0x17
        /*00ca*/ 	.short	(.L_1079 - .L_1078)
.L_1078:
        /*00cc*/ 	.word	0x00000000
        /*00d0*/ 	.short	0x0004
        /*00d2*/ 	.short	0x0028
        /*00d4*/ 	.byte	0x00, 0xf5, 0x21, 0x00


	//----- nvinfo : EIATTR_KPARAM_INFO
	.align		4
.L_1079:
        /*00d8*/ 	.byte	0x04, 0x17
        /*00da*/ 	.short	(.L_1081 - .L_1080)
.L_1080:
        /*00dc*/ 	.word	0x00000000
        /*00e0*/ 	.short	0x0003
        /*00e2*/ 	.short	0x0014
        /*00e4*/ 	.byte	0x00, 0xf0, 0x41, 0x00


	//----- nvinfo : EIATTR_KPARAM_INFO
	.align		4
.L_1081:
        /*00e8*/ 	.byte	0x04, 0x17
        /*00ea*/ 	.short	(.L_1083 - .L_1082)
.L_1082:
        /*00ec*/ 	.word	0x00000000
        /*00f0*/ 	.short	0x0002
        /*00f2*/ 	.short	0x0010
        /*00f4*/ 	.byte	0x00, 0xf0, 0x11, 0x00


	//----- nvinfo : EIATTR_KPARAM_INFO
	.align		4
.L_1083:
        /*00f8*/ 	.byte	0x04, 0x17
        /*00fa*/ 	.short	(.L_1085 - .L_1084)
.L_1084:
        /*00fc*/ 	.word	0x00000000
        /*0100*/ 	.short	0x0001
        /*0102*/ 	.short	0x0008
        /*0104*/ 	.byte	0x00, 0xf0, 0x21, 0x00


	//----- nvinfo : EIATTR_KPARAM_INFO
	.align		4
.L_1085:
        /*0108*/ 	.byte	0x04, 0x17
        /*010a*/ 	.short	(.L_1087 - .L_1086)
.L_1086:
        /*010c*/ 	.word	0x00000000
        /*0110*/ 	.short	0x0000
        /*0112*/ 	.short	0x0000
        /*0114*/ 	.byte	0x00, 0xf5, 0x21, 0x00


	//----- nvinfo : EIATTR_SPARSE_MMA_MASK
	.align		4
.L_1087:
        /*0118*/ 	.byte	0x03, 0x50
        /*011a*/ 	.short	0x0000


	//----- nvinfo : EIATTR_MAXREG_COUNT
	.align		4
        /*011c*/ 	.byte	0x03, 0x1b
        /*011e*/ 	.short	0x00ff


	//----- nvinfo : EIATTR_MERCURY_ISA_VERSION
	.align		4
        /*0120*/ 	.byte	0x03, 0x5f
        /*0122*/ 	.short	0x0101


	//----- nvinfo : EIATTR_VRC_CTA_INIT_COUNT
	.align		4
        /*0124*/ 	.byte	0x02, 0x4a
	.zero		1
	.zero		1


	//----- nvinfo : EIATTR_EXIT_INSTR_OFFSETS
	.align		4
        /*0128*/ 	.byte	0x04, 0x1c
        /*012a*/ 	.short	(.L_1089 - .L_1088)


	//   ....[0]....
.L_1088:
        /*012c*/ 	.word	0x000000d0


	//   ....[1]....
        /*0130*/ 	.word	0x00000280


	//   ....[2]....
        /*0134*/ 	.word	0x000009d0


	//   ....[3]....
        /*0138*/ 	.word	0x00000a00


	//   ....[4]....
        /*013c*/ 	.word	0x00000b30


	//   ....[5]....
        /*0140*/ 	.word	0x00000f10


	//   ....[6]....
        /*0144*/ 	.word	0x00000f40


	//----- nvinfo : EIATTR_CRS_STACK_SIZE
	.align		4
.L_1089:
        /*0148*/ 	.byte	0x04, 0x1e
        /*014a*/ 	.short	(.L_1091 - .L_1090)
.L_1090:
        /*014c*/ 	.word	0x00000000


	//----- nvinfo : EIATTR_CBANK_PARAM_SIZE
	.align		4
.L_1091:
        /*0150*/ 	.byte	0x03, 0x19
        /*0152*/ 	.short	0x0094


	//----- nvinfo : EIATTR_PARAM_CBANK
	.align		4
        /*0154*/ 	.byte	0x04, 0x0a
        /*0156*/ 	.short	(.L_1093 - .L_1092)
	.align		4
.L_1092:
        /*0158*/ 	.word	index@(.nv.constant0._Z34nppiWarpPerspective_16u_C3R_kernelPKt8NppiSizei8NppiRectPtiS2_dddddddddi)
        /*015c*/ 	.short	0x0380
        /*015e*/ 	.short	0x0094


	//----- nvinfo : EIATTR_SW_WAR
	.align		4
.L_1093:
        /*0160*/ 	.byte	0x04, 0x36
        /*0162*/ 	.short	(.L_1095 - .L_1094)
.L_1094:
        /*0164*/ 	.word	0x00000008
.L_1095:


//--------------------- .nv.info._Z34nppiWarpPerspective_16u_C1R_kernelPKt8NppiSizei8NppiRectPtiS2_dddddddddi --------------------------
	.section	.nv.info._Z34nppiWarpPerspective_16u_C1R_kernelPKt8NppiSizei8NppiRectPtiS2_dddddddddi,"",@"SHT_CUDA_INFO"
	.sectionflags	@""
	.align	4


	//----- nvinfo : EIATTR_CUDA_API_VERSION
	.align		4
        /*0000*/ 	.byte	0x04, 0x37
        /*0002*/ 	.short	(.L_1097 - .L_1096)
.L_1096:
        /*0004*/ 	.word	0x00000082


	//----- nvinfo : EIATTR_KPARAM_INFO
	.align		4
.L_1097:
        /*0008*/ 	.byte	0x04, 0x17
        /*000a*/ 	.short	(.L_1099 - .L_1098)
.L_1098:
        /*000c*/ 	.word	0x00000000
        /*0010*/ 	.short	0x0010
        /*0012*/ 	.short	0x0090
        /*0014*/ 	.byte	0x00, 0xf0, 0x11, 0x00


	//----- nvinfo : EIATTR_KPARAM_INFO
	.align		4
.L_1099:
        /*0018*/ 	.byte	0x04, 0x17
        /*001a*/ 	.short	(.L_1101 - .L_1100)
.L_1100:
        /*001c*/ 	.word	0x00000000
        /*0020*/ 	.short	0x000f
        /*0022*/ 	.short	0x0088
        /*0024*/ 	.byte	0x00, 0xf0, 0x21, 0x00


	//----- nvinfo : EIATTR_KPARAM_INFO
	.align		4
.L_1101:
        /*0028*/ 	.byte	0x04, 0x17
        /*002a*/ 	.short	(.L_1103 - .L_1102)
.L_1102:
        /*002c*/ 	.word	0x00000000
        /*0030*/ 	.short	0x000e
        /*0032*/ 	.short	0x0080
        /*0034*/ 	.byte	0x00, 0xf0, 0x21, 0x00


	//----- nvinfo : EIATTR_KPARAM_INFO
	.align		4
.L_1103:
        /*0038*/ 	.byte	0x04, 0x17
        /*003a*/ 	.short	(.L_1105 - .L_1104)
.L_1104:
        /*003c*/ 	.word	0x00000000
        /*0040*/ 	.short	0x000d
        /*0042*/ 	.short	0x0078
        /*0044*/ 	.byte	0x00, 0xf0, 0x21, 0x00


	//----- nvinfo : EIATTR_KPARAM_INFO
	.align		4
.L_1105:
        /*0048*/ 	.byte	0x04, 0x17
        /*004a*/ 	.short	(.L_1107 - .L_1106)
.L_1106:
        /*004c*/ 	.word	0x00000000
        /*0050*/ 	.short	0x000c
        /*0052*/ 	.short	0x0070
        /*0054*/ 	.byte	0x00, 0xf0, 0x21, 0x00


	//----- nvinfo : EIATTR_KPARAM_INFO
	.align		4
.L_1107:
        /*0058*/ 	.byte	0x04, 0x17
        /*005a*/ 	.short	(.L_1109 - .L_1108)
.L_1108:
        /*005c*/ 	.word	0x00000000
        /*0060*/ 	.short	0x000b
        /*0062*/ 	.short	0x0068
        /*0064*/ 	.byte	0x00, 0xf0, 0x21, 0x00


	//----- nvinfo : EIATTR_KPARAM_INFO
	.align		4
.L_1109:
        /*0068*/ 	.byte	0x04, 0x17
        /*006a*/ 	.short	(.L_1111 - .L_1110)
.L_1110:
        /*006c*/ 	.word	0x00000000
        /*0070*/ 	.short	0x000a
        /*0072*/ 	.short	0x0060
        /*0074*/ 	.byte	0x00, 0xf0, 0x21, 0x00


	//----- nvinfo : EIATTR_KPARAM_INFO
	.align		4
.L_1111:
        /*0078*/ 	.byte	0x04, 0x17
        /*007a*/ 	.short	(.L_1113 - .L_1112)
.L_1112:
        /*007c*/ 	.word	0x00000000
        /*0080*/ 	.short	0x0009
        /*0082*/ 	.short	0x0058
        /*0084*/ 	.byte	0x00, 0xf0, 0x21, 0x00


	//----- nvinfo : EIATTR_KPARAM_INFO
	.align		4
.L_1113:
        /*0088*/ 	.byte	0x04, 0x17
        /*008a*/ 	.short	(.L_1115 - .L_1114)
.L_1114:
        /*008c*/ 	.word	0x00000000
        /*0090*/ 	.short	0x0008
        /*0092*/ 	.short	0x0050
        /*0094*/ 	.byte	0x00, 0xf0, 0x21, 0x00


	//----- nvinfo : EIATTR_KPARAM_INFO
	.align		4
.L_1115:
        /*0098*/ 	.byte	0x04, 0x17
        /*009a*/ 	.short	(.L_1117 - .L_1116)
.L_1116:
        /*009c*/ 	.word	0x00000000
        /*00a0*/ 	.short	0x0007
        /*00a2*/ 	.short	0x0048
        /*00a4*/ 	.byte	0x00, 0xf0, 0x21, 0x00


	//----- nvinfo : EIATTR_KPARAM_INFO
	.align		4
.L_1117:
        /*00a8*/ 	.byte	0x04, 0x17
        /*00aa*/ 	.short	(.L_1119 - .L_1118)
.L_1118:
        /*00ac*/ 	.word	0x00000000
        /*00b0*/ 	.short	0x0006
        /*00b2*/ 	.short	0x0034
        /*00b4*/ 	.byte	0x00, 0xf0, 0x41, 0x00


	//----- nvinfo : EIATTR_KPARAM_INFO
	.align		4
.L_1119:
        /*00b8*/ 	.byte	0x04, 0x17
        /*00ba*/ 	.short	(.L_1121 - .L_1120)
.L_1120:
        /*00bc*/ 	.word	0x00000000
        /*00c0*/ 	.short	0x0005
        /*00c2*/ 	.short	0x0030
        /*00c4*/ 	.byte	0x00, 0xf0, 0x11, 0x00


	//----- nvinfo : EIATTR_KPARAM_INFO
	.align		4
.L_1121:
        /*00c8*/ 	.byte	0x04, 0x17
        /*00ca*/ 	.short	(.L_1123 - .L_1122)
.L_1122:
        /*00cc*/ 	.word	0x00000000
        /*00d0*/ 	.short	0x0004
        /*00d2*/ 	.short	0x0028
        /*00d4*/ 	.byte	0x00, 0xf5, 0x21, 0x00


	//----- nvinfo : EIATTR_KPARAM_INFO
	.align		4
.L_1123:
        /*00d8*/ 	.byte	0x04, 0x17
        /*00da*/ 	.short	(.L_1125 - .L_1124)
.L_1124:
        /*00dc*/ 	.word	0x00000000
        /*00e0*/ 	.short	0x0003
        /*00e2*/ 	.short	0x0014
        /*00e4*/ 	.byte	0x00, 0xf0, 0x41, 0x00


	//----- nvinfo : EIATTR_KPARAM_INFO
	.align		4
.L_1125:
        /*00e8*/ 	.byte	0x04, 0x17
        /*00ea*/ 	.short	(.L_1127 - .L_1126)
.L_1126:
        /*00ec*/ 	.word	0x00000000
        /*00f0*/ 	.short	0x0002
        /*00f2*/ 	.short	0x0010
        /*00f4*/ 	.byte	0x00, 0xf0, 0x11, 0x00


	//----- nvinfo : EIATTR_KPARAM_INFO
	.align		4
.L_1127:
        /*00f8*/ 	.byte	0x04, 0x17
        /*00fa*/ 	.short	(.L_1129 - .L_1128)
.L_1128:
        /*00fc*/ 	.word	0x00000000
        /*0100*/ 	.short	0x0001
        /*0102*/ 	.short	0x0008
        /*0104*/ 	.byte	0x00, 0xf0, 0x21, 0x00


	//----- nvinfo : EIATTR_KPARAM_INFO
	.align		4
.L_1129:
        /*0108*/ 	.byte	0x04, 0x17
        /*010a*/ 	.short	(.L_1131 - .L_1130)
.L_1130:
        /*010c*/ 	.word	0x00000000
        /*0110*/ 	.short	0x0000
        /*0112*/ 	.short	0x0000
        /*0114*/ 	.byte	0x00, 0xf5, 0x21, 0x00


	//----- nvinfo : EIATTR_SPARSE_MMA_MASK
	.align		4
.L_1131:
        /*0118*/ 	.byte	0x03, 0x50
        /*011a*/ 	.short	0x0000


	//----- nvinfo : EIATTR_MAXREG_COUNT
	.align		4
        /*011c*/ 	.byte	0x03, 0x1b
        /*011e*/ 	.short	0x00ff


	//----- nvinfo : EIATTR_MERCURY_ISA_VERSION
	.align		4
        /*0120*/ 	.byte	0x03, 0x5f
        /*0122*/ 	.short	0x0101


	//----- nvinfo : EIATTR_VRC_CTA_INIT_COUNT
	.align		4
        /*0124*/ 	.byte	0x02, 0x4a
	.zero		1
	.zero		1


	//----- nvinfo : EIATTR_EXIT_INSTR_OFFSETS
	.align		4
        /*0128*/ 	.byte	0x04, 0x1c
        /*012a*/ 	.short	(.L_1133 - .L_1132)


	//   ....[0]....
.L_1132:
        /*012c*/ 	.word	0x000000d0


	//   ....[1]....
        /*0130*/ 	.word	0x00000250


	//   ....[2]....
        /*0134*/ 	.word	0x00001180


	//----- nvinfo : EIATTR_CRS_STACK_SIZE
	.align		4
.L_1133:
        /*0138*/ 	.byte	0x04, 0x1e
        /*013a*/ 	.short	(.L_1135 - .L_1134)
.L_1134:
        /*013c*/ 	.word	0x00000000


	//----- nvinfo : EIATTR_CBANK_PARAM_SIZE
	.align		4
.L_1135:
        /*0140*/ 	.byte	0x03, 0x19
        /*0142*/ 	.short	0x0094


	//----- nvinfo : EIATTR_PARAM_CBANK
	.align		4
        /*0144*/ 	.byte	0x04, 0x0a
        /*0146*/ 	.short	(.L_1137 - .L_1136)
	.align		4
.L_1136:
        /*0148*/ 	.word	index@(.nv.constant0._Z34nppiWarpPerspective_16u_C1R_kernelPKt8NppiSizei8NppiRectPtiS2_dddddddddi)
        /*014c*/ 	.short	0x0380
        /*014e*/ 	.short	0x0094


	//----- nvinfo : EIATTR_SW_WAR
	.align		4
.L_1137:
        /*0150*/ 	.byte	0x04, 0x36
        /*0152*/ 	.short	(.L_1139 - .L_1138)
.L_1138:
        /*0154*/ 	.word	0x00000008
.L_1139:


//--------------------- .nv.info._Z34nppiWarpPerspective_32f_C1R_kernelPKf8NppiSizei8NppiRectPfiS2_dddddddddi --------------------------
	.section	.nv.info._Z34nppiWarpPerspective_32f_C1R_kernelPKf8NppiSizei8NppiRectPfiS2_dddddddddi,"",@"SHT_CUDA_INFO"
	.sectionflags	@""
	.align	4


	//----- nvinfo : EIATTR_CUDA_API_VERSION
	.align		4
        /*0000*/ 	.byte	0x04, 0x37
        /*0002*/ 	.short	(.L_1141 - .L_1140)
.L_1140:
        /*0004*/ 	.word	0x00000082


	//----- nvinfo : EIATTR_KPARAM_INFO
	.align		4
.L_1141:
        /*0008*/ 	.byte	0x04, 0x17
        /*000a*/ 	.short	(.L_1143 - .L_1142)
.L_1142:
        /*000c*/ 	.word	0x00000000
        /*0010*/ 	.short	0x0010
        /*0012*/ 	.short	0x0090
        /*0014*/ 	.byte	0x00, 0xf0, 0x11, 0x00


	//----- nvinfo : EIATTR_KPARAM_INFO
	.align		4
.L_1143:
        /*0018*/ 	.byte	0x04, 0x17
        /*001a*/ 	.short	(.L_1145 - .L_1144)
.L_1144:
        /*001c*/ 	.word	0x00000000
        /*0020*/ 	.short	0x000f
        /*0022*/ 	.short	0x0088
        /*0024*/ 	.byte	0x00, 0xf0, 0x21, 0x00


	//----- nvinfo : EIATTR_KPARAM_INFO
	.align		4
.L_1145:
        /*0028*/ 	.byte	0x04, 0x17
        /*002a*/ 	.short	(.L_1147 - .L_1146)
.L_1146:
        /*002c*/ 	.word	0x00000000
        /*0030*/ 	.short	0x000e
        /*0032*/ 	.short	0x0080
        /*0034*/ 	.byte	0x00, 0xf0, 0x21, 0x00


	//----- nvinfo : EIATTR_KPARAM_INFO
	.align		4
.L_1147:
        /*0038*/ 	.byte	0x04, 0x17
        /*003a*/ 	.short	(.L_1149 - .L_1148)
.L_1148:
        /*003c*/ 	.word	0x00000000
        /*0040*/ 	.short	0x000d
        /*0042*/ 	.short	0x0078
        /*0044*/ 	.byte	0x00, 0xf0, 0x21, 0x00


	//----- nvinfo : EIATTR_KPARAM_INFO
	.align		4
.L_1149:
        /*0048*/ 	.byte	0x04, 0x17
        /*004a*/ 	.short	(.L_1151 - .L_1150)
.L_1150:
        /*004c*/ 	.word	0x00000000
        /*0050*/ 	.short	0x000c
        /*0052*/ 	.short	0x0070
        /*0054*/ 	.byte	0x00, 0xf0, 0x21, 0x00


	//----- nvinfo : EIATTR_KPARAM_INFO
	.align		4
.L_1151:
        /*0058*/ 	.byte	0x04, 0x17
        /*005a*/ 	.short	(.L_1153 - .L_1152)
.L_1152:
        /*005c*/ 	.word	0x00000000
        /*0060*/ 	.short	0x000b
        /*0062*/ 	.short	0x0068
        /*0064*/ 	.byte	0x00, 0xf0, 0x21, 0x00


	//----- nvinfo : EIATTR_KPARAM_INFO
	.align		4
.L_1153:
        /*0068*/ 	.byte	0x04, 0x17
        /*006a*/ 	.short	(.L_1155 - .L_1154)
.L_1154:
        /*006c*/ 	.word	0x00000000
        /*0070*/ 	.short	0x000a
        /*0072*/ 	.short	0x0060
        /*0074*/ 	.byte	0x00, 0xf0, 0x21, 0x00


	//----- nvinfo : EIATTR_KPARAM_INFO
	.align		4
.L_1155:
        /*0078*/ 	.byte	0x04, 0x17
        /*007a*/ 	.short	(.L_1157 - .L_1156)
.L_1156:
        /*007c*/ 	.word	0x00000000
        /*0080*/ 	.short	0x0009
        /*0082*/ 	.short	0x0058
        /*0084*/ 	.byte	0x00, 0xf0, 0x21, 0x00


	//----- nvinfo : EIATTR_KPARAM_INFO
	.align		4
.L_1157:
        /*0088*/ 	.byte	0x04, 0x17
        /*008a*/ 	.short	(.L_1159 - .L_1158)
.L_1158:
        /*008c*/ 	.word	0x00000000
        /*0090*/ 	.short	0x0008
        /*0092*/ 	.short	0x0050
        /*0094*/ 	.byte	0x00, 0xf0, 0x21, 0x00


	//----- nvinfo : EIATTR_KPARAM_INFO
	.align		4
.L_1159:
        /*0098*/ 	.byte	0x04, 0x17
        /*009a*/ 	.short	(.L_1161 - .L_1160)
.L_1160:
        /*009c*/ 	.word	0x00000000
        /*00a0*/ 	.short	0x0007
        /*00a2*/ 	.short	0x0048
        /*00a4*/ 	.byte	0x00, 0xf0, 0x21, 0x00


	//----- nvinfo : EIATTR_KPARAM_INFO
	.align		4
.L_1161:
        /*00a8*/ 	.byte	0x04, 0x17
        /*00aa*/ 	.short	(.L_1163 - .L_1162)
.L_1162:
        /*00ac*/ 	.word	0x00000000
        /*00b0*/ 	.short	0x0006
        /*00b2*/ 	.short	0x0034
        /*00b4*/ 	.byte	0x00, 0xf0, 0x41, 0x00


	//----- nvinfo : EIATTR_KPARAM_INFO
	.align		4
.L_1163:
        /*00b8*/ 	.byte	0x04, 0x17
        /*00ba*/ 	.short	(.L_1165 - .L_1164)
.L_1164:
        /*00bc*/ 	.word	0x00000000
        /*00c0*/ 	.short	0x0005
        /*00c2*/ 	.short	0x0030
        /*00c4*/ 	.byte	0x00, 0xf0, 0x11, 0x00


	//----- nvinfo : EIATTR_KPARAM_INFO
	.align		4
.L_1165:
        /*00c8*/ 	.byte	0x04, 0x17
        /*00ca*/ 	.short	(.L_1167 - .L_1166)
.L_1166:
        /*00cc*/ 	.word	0x00000000
        /*00d0*/ 	.short	0x0004
        /*00d2*/ 	.short	0x0028
        /*00d4*/ 	.byte	0x00, 0xf5, 0x21, 0x00


	//----- nvinfo : EIATTR_KPARAM_INFO
	.align		4
.L_1167:
        /*00d8*/ 	.byte	0x04, 0x17
        /*00da*/ 	.short	(.L_1169 - .L_1168)
.L_1168:
        /*00dc*/ 	.word	0x00000000
        /*00e0*/ 	.short	0x0003
        /*00e2*/ 	.short	0x0014
        /*00e4*/ 	.byte	0x00, 0xf0, 0x41, 0x00


	//----- nvinfo : EIATTR_KPARAM_INFO
	.align		4
.L_1169:
        /*00e8*/ 	.byte	0x04, 0x17
        /*00ea*/ 	.short	(.L_1171 - .L_1170)
.L_1170:
        /*00ec*/ 	.word	0x00000000
        /*00f0*/ 	.short	0x0002
        /*00f2*/ 	.short	0x0010
        /*00f4*/ 	.byte	0x00, 0xf0, 0x11, 0x00


	//----- nvinfo : EIATTR_KPARAM_INFO
	.align		4
.L_1171:
        /*00f8*/ 	.byte	0x04, 0x17
        /*00fa*/ 	.short	(.L_1173 - .L_1172)
.L_1172:
        /*00fc*/ 	.word	0x00000000
        /*0100*/ 	.short	0x0001
        /*0102*/ 	.short	0x0008
        /*0104*/ 	.byte	0x00, 0xf0, 0x21, 0x00


	//----- nvinfo : EIATTR_KPARAM_INFO
	.align		4
.L_1173:
        /*0108*/ 	.byte	0x04, 0x17
        /*010a*/ 	.short	(.L_1175 - .L_1174)
.L_1174:
        /*010c*/ 	.word	0x00000000
        /*0110*/ 	.short	0x0000
        /*0112*/ 	.short	0x0000
        /*0114*/ 	.byte	0x00, 0xf5, 0x21, 0x00


	//----- nvinfo : EIATTR_SPARSE_MMA_MASK
	.align		4
.L_1175:
        /*0118*/ 	.byte	0x03, 0x50
        /*011a*/ 	.short	0x0000


	//----- nvinfo : EIATTR_MAXREG_COUNT
	.align		4
        /*011c*/ 	.byte	0x03, 0x1b
        /*011e*/ 	.short	0x00ff


	//----- nvinfo : EIATTR_MERCURY_ISA_VERSION
	.align		4
        /*0120*/ 	.byte	0x03, 0x5f
        /*0122*/ 	.short	0x0101


	//----- nvinfo : EIATTR_VRC_CTA_INIT_COUNT
	.align		4
        /*0124*/ 	.byte	0x02, 0x4a
	.zero		1
	.zero		1


	//----- nvinfo : EIATTR_EXIT_INSTR_OFFSETS
	.align		4
        /*0128*/ 	.byte	0x04, 0x1c
        /*012a*/ 	.short	(.L_1177 - .L_1176)


	//   ....[0]....
.L_1176:
        /*012c*/ 	.word	0x000000d0


	//   ....[1]....
        /*0130*/ 	.word	0x00000250


	//   ....[2]....
        /*0134*/ 	.word	0x00001120


	//----- nvinfo : EIATTR_CRS_STACK_SIZE
	.align		4
.L_1177:
        /*0138*/ 	.byte	0x04, 0x1e
        /*013a*/ 	.short	(.L_1179 - .L_1178)
.L_1178:
        /*013c*/ 	.word	0x00000000


	//----- nvinfo : EIATTR_CBANK_PARAM_SIZE
	.align		4
.L_1179:
        /*0140*/ 	.byte	0x03, 0x19
        /*0142*/ 	.short	0x0094


	//----- nvinfo : EIATTR_PARAM_CBANK
	.align		4
        /*0144*/ 	.byte	0x04, 0x0a
        /*0146*/ 	.short	(.L_1181 - .L_1180)
	.align		4
.L_1180:
        /*0148*/ 	.word	index@(.nv.constant0._Z34nppiWarpPerspective_32f_C1R_kernelPKf8NppiSizei8NppiRectPfiS2_dddddddddi)
        /*014c*/ 	.short	0x0380
        /*014e*/ 	.short	0x0094


	//----- nvinfo : EIATTR_SW_WAR
	.align		4
.L_1181:
        /*0150*/ 	.byte	0x04, 0x36
        /*0152*/ 	.short	(.L_1183 - .L_1182)
.L_1182:
        /*0154*/ 	.word	0x00000008
.L_1183:


//--------------------- .nv.info._Z33nppiWarpPerspective_8u_C3R_kernelPKh8NppiSizei8NppiRectPhiS2_dddddddddi --------------------------
	.section	.nv.info._Z33nppiWarpPerspective_8u_C3R_kernelPKh8NppiSizei8NppiRectPhiS2_dddddddddi,"",@"SHT_CUDA_INFO"
	.sectionflags	@""
	.align	4


	//----- nvinfo : EIATTR_CUDA_API_VERSION
	.align		4
        /*0000*/ 	.byte	0x04, 0x37
        /*0002*/ 	.short	(.L_1185 - .L_1184)
.L_1184:
        /*0004*/ 	.word	0x00000082


	//----- nvinfo : EIATTR_KPARAM_INFO
	.align		4
.L_1185:
        /*0008*/ 	.byte	0x04, 0x17
        /*000a*/ 	.short	(.L_1187 - .L_1186)
.L_1186:
        /*000c*/ 	.word	0x00000000
        /*0010*/ 	.short	0x0010
        /*0012*/ 	.short	0x0090
        /*0014*/ 	.byte	0x00, 0xf0, 0x11, 0x00


	//----- nvinfo : EIATTR_KPARAM_INFO
	.align		4
.L_1187:
        /*0018*/ 	.byte	0x04, 0x17
        /*001a*/ 	.short	(.L_1189 - .L_1188)
.L_1188:
        /*001c*/ 	.word	0x00000000
        /*0020*/ 	.short	0x000f
        /*0022*/ 	.short	0x0088
        /*0024*/ 	.byte	0x00, 0xf0, 0x21, 0x00


	//----- nvinfo : EIATTR_KPARAM_INFO
	.align		4
.L_1189:
        /*0028*/ 	.byte	0x04, 0x17
        /*002a*/ 	.short	(.L_1191 - .L_1190)
.L_1190:
        /*002c*/ 	.word	0x00000000
        /*0030*/ 	.short	0x000e
        /*0032*/ 	.short	0x0080
        /*0034*/ 	.byte	0x00, 0xf0, 0x21, 0x00


	//----- nvinfo : EIATTR_KPARAM_INFO
	.align		4
.L_1191:
        /*0038*/ 	.byte	0x04, 0x17
        /*003a*/ 	.short	(.L_1193 - .L_1192)
.L_1192:
        /*003c*/ 	.word	0x00000000
        /*0040*/ 	.short	0x000d
        /*0042*/ 	.short	0x0078
        /*0044*/ 	.byte	0x00, 0xf0, 0x21, 0x00


	//----- nvinfo : EIATTR_KPARAM_INFO
	.align		4
.L_1193:
        /*0048*/ 	.byte	0x04, 0x17
        /*004a*/ 	.short	(.L_1195 - .L_1194)
.L_1194:
        /*004c*/ 	.word	0x00000000
        /*0050*/ 	.short	0x000c
        /*0052*/ 	.short	0x0070
        /*0054*/ 	.byte	0x00, 0xf0, 0x21, 0x00


	//----- nvinfo : EIATTR_KPARAM_INFO
	.align		4
.L_1195:
        /*0058*/ 	.byte	0x04, 0x17
        /*005a*/ 	.short	(.L_1197 - .L_1196)
.L_1196:
        /*005c*/ 	.word	0x00000000
        /*0060*/ 	.short	0x000b
        /*0062*/ 	.short	0x0068
        /*0064*/ 	.byte	0x00, 0xf0, 0x21, 0x00


	//----- nvinfo : EIATTR_KPARAM_INFO
	.align		4
.L_1197:
        /*0068*/ 	.byte	0x04, 0x17
        /*006a*/ 	.short	(.L_1199 - .L_1198)
.L_1198:
        /*006c*/ 	.word	0x00000000
        /*0070*/ 	.short	0x000a
        /*0072*/ 	.short	0x0060
        /*0074*/ 	.byte	0x00, 0xf0, 0x21, 0x00


	//----- nvinfo : EIATTR_KPARAM_INFO
	.align		4
.L_1199:
        /*0078*/ 	.byte	0x04, 0x17
        /*007a*/ 	.short	(.L_1201 - .L_1200)
.L_1200:
        /*007c*/ 	.word	0x00000000
        /*0080*/ 	.short	0x0009
        /*0082*/ 	.short	0x0058
        /*0084*/ 	.byte	0x00, 0xf0, 0x21, 0x00


	//----- nvinfo : EIATTR_KPARAM_INFO
	.align		4
.L_1201:
        /*0088*/ 	.byte	0x04, 0x17
        /*008a*/ 	.short	(.L_1203 - .L_1202)
.L_1202:
        /*008c*/ 	.word	0x00000000
        /*0090*/ 	.short	0x0008
        /*0092*/ 	.short	0x0050
        /*0094*/ 	.byte	0x00, 0xf0, 0x21, 0x00


	//----- nvinfo : EIATTR_KPARAM_INFO
	.align		4
.L_1203:
        /*0098*/ 	.byte	0x04, 0x17
        /*009a*/ 	.short	(.L_1205 - .L_1204)
.L_1204:
        /*009c*/ 	.word	0x00000000
        /*00a0*/ 	.short	0x0007
        /*00a2*/ 	.short	0x0048
        /*00a4*/ 	.byte	0x00, 0xf0, 0x21, 0x00


	//----- nvinfo : EIATTR_KPARAM_INFO
	.align		4
.L_1205:
        /*00a8*/ 	.byte	0x04, 0x17
        /*00aa*/ 	.short	(.L_1207 - .L_1206)
.L_1206:
        /*00ac*/ 	.word	0x00000000
        /*00b0*/ 	.short	0x0006
        /*00b2*/ 	.short	0x0034
        /*00b4*/ 	.byte	0x00, 0xf0, 0x41, 0x00


	//----- nvinfo : EIATTR_KPARAM_INFO
	.align		4
.L_1207:
        /*00b8*/ 	.byte	0x04, 0x17
        /*00ba*/ 	.short	(.L_1209 - .L_1208)
.L_1208:
        /*00bc*/ 	.word	0x00000000
        /*00c0*/ 	.short	0x0005
        /*00c2*/ 	.short	0x0030
        /*00c4*/ 	.byte	0x00, 0xf0, 0x11, 0x00


	//----- nvinfo : EIATTR_KPARAM_INFO
	.align		4
.L_1209:
        /*00c8*/ 	.byte	0x04, 0x17
        /*00ca*/ 	.short	(.L_1211 - .L_1210)
.L_1210:
        /*00cc*/ 	.word	0x00000000
        /*00d0*/ 	.short	0x0004
        /*00d2*/ 	.short	0x0028
        /*00d4*/ 	.byte	0x00, 0xf5, 0x21, 0x00


	//----- nvinfo : EIATTR_KPARAM_INFO
	.align		4
.L_1211:
        /*00d8*/ 	.byte	0x04, 0x17
        /*00da*/ 	.short	(.L_1213 - .L_1212)
.L_1212:
        /*00dc*/ 	.word	0x00000000
        /*00e0*/ 	.short	0x0003
        /*00e2*/ 	.short	0x0014
        /*00e4*/ 	.byte	0x00, 0xf0, 0x41, 0x00


	//----- nvinfo : EIATTR_KPARAM_INFO
	.align		4
.L_1213:
        /*00e8*/ 	.byte	0x04, 0x17
        /*00ea*/ 	.short	(.L_1215 - .L_1214)
.L_1214:
        /*00ec*/ 	.word	0x00000000
        /*00f0*/ 	.short	0x0002
        /*00f2*/ 	.short	0x0010
        /*00f4*/ 	.byte	0x00, 0xf0, 0x11, 0x00


	//----- nvinfo : EIATTR_KPARAM_INFO
	.align		4
.L_1215:
        /*00f8*/ 	.byte	0x04, 0x17
        /*00fa*/ 	.short	(.L_1217 - .L_1216)
.L_1216:
        /*00fc*/ 	.word	0x00000000
        /*0100*/ 	.short	0x0001
        /*0102*/ 	.short	0x0008
        /*0104*/ 	.byte	0x00, 0xf0, 0x21, 0x00


	//----- nvinfo : EIATTR_KPARAM_INFO
	.align		4
.L_1217:
        /*0108*/ 	.byte	0x04, 0x17
        /*010a*/ 	.short	(.L_1219 - .L_1218)
.L_1218:
        /*010c*/ 	.word	0x00000000
        /*0110*/ 	.short	0x0000
        /*0112*/ 	.short	0x0000
        /*0114*/ 	.byte	0x00, 0xf5, 0x21, 0x00


	//----- nvinfo : EIATTR_SPARSE_MMA_MASK
	.align		4
.L_1219:
        /*0118*/ 	.byte	0x03, 0x50
        /*011a*/ 	.short	0x0000


	//----- nvinfo : EIATTR_MAXREG_COUNT
	.align		4
        /*011c*/ 	.byte	0x03, 0x1b
        /*011e*/ 	.short	0x00ff


	//----- nvinfo : EIATTR_MERCURY_ISA_VERSION
	.align		4
        /*0120*/ 	.byte	0x03, 0x5f
        /*0122*/ 	.short	0x0101


	//----- nvinfo : EIATTR_VRC_CTA_INIT_COUNT
	.align		4
        /*0124*/ 	.byte	0x02, 0x4a
	.zero		1
	.zero		1


	//----- nvinfo : EIATTR_EXIT_INSTR_OFFSETS
	.align		4
        /*0128*/ 	.byte	0x04, 0x1c
        /*012a*/ 	.short	(.L_1221 - .L_1220)


	//   ....[0]....
.L_1220:
        /*012c*/ 	.word	0x000000d0


	//   ....[1]....
        /*0130*/ 	.word	0x00000290


	//   ....[2]....
        /*0134*/ 	.word	0x00000af0


	//   ....[3]....
        /*0138*/ 	.word	0x00000b20


	//   ....[4]....
        /*013c*/ 	.word	0x00001c30


	//   ....[5]....
        /*0140*/ 	.word	0x00002180


	//----- nvinfo : EIATTR_CRS_STACK_SIZE
	.align		4
.L_1221:
        /*0144*/ 	.byte	0x04, 0x1e
        /*0146*/ 	.short	(.L_1223 - .L_1222)
.L_1222:
        /*0148*/ 	.word	0x00000000


	//----- nvinfo : EIATTR_CBANK_PARAM_SIZE
	.align		4
.L_1223:
        /*014c*/ 	.byte	0x03, 0x19
        /*014e*/ 	.short	0x0094


	//----- nvinfo : EIATTR_PARAM_CBANK
	.align		4
        /*0150*/ 	.byte	0x04, 0x0a
        /*0152*/ 	.short	(.L_1225 - .L_1224)
	.align		4
.L_1224:
        /*0154*/ 	.word	index@(.nv.constant0._Z33nppiWarpPerspective_8u_C3R_kernelPKh8NppiSizei8NppiRectPhiS2_dddddddddi)
        /*0158*/ 	.short	0x0380
        /*015a*/ 	.short	0x0094


	//----- nvinfo : EIATTR_SW_WAR
	.align		4
.L_1225:
        /*015c*/ 	.byte	0x04, 0x36
        /*015e*/ 	.short	(.L_1227 - .L_1226)
.L_1226:
        /*0160*/ 	.word	0x00000008
.L_1227:


//--------------------- .nv.info._Z33nppiWarpPerspective_8u_C1R_kernelPKh8NppiSizei8NppiRectPhiS2_dddddddddi --------------------------
	.section	.nv.info._Z33nppiWarpPerspective_8u_C1R_kernelPKh8NppiSizei8NppiRectPhiS2_dddddddddi,"",@"SHT_CUDA_INFO"
	.sectionflags	@""
	.align	4


	//----- nvinfo : EIATTR_CUDA_API_VERSION
	.align		4
        /*0000*/ 	.byte	0x04, 0x37
        /*0002*/ 	.short	(.L_1229 - .L_1228)
.L_1228:
        /*0004*/ 	.word	0x00000082


	//----- nvinfo : EIATTR_KPARAM_INFO
	.align		4
.L_1229:
        /*0008*/ 	.byte	0x04, 0x17
        /*000a*/ 	.short	(.L_1231 - .L_1230)
.L_1230:
        /*000c*/ 	.word	0x00000000
        /*0010*/ 	.short	0x0010
        /*0012*/ 	.short	0x0090
        /*0014*/ 	.byte	0x00, 0xf0, 0x11, 0x00


	//----- nvinfo : EIATTR_KPARAM_INFO
	.align		4
.L_1231:
        /*0018*/ 	.byte	0x04, 0x17
        /*001a*/ 	.short	(.L_1233 - .L_1232)
.L_1232:
        /*001c*/ 	.word	0x00000000
        /*0020*/ 	.short	0x000f
        /*0022*/ 	.short	0x0088
        /*0024*/ 	.byte	0x00, 0xf0, 0x21, 0x00


	//----- nvinfo : EIATTR_KPARAM_INFO
	.align		4
.L_1233:
        /*0028*/ 	.byte	0x04, 0x17
        /*002a*/ 	.short	(.L_1235 - .L_1234)
.L_1234:
        /*002c*/ 	.word	0x00000000
        /*0030*/ 	.short	0x000e
        /*0032*/ 	.short	0x0080
        /*0034*/ 	.byte	0x00, 0xf0, 0x21, 0x00


	//----- nvinfo : EIATTR_KPARAM_INFO
	.align		4
.L_1235:
        /*0038*/ 	.byte	0x04, 0x17
        /*003a*/ 	.short	(.L_1237 - .L_1236)
.L_1236:
        /*003c*/ 	.word	0x00000000
        /*0040*/ 	.short	0x000d
        /*0042*/ 	.short	0x0078
        /*0044*/ 	.byte	0x00, 0xf0, 0x21, 0x00


	//----- nvinfo : EIATTR_KPARAM_INFO
	.align		4
.L_1237:
        /*0048*/ 	.byte	0x04, 0x17
        /*004a*/ 	.short	(.L_1239 - .L_1238)
.L_1238:
        /*004c*/ 	.word	0x00000000
        /*0050*/ 	.short	0x000c
        /*0052*/ 	.short	0x0070
        /*0054*/ 	.byte	0x00, 0xf0, 0x21, 0x00


	//----- nvinfo : EIATTR_KPARAM_INFO
	.align		4
.L_1239:
        /*0058*/ 	.byte	0x04, 0x17
        /*005a*/ 	.short	(.L_1241 - .L_1240)
.L_1240:
        /*005c*/ 	.word	0x00000000
        /*0060*/ 	.short	0x000b
        /*0062*/ 	.short	0x0068
        /*0064*/ 	.byte	0x00, 0xf0, 0x21, 0x00


	//----- nvinfo : EIATTR_KPARAM_INFO
	.align		4
.L_1241:
        /*0068*/ 	.byte	0x04, 0x17
        /*006a*/ 	.short	(.L_1243 - .L_1242)
.L_1242:
        /*006c*/ 	.word	0x00000000
        /*0070*/ 	.short	0x000a
        /*0072*/ 	.short	0x0060
        /*0074*/ 	.byte	0x00, 0xf0, 0x21, 0x00


	//----- nvinfo : EIATTR_KPARAM_INFO
	.align		4
.L_1243:
        /*0078*/ 	.byte	0x04, 0x17
        /*007a*/ 	.short	(.L_1245 - .L_1244)
.L_1244:
        /*007c*/ 	.word	0x00000000
        /*0080*/ 	.short	0x0009
        /*0082*/ 	.short	0x0058
        /*0084*/ 	.byte	0x00, 0xf0, 0x21, 0x00


	//----- nvinfo : EIATTR_KPARAM_INFO
	.align		4
.L_1245:
        /*0088*/ 	.byte	0x04, 0x17
        /*008a*/ 	.short	(.L_1247 - .L_1246)
.L_1246:
        /*008c*/ 	.word	0x00000000
        /*0090*/ 	.short	0x0008
        /*0092*/ 	.short	0x0050
        /*0094*/ 	.byte	0x00, 0xf0, 0x21, 0x00


	//----- nvinfo : EIATTR_KPARAM_INFO
	.align		4
.L_1247:
        /*0098*/ 	.byte	0x04, 0x17
        /*009a*/ 	.short	(.L_1249 - .L_1248)
.L_1248:
        /*009c*/ 	.word	0x00000000
        /*00a0*/ 	.short	0x0007
        /*00a2*/ 	.short	0x0048
        /*00a4*/ 	.byte	0x00, 0xf0, 0x21, 0x00


	//----- nvinfo : EIATTR_KPARAM_INFO
	.align		4
.L_1249:
        /*00a8*/ 	.byte	0x04, 0x17
        /*00aa*/ 	.short	(.L_1251 - .L_1250)
.L_1250:
        /*00ac*/ 	.word	0x00000000
        /*00b0*/ 	.short	0x0006
        /*00b2*/ 	.short	0x0034
        /*00b4*/ 	.byte	0x00, 0xf0, 0x41, 0x00


	//----- nvinfo : EIATTR_KPARAM_INFO
	.align		4
.L_1251:
        /*00b8*/ 	.byte	0x04, 0x17
        /*00ba*/ 	.short	(.L_1253 - .L_1252)
.L_1252:
        /*00bc*/ 	.word	0x00000000
        /*00c0*/ 	.short	0x0005
        /*00c2*/ 	.short	0x0030
        /*00c4*/ 	.byte	0x00, 0xf0, 0x11, 0x00


	//----- nvinfo : EIATTR_KPARAM_INFO
	.align		4
.L_1253:
        /*00c8*/ 	.byte	0x04, 0x17
        /*00ca*/ 	.short	(.L_1255 - .L_1254)
.L_1254:
        /*00cc*/ 	.word	0x00000000
        /*00d0*/ 	.short	0x0004
        /*00d2*/ 	.short	0x0028
        /*00d4*/ 	.byte	0x00, 0xf5, 0x21, 0x00


	//----- nvinfo : EIATTR_KPARAM_INFO
	.align		4
.L_1255:
        /*00d8*/ 	.byte	0x04, 0x17
        /*00da*/ 	.short	(.L_1257 - .L_1256)
.L_1256:
        /*00dc*/ 	.word	0x00000000
        /*00e0*/ 	.short	0x0003
        /*00e2*/ 	.short	0x0014
        /*00e4*/ 	.byte	0x00, 0xf0, 0x41, 0x00


	//----- nvinfo : EIATTR_KPARAM_INFO
	.align		4
.L_1257:
        /*00e8*/ 	.byte	0x04, 0x17
        /*00ea*/ 	.short	(.L_1259 - .L_1258)
.L_1258:
        /*00ec*/ 	.word	0x00000000
        /*00f0*/ 	.short	0x0002
        /*00f2*/ 	.short	0x0010
        /*00f4*/ 	.byte	0x00, 0xf0, 0x11, 0x00


	//----- nvinfo : EIATTR_KPARAM_INFO
	.align		4
.L_1259:
        /*00f8*/ 	.byte	0x04, 0x17
        /*00fa*/ 	.short	(.L_1261 - .L_1260)
.L_1260:
        /*00fc*/ 	.word	0x00000000
        /*0100*/ 	.short	0x0001
        /*0102*/ 	.short	0x0008
        /*0104*/ 	.byte	0x00, 0xf0, 0x21, 0x00


	//----- nvinfo : EIATTR_KPARAM_INFO
	.align		4
.L_1261:
        /*0108*/ 	.byte	0x04, 0x17
        /*010a*/ 	.short	(.L_1263 - .L_1262)
.L_1262:
        /*010c*/ 	.word	0x00000000
        /*0110*/ 	.short	0x0000
        /*0112*/ 	.short	0x0000
        /*0114*/ 	.byte	0x00, 0xf5, 0x21, 0x00


	//----- nvinfo : EIATTR_SPARSE_MMA_MASK
	.align		4
.L_1263:
        /*0118*/ 	.byte	0x03, 0x50
        /*011a*/ 	.short	0x0000


	//----- nvinfo : EIATTR_MAXREG_COUNT
	.align		4
        /*011c*/ 	.byte	0x03, 0x1b
        /*011e*/ 	.short	0x00ff


	//----- nvinfo : EIATTR_MERCURY_ISA_VERSION
	.align		4
        /*0120*/ 	.byte	0x03, 0x5f
        /*0122*/ 	.short	0x0101


	//----- nvinfo : EIATTR_VRC_CTA_INIT_COUNT
	.align		4
        /*0124*/ 	.byte	0x02, 0x4a
	.zero		1
	.zero		1


	//----- nvinfo : EIATTR_EXIT_INSTR_OFFSETS
	.align		4
        /*0128*/ 	.byte	0x04, 0x1c
        /*012a*/ 	.short	(.L_1265 - .L_1264)


	//   ....[0]....
.L_1264:
        /*012c*/ 	.word	0x000000d0


	//   ....[1]....
        /*0130*/ 	.word	0x00000260


	//   ....[2]....
        /*0134*/ 	.word	0x000012d0


	//----- nvinfo : EIATTR_CRS_STACK_SIZE
	.align		4
.L_1265:
        /*0138*/ 	.byte	0x04, 0x1e
        /*013a*/ 	.short	(.L_1267 - .L_1266)
.L_1266:
        /*013c*/ 	.word	0x00000000


	//----- nvinfo : EIATTR_CBANK_PARAM_SIZE
	.align		4
.L_1267:
        /*0140*/ 	.byte	0x03, 0x19
        /*0142*/ 	.short	0x0094


	//----- nvinfo : EIATTR_PARAM_CBANK
	.align		4
        /*0144*/ 	.byte	0x04, 0x0a
        /*0146*/ 	.short	(.L_1269 - .L_1268)
	.align		4
.L_1268:
        /*0148*/ 	.word	index@(.nv.constant0._Z33nppiWarpPerspective_8u_C1R_kernelPKh8NppiSizei8NppiRectPhiS2_dddddddddi)
        /*014c*/ 	.short	0x0380
        /*014e*/ 	.short	0x0094


	//----- nvinfo : EIATTR_SW_WAR
	.align		4
.L_1269:
        /*0150*/ 	.byte	0x04, 0x36
        /*0152*/ 	.short	(.L_1271 - .L_1270)
.L_1270:
        /*0154*/ 	.word	0x00000008
.L_1271:


//--------------------- .nv.callgraph             --------------------------
	.section	.nv.callgraph,"",@"SHT_CUDA_CALLGRAPH"
	.align	4
	.sectionentsize	8
	.align		4
        /*0000*/ 	.word	0x00000000
	.align		4
        /*0004*/ 	.word	0xffffffff
	.align		4
        /*0008*/ 	.word	0x00000000
	.align		4
        /*000c*/ 	.word	0xfffffffe
	.align		4
        /*0010*/ 	.word	0x00000000
	.align		4
        /*0014*/ 	.word	0xfffffffd
	.align		4
        /*0018*/ 	.word	0x00000000
	.align		4
        /*001c*/ 	.word	0xfffffffc


//--------------------- .text._Z38nppiWarpPerspectiveBack_32s_C4R_kernelPKi8NppiSizei8NppiRectPiiS2_dddddddddi --------------------------
	.section	.text._Z38nppiWarpPerspectiveBack_32s_C4R_kernelPKi8NppiSizei8NppiRectPiiS2_dddddddddi,"ax",@progbits
	.align	128
        .global         _Z38nppiWarpPerspectiveBack_32s_C4R_kernelPKi8NppiSizei8NppiRectPiiS2_dddddddddi
        .type           _Z38nppiWarpPerspectiveBack_32s_C4R_kernelPKi8NppiSizei8NppiRectPiiS2_dddddddddi,@function
        .size           _Z38nppiWarpPerspectiveBack_32s_C4R_kernelPKi8NppiSizei8NppiRectPiiS2_dddddddddi,(.L_x_844 - _Z38nppiWarpPerspectiveBack_32s_C4R_kernelPKi8NppiSizei8NppiRectPiiS2_dddddddddi)
        .other          _Z38nppiWarpPerspectiveBack_32s_C4R_kernelPKi8NppiSizei8NppiRectPiiS2_dddddddddi,@"STO_CUDA_ENTRY STV_DEFAULT"
_Z38nppiWarpPerspectiveBack_32s_C4R_kernelPKi8NppiSizei8NppiRectPiiS2_dddddddddi:
.text._Z38nppiWarpPerspectiveBack_32s_C4R_kernelPKi8NppiSizei8NppiRectPiiS2_dddddddddi:
[----:B------:R-:W-:Y:S01]  /*0000*/  LDC R1, c[0x0][0x37c] ;  /* 0x0000df00ff017b82 */ /* 0x000fe20000000800 */
[----:B------:R-:W0:Y:S07]  /*0010*/  S2R R3, SR_TID.Y ;  /* 0x0000000000037919 */ /* 0x000e2e0000002200 */
[----:B------:R-:W1:Y:S01]  /*0020*/  LDC R5, c[0x0][0x360] ;  /* 0x0000d800ff057b82 */ /* 0x000e620000000800 */
[----:B------:R-:W2:Y:S01]  /*0030*/  LDCU UR6, c[0x0][0x3c0] ;  /* 0x00007800ff0677ac */ /* 0x000ea20008000800 */
[----:B------:R-:W1:Y:S01]  /*0040*/  S2R R0, SR_TID.X ;  /* 0x0000000000007919 */ /* 0x000e620000002100 */
[----:B------:R-:W3:Y:S05]  /*0050*/  LDCU UR7, c[0x0][0x3bc] ;  /* 0x00007780ff0777ac */ /* 0x000eea0008000800 */
[----:B------:R-:W0:Y:S08]  /*0060*/  S2UR UR5, SR_CTAID.Y ;  /* 0x00000000000579c3 */ /* 0x000e300000002600 */
[----:B------:R-:W0:Y:S08]  /*0070*/  LDC R4, c[0x0][0x364] ;  /* 0x0000d900ff047b82 */ /* 0x000e300000000800 */
[----:B------:R-:W1:Y:S01]  /*0080*/  S2UR UR4, SR_CTAID.X ;  /* 0x00000000000479c3 */ /* 0x000e620000002500 */
[----:B0-----:R-:W-:-:S05]  /*0090*/  IMAD R4, R4, UR5, R3 ;  /* 0x0000000504047c24 */ /* 0x001fca000f8e0203 */
[----:B--2---:R-:W-:Y:S01]  /*00a0*/  ISETP.GE.AND P0, PT, R4, UR6, PT ;  /* 0x0000000604007c0c */ /* 0x004fe2000bf06270 */
[----:B-1----:R-:W-:-:S05]  /*00b0*/  IMAD R5, R5, UR4, R0 ;  /* 0x0000000405057c24 */ /* 0x002fca000f8e0200 */
[----:B---3--:R-:W-:-:S13]  /*00c0*/  ISETP.GE.OR P0, PT, R5, UR7, P0 ;  /* 0x0000000705007c0c */ /* 0x008fda0008706670 */
[----:B------:R-:W-:Y:S05]  /*00d0*/  @P0 EXIT ;  /* 0x000000000000094d */ /* 0x000fea0003800000 */
[----:B------:R-:W0:Y:S01]  /*00e0*/  LDCU UR5, c[0x0][0x3b8] ;  /* 0x00007700ff0577ac */ /* 0x000e220008000800 */
[----:B------:R-:W1:Y:S01]  /*00f0*/  LDCU UR4, c[0x0][0x3b4] ;  /* 0x00007680ff0477ac */ /* 0x000e620008000800 */
[----:B------:R-:W2:Y:S01]  /*0100*/  LDCU.128 UR8, c[0x0][0x400] ;  /* 0x00008000ff0877ac */ /* 0x000ea20008000c00 */
[----:B0-----:R-:W-:Y:S02]  /*0110*/  VIADD R16, R4, UR5 ;  /* 0x0000000504107c36 */ /* 0x001fe40008000000 */
[----:B-1----:R-:W-:Y:S01]  /*0120*/  VIADD R14, R5, UR4 ;  /* 0x00000004050e7c36 */ /* 0x002fe20008000000 */
[----:B------:R-:W0:Y:S03]  /*0130*/  LDCU.64 UR4, c[0x0][0x3f8] ;  /* 0x00007f00ff0477ac */ /* 0x000e260008000a00 */
[----:B------:R-:W2:Y:S08]  /*0140*/  I2F.F64 R16, R16 ;  /* 0x0000001000107312 */ /* 0x000eb00000201c00 */
[----:B------:R-:W0:Y:S01]  /*0150*/  I2F.F64 R14, R14 ;  /* 0x0000000e000e7312 */ /* 0x000e220000201c00 */
[----:B--2---:R-:W-:-:S08]  /*0160*/  DMUL R2, R16, UR8 ;  /* 0x0000000810027c28 */ /* 0x004fd00008000000 */
[----:B0-----:R-:W-:Y:S01]  /*0170*/  DFMA R2, R14, UR4, R2 ;  /* 0x000000040e027c2b */ /* 0x001fe20008000002 */
[----:B------:R-:W-:Y:S01]  /*0180*/  UMOV UR4, 0xd9d7bdbb ;  /* 0xd9d7bdbb00047882 */ /* 0x000fe20000000000 */
[----:B------:R-:W-:-:S06]  /*0190*/  UMOV UR5, 0x3ddb7cdf ;  /* 0x3ddb7cdf00057882 */ /* 0x000fcc0000000000 */
[----:B------:R-:W-:-:S08]  /*01a0*/  DADD R12, R2, UR10 ;  /* 0x0000000a020c7e29 */ /* 0x000fd00008000000 */
[----:B------:R-:W-:Y:S01]  /*01b0*/  DSETP.GEU.AND P0, PT, |R12|, UR4, PT ;  /* 0x000000040c007e2a */ /* 0x000fe2000bf0e200 */
[----:B------:R-:W0:-:S13]  /*01c0*/  LDCU.64 UR4, c[0x0][0x358] ;  /* 0x00006b00ff0477ac */ /* 0x000e1a0008000a00 */
[----:B------:R-:W-:Y:S05]  /*01d0*/  @P0 BRA `(.L_x_0) ;  /* 0x0000000000300947 */ /* 0x000fea0003800000 */
[----:B------:R-:W1:Y:S01]  /*01e0*/  LDCU UR6, c[0x0][0x3b0] ;  /* 0x00007600ff0677ac */ /* 0x000e620008000800 */
[----:B------:R-:W-:Y:S01]  /*01f0*/  IMAD.SHL.U32 R5, R5, 0x4, RZ ;  /* 0x0000000405057824 */ /* 0x000fe200078e00ff */
[----:B------:R-:W2:Y:S01]  /*0200*/  LDCU.64 UR8, c[0x0][0x3a8] ;  /* 0x00007500ff0877ac */ /* 0x000ea20008000a00 */
[----:B-1----:R-:W-:-:S05]  /*0210*/  IMAD R4, R4, UR6, RZ ;  /* 0x0000000604047c24 */ /* 0x002fca000f8e02ff */
[----:B--2---:R-:W-:-:S04]  /*0220*/  IADD3 R2, P0, PT, R4, UR8, RZ ;  /* 0x0000000804027c10 */ /* 0x004fc8000ff1e0ff */
[----:B------:R-:W-:-:S03]  /*0230*/  LEA.HI.X.SX32 R3, R4, UR9, 0x1, P0 ;  /* 0x0000000904037c11 */ /* 0x000fc600080f0eff */
[----:B------:R-:W-:-:S05]  /*0240*/  IMAD.WIDE R2, R5, 0x4, R2 ;  /* 0x0000000405027825 */ /* 0x000fca00078e0202 */
[----:B0-----:R-:W-:Y:S04]  /*0250*/  STG.E desc[UR4][R2.64+0xc], RZ ;  /* 0x00000cff02007986 */ /* 0x001fe8000c101904 */
[----:B------:R-:W-:Y:S04]  /*0260*/  STG.E desc[UR4][R2.64+0x8], RZ ;  /* 0x000008ff02007986 */ /* 0x000fe8000c101904 */
[----:B------:R-:W-:Y:S04]  /*0270*/  STG.E desc[UR4][R2.64+0x4], RZ ;  /* 0x000004ff02007986 */ /* 0x000fe8000c101904 */
[----:B------:R-:W-:Y:S01]  /*0280*/  STG.E desc[UR4][R2.64], RZ ;  /* 0x000000ff02007986 */ /* 0x000fe2000c101904 */
[----:B------:R-:W-:Y:S05]  /*0290*/  EXIT ;  /* 0x000000000000794d */ /* 0x000fea0003800000 */
.L_x_0:
[----:B------:R-:W1:Y:S01]  /*02a0*/  MUFU.RCP64H R7, R13 ;  /* 0x0000000d00077308 */ /* 0x000e620000001800 */
[----:B------:R-:W-:Y:S01]  /*02b0*/  IMAD.MOV.U32 R6, RZ, RZ, 0x1 ;  /* 0x00000001ff067424 */ /* 0x000fe200078e00ff */
[----:B------:R-:W2:Y:S01]  /*02c0*/  LDCU.128 UR8, c[0x0][0x3d0] ;  /* 0x00007a00ff0877ac */ /* 0x000ea20008000c00 */
[----:B------:R-:W-:Y:S01]  /*02d0*/  BSSY.RECONVERGENT B0, `(.L_x_1) ;  /* 0x0000017000007945 */ /* 0x000fe20003800200 */
[----:B------:R-:W3:Y:S03]  /*02e0*/  LDCU.64 UR6, c[0x0][0x3c8] ;  /* 0x00007900ff0677ac */ /* 0x000ee60008000a00 */
[----:B-1----:R-:W-:-:S08]  /*02f0*/  DFMA R2, -R12, R6, 1 ;  /* 0x3ff000000c02742b */ /* 0x002fd00000000106 */
[----:B------:R-:W-:Y:S02]  /*0300*/  DFMA R8, R2, R2, R2 ;  /* 0x000000020208722b */ /* 0x000fe40000000002 */
[----:B--2---:R-:W-:-:S06]  /*0310*/  DMUL R2, R16, UR8 ;  /* 0x0000000810027c28 */ /* 0x004fcc0008000000 */
[----:B------:R-:W-:Y:S02]  /*0320*/  DFMA R8, R6, R8, R6 ;  /* 0x000000080608722b */ /* 0x000fe40000000006 */
[----:B---3--:R-:W-:-:S06]  /*0330*/  DFMA R2, R14, UR6, R2 ;  /* 0x000000060e027c2b */ /* 0x008fcc0008000002 */
[----:B------:R-:W-:Y:S02]  /*0340*/  DFMA R10, -R12, R8, 1 ;  /* 0x3ff000000c0a742b */ /* 0x000fe40000000108 */
[----:B------:R-:W-:-:S06]  /*0350*/  DADD R6, R2, UR10 ;  /* 0x0000000a02067e29 */ /* 0x000fcc0008000000 */
[----:B------:R-:W-:-:S04]  /*0360*/  DFMA R10, R8, R10, R8 ;  /* 0x0000000a080a722b */ /* 0x000fc80000000008 */
[----:B------:R-:W-:-:S04]  /*0370*/  FSETP.GEU.AND P1, PT, |R7|, 6.5827683646048100446e-37, PT ;  /* 0x036000000700780b */ /* 0x000fc80003f2e200 */
[----:B------:R-:W-:-:S08]  /*0380*/  DMUL R2, R6, R10 ;  /* 0x0000000a06027228 */ /* 0x000fd00000000000 */
[----:B------:R-:W-:-:S08]  /*0390*/  DFMA R8, -R12, R2, R6 ;  /* 0x000000020c08722b */ /* 0x000fd00000000106 */
[----:B------:R-:W-:-:S10]  /*03a0*/  DFMA R2, R10, R8, R2 ;  /* 0x000000080a02722b */ /* 0x000fd40000000002 */
[----:B------:R-:W-:-:S05]  /*03b0*/  FFMA R0, RZ, R13, R3 ;  /* 0x0000000dff007223 */ /* 0x000fca0000000003 */
[----:B------:R-:W-:-:S13]  /*03c0*/  FSETP.GT.AND P0, PT, |R0|, 1.469367938527859385e-39, PT ;  /* 0x001000000000780b */ /* 0x000fda0003f04200 */
[----:B------:R-:W-:Y:S05]  /*03d0*/  @P0 BRA P1, `(.L_x_2) ;  /* 0x0000000000180947 */ /* 0x000fea0000800000 */
[----:B------:R-:W-:Y:S01]  /*03e0*/  IMAD.MOV.U32 R8, RZ, RZ, R12 ;  /* 0x000000ffff087224 */ /* 0x000fe200078e000c */
[----:B------:R-:W-:Y:S01]  /*03f0*/  MOV R0, 0x420 ;  /* 0x0000042000007802 */ /* 0x000fe20000000f00 */
[----:B------:R-:W-:-:S07]  /*0400*/  IMAD.MOV.U32 R9, RZ, RZ, R13 ;  /* 0x000000ffff097224 */ /* 0x000fce00078e000d */
[----:B0-----:R-:W-:Y:S05]  /*0410*/  CALL.REL.NOINC `($__internal_0_$__cuda_sm20_div_rn_f64_full) ;  /* 0x0000001400487944 */ /* 0x001fea0003c00000 */
[----:B------:R-:W-:Y:S02]  /*0420*/  IMAD.MOV.U32 R2, RZ, RZ, R20 ;  /* 0x000000ffff027224 */ /* 0x000fe400078e0014 */
[----:B------:R-:W-:-:S07]  /*0430*/  IMAD.MOV.U32 R3, RZ, RZ, R21 ;  /* 0x000000ffff037224 */ /* 0x000fce00078e0015 */
.L_x_2:
[----:B0-----:R-:W-:Y:S05]  /*0440*/  BSYNC.RECONVERGENT B0 ;  /* 0x0000000000007941 */ /* 0x001fea0003800200 */
.L_x_1:
[----:B------:R-:W0:Y:S01]  /*0450*/  MUFU.RCP64H R7, R13 ;  /* 0x0000000d00077308 */ /* 0x000e220000001800 */
[----:B------:R-:W-:Y:S01]  /*0460*/  IMAD.MOV.U32 R6, RZ, RZ, 0x1 ;  /* 0x00000001ff067424 */ /* 0x000fe200078e00ff */
[----:B------:R-:W1:Y:S01]  /*0470*/  LDCU.128 UR8, c[0x0][0x3e0] ;  /* 0x00007c00ff0877ac */ /* 0x000e620008000c00 */
[----:B------:R-:W-:Y:S01]  /*0480*/  BSSY.RECONVERGENT B0, `(.L_x_3) ;  /* 0x0000019000007945 */ /* 0x000fe20003800200 */
[----:B------:R-:W2:Y:S03]  /*0490*/  LDCU.64 UR6, c[0x0][0x3f0] ;  /* 0x00007e00ff0677ac */ /* 0x000ea60008000a00 */
[----:B0-----:R-:W-:Y:S02]  /*04a0*/  DFMA R8, -R12, R6, 1 ;  /* 0x3ff000000c08742b */ /* 0x001fe40000000106 */
[----:B-1----:R-:W-:-:S06]  /*04b0*/  DMUL R16, R16, UR10 ;  /* 0x0000000a10107c28 */ /* 0x002fcc0008000000 */
[----:B------:R-:W-:Y:S02]  /*04c0*/  DFMA R8, R8, R8, R8 ;  /* 0x000000080808722b */ /* 0x000fe40000000008 */
[----:B------:R-:W-:-:S06]  /*04d0*/  DFMA R16, R14, UR8, R16 ;  /* 0x000000080e107c2b */ /* 0x000fcc0008000010 */
[----:B------:R-:W-:Y:S02]  /*04e0*/  DFMA R8, R6, R8, R6 ;  /* 0x000000080608722b */ /* 0x000fe40000000006 */
[----:B--2---:R-:W-:-:S06]  /*04f0*/  DADD R16, R16, UR6 ;  /* 0x0000000610107e29 */ /* 0x004fcc0008000000 */
[----:B------:R-:W-:-:S04]  /*0500*/  DFMA R6, -R12, R8, 1 ;  /* 0x3ff000000c06742b */ /* 0x000fc80000000108 */
[----:B------:R-:W-:-:S04]  /*0510*/  FSETP.GEU.AND P1, PT, |R17|, 6.5827683646048100446e-37, PT ;  /* 0x036000001100780b */ /* 0x000fc80003f2e200 */
[----:B------:R-:W-:-:S08]  /*0520*/  DFMA R10, R8, R6, R8 ;  /* 0x00000006080a722b */ /* 0x000fd00000000008 */
        /* <DEDUP_REMOVED lines=8> */
[----:B------:R-:W-:Y:S02]  /*05b0*/  IMAD.MOV.U32 R7, RZ, RZ, R17 ;  /* 0x000000ffff077224 */ /* 0x000fe400078e0011 */
[----:B------:R-:W-:Y:S02]  /*05c0*/  IMAD.MOV.U32 R8, RZ, RZ, R12 ;  /* 0x000000ffff087224 */ /* 0x000fe400078e000c */
[----:B------:R-:W-:-:S07]  /*05d0*/  IMAD.MOV.U32 R9, RZ, RZ, R13 ;  /* 0x000000ffff097224 */ /* 0x000fce00078e000d */
[----:B------:R-:W-:Y:S05]  /*05e0*/  CALL.REL.NOINC `($__internal_0_$__cuda_sm20_div_rn_f64_full) ;  /* 0x0000001000d47944 */ /* 0x000fea0003c00000 */
[----:B------:R-:W-:Y:S02]  /*05f0*/  IMAD.MOV.U32 R6, RZ, RZ, R20 ;  /* 0x000000ffff067224 */ /* 0x000fe400078e0014 */
[----:B------:R-:W-:-:S07]  /*0600*/  IMAD.MOV.U32 R7, RZ, RZ, R21 ;  /* 0x000000ffff077224 */ /* 0x000fce00078e0015 */
.L_x_4:
[----:B------:R-:W-:Y:S05]  /*0610*/  BSYNC.RECONVERGENT B0 ;  /* 0x0000000000007941 */ /* 0x000fea0003800200 */
.L_x_3:
[----:B------:R-:W0:Y:S01]  /*0620*/  LDCU UR6, c[0x0][0x410] ;  /* 0x00008200ff0677ac */ /* 0x000e220008000800 */
[----:B------:R-:W1:Y:S01]  /*0630*/  LDC.64 R12, c[0x0][0x388] ;  /* 0x0000e200ff0c7b82 */ /* 0x000e620000000a00 */
[----:B------:R2:W3:Y:S01]  /*0640*/  F2F.F32.F64 R7, R6 ;  /* 0x0000000600077310 */ /* 0x0004e20000301000 */
[----:B------:R-:W-:Y:S01]  /*0650*/  SHF.L.U32 R11, R5, 0x2, RZ ;  /* 0x00000002050b7819 */ /* 0x000fe200000006ff */
[----:B------:R-:W4:Y:S01]  /*0660*/  LDCU UR7, c[0x0][0x3b0] ;  /* 0x00007600ff0777ac */ /* 0x000f220008000800 */
[----:B------:R-:W5:Y:S05]  /*0670*/  LDCU.64 UR8, c[0x0][0x3a8] ;  /* 0x00007500ff0877ac */ /* 0x000f6a0008000a00 */
[----:B------:R2:W1:Y:S01]  /*0680*/  F2F.F32.F64 R10, R2 ;  /* 0x00000002000a7310 */ /* 0x0004620000301000 */
[----:B0-----:R-:W-:Y:S01]  /*0690*/  UISETP.NE.AND UP0, UPT, UR6, 0x2, UPT ;  /* 0x000000020600788c */ /* 0x001fe2000bf05270 */
[----:B----4-:R-:W-:-:S02]  /*06a0*/  IMAD R4, R4, UR7, RZ ;  /* 0x0000000704047c24 */ /* 0x010fc4000f8e02ff */
[----:B-1----:R-:W-:-:S03]  /*06b0*/  VIADD R0, R12, 0xffffffff ;  /* 0xffffffff0c007836 */ /* 0x002fc60000000000 */
[----:B-----5:R-:W-:-:S04]  /*06c0*/  IADD3 R8, P0, PT, R4, UR8, RZ ;  /* 0x0000000804087c10 */ /* 0x020fc8000ff1e0ff */
[----:B------:R-:W-:Y:S01]  /*06d0*/  LEA.HI.X.SX32 R9, R4, UR9, 0x1, P0 ;  /* 0x0000000904097c11 */ /* 0x000fe200080f0eff */
[----:B------:R-:W-:Y:S01]  /*06e0*/  VIADD R4, R13, 0xffffffff ;  /* 0xffffffff0d047836 */ /* 0x000fe20000000000 */
[----:B--23--:R-:W-:Y:S07]  /*06f0*/  BRA.U !UP0, `(.L_x_5) ;  /* 0x0000000508687547 */ /* 0x00cfee000b800000 */
[----:B------:R-:W-:-:S09]  /*0700*/  UISETP.NE.AND UP0, UPT, UR6, 0x1, UPT ;  /* 0x000000010600788c */ /* 0x000fd2000bf05270 */
[----:B------:R-:W-:Y:S05]  /*0710*/  BRA.U UP0, `(.L_x_6) ;  /* 0x0000000100b07547 */ /* 0x000fea000b800000 */
[----:B------:R-:W-:Y:S01]  /*0720*/  IMAD.MOV.U32 R3, RZ, RZ, 0x3f000000 ;  /* 0x3f000000ff037424 */ /* 0x000fe200078e00ff */
[----:B------:R-:W0:Y:S01]  /*0730*/  LDCU UR6, c[0x0][0x390] ;  /* 0x00007200ff0677ac */ /* 0x000e220008000800 */
[----:B------:R-:W-:Y:S01]  /*0740*/  BSSY.RECONVERGENT B0, `(.L_x_7) ;  /* 0x0000017000007945 */ /* 0x000fe20003800200 */
[----:B------:R-:W-:Y:S02]  /*0750*/  IMAD.WIDE R8, R11, 0x4, R8 ;  /* 0x000000040b087825 */ /* 0x000fe400078e0208 */
[----:B------:R-:W-:Y:S01]  /*0760*/  LOP3.LUT R2, R3, 0x80000000, R7, 0xb8, !PT ;  /* 0x8000000003027812 */ /* 0x000fe200078eb807 */
[----:B------:R-:W1:Y:S01]  /*0770*/  LDCU.64 UR8, c[0x0][0x380] ;  /* 0x00007000ff0877ac */ /* 0x000e620008000a00 */
[----:B------:R-:W-:-:S03]  /*0780*/  IMAD.MOV.U32 R11, RZ, RZ, RZ ;  /* 0x000000ffff0b7224 */ /* 0x000fc600078e00ff */
[----:B------:R-:W-:Y:S01]  /*0790*/  FADD.RZ R6, R7, R2 ;  /* 0x0000000207067221 */ /* 0x000fe2000000c000 */
[----:B------:R-:W-:-:S03]  /*07a0*/  LOP3.LUT R2, R3, 0x80000000, R10, 0xb8, !PT ;  /* 0x8000000003027812 */ /* 0x000fc600078eb80a */
[----:B------:R-:W2:Y:S02]  /*07b0*/  F2I.TRUNC.NTZ R3, R6 ;  /* 0x0000000600037305 */ /* 0x000ea4000020f100 */
[----:B------:R-:W-:-:S06]  /*07c0*/  FADD.RZ R5, R10, R2 ;  /* 0x000000020a057221 */ /* 0x000fcc000000c000 */
[----:B------:R-:W3:Y:S01]  /*07d0*/  F2I.TRUNC.NTZ R5, R5 ;  /* 0x0000000500057305 */ /* 0x000ee2000020f100 */
[----:B--2---:R-:W-:-:S04]  /*07e0*/  VIMNMX.RELU R4, PT, PT, R3, R4, PT ;  /* 0x0000000403047248 */ /* 0x004fc80003fe1100 */
[C---:B------:R-:W-:Y:S01]  /*07f0*/  ISETP.GE.AND P0, PT, R4.reuse, R13, PT ;  /* 0x0000000d0400720c */ /* 0x040fe20003f06270 */
[----:B0-----:R-:W-:Y:S01]  /*0800*/  IMAD R3, R4, UR6, RZ ;  /* 0x0000000604037c24 */ /* 0x001fe2000f8e02ff */
[----:B---3--:R-:W-:Y:S01]  /*0810*/  VIMNMX.RELU R7, PT, PT, R5, R0, PT ;  /* 0x0000000005077248 */ /* 0x008fe20003fe1100 */
[----:B------:R-:W-:-:S03]  /*0820*/  IMAD.MOV.U32 R5, RZ, RZ, RZ ;  /* 0x000000ffff057224 */ /* 0x000fc600078e00ff */
[----:B-1----:R-:W-:Y:S02]  /*0830*/  IADD3 R2, P1, PT, R3, UR8, RZ ;  /* 0x0000000803027c10 */ /* 0x002fe4000ff3e0ff */
[C---:B------:R-:W-:Y:S01]  /*0840*/  ISETP.LT.AND P0, PT, R7.reuse, R12, !P0 ;  /* 0x0000000c0700720c */ /* 0x040fe20004701270 */
[----:B------:R-:W-:Y:S01]  /*0850*/  IMAD.SHL.U32 R13, R7, 0x4, RZ ;  /* 0x00000004070d7824 */ /* 0x000fe200078e00ff */
[----:B------:R-:W-:-:S03]  /*0860*/  LEA.HI.X.SX32 R3, R3, UR9, 0x1, P1 ;  /* 0x0000000903037c11 */ /* 0x000fc600088f0eff */
[----:B------:R-:W-:-:S04]  /*0870*/  IMAD.WIDE.U32 R2, R13, 0x4, R2 ;  /* 0x000000040d027825 */ /* 0x000fc800078e0002 */
[----:B------:R-:W-:-:S04]  /*0880*/  IMAD.MOV.U32 R13, RZ, RZ, RZ ;  /* 0x000000ffff0d7224 */ /* 0x000fc800078e00ff */
[----:B------:R-:W-:Y:S05]  /*0890*/  @!P0 BRA `(.L_x_8) ;  /* 0x0000000000048947 */ /* 0x000fea0003800000 */
[----:B------:R0:W5:Y:S02]  /*08a0*/  LDG.E R5, desc[UR4][R2.64] ;  /* 0x0000000402057981 */ /* 0x000164000c1e1900 */
.L_x_8:
[----:B------:R-:W-:Y:S05]  /*08b0*/  BSYNC.RECONVERGENT B0 ;  /* 0x0000000000007941 */ /* 0x000fea0003800200 */
.L_x_7:
[----:B-----5:R1:W-:Y:S01]  /*08c0*/  STG.E desc[UR4][R8.64], R5 ;  /* 0x0000000508007986 */ /* 0x0203e2000c101904 */
[----:B------:R-:W-:Y:S01]  /*08d0*/  BSSY.RECONVERGENT B0, `(.L_x_9) ;  /* 0x0000004000007945 */ /* 0x000fe20003800200 */
[----:B------:R-:W-:-:S03]  /*08e0*/  IMAD.MOV.U32 R7, RZ, RZ, RZ ;  /* 0x000000ffff077224 */ /* 0x000fc600078e00ff */
[----:B------:R-:W-:Y:S05]  /*08f0*/  @!P0 BRA `(.L_x_10) ;  /* 0x0000000000048947 */ /* 0x000fea0003800000 */
[----:B------:R2:W5:Y:S02]  /*0900*/  LDG.E R7, desc[UR4][R2.64+0x4] ;  /* 0x0000040402077981 */ /* 0x000564000c1e1900 */
.L_x_10:
[----:B------:R-:W-:Y:S05]  /*0910*/  BSYNC.RECONVERGENT B0 ;  /* 0x0000000000007941 */ /* 0x000fea0003800200 */
.L_x_9:
[----:B-----5:R3:W-:Y:S01]  /*0920*/  STG.E desc[UR4][R8.64+0x4], R7 ;  /* 0x0000040708007986 */ /* 0x0207e2000c101904 */
[----:B------:R-:W-:Y:S04]  /*0930*/  BSSY.RECONVERGENT B0, `(.L_x_11) ;  /* 0x0000003000007945 */ /* 0x000fe80003800200 */
[----:B------:R-:W-:Y:S05]  /*0940*/  @!P0 BRA `(.L_x_12) ;  /* 0x0000000000048947 */ /* 0x000fea0003800000 */
[----:B------:R4:W5:Y:S02]  /*0950*/  LDG.E R11, desc[UR4][R2.64+0x8] ;  /* 0x00000804020b7981 */ /* 0x000964000c1e1900 */
.L_x_12:
[----:B------:R-:W-:Y:S05]  /*0960*/  BSYNC.RECONVERGENT B0 ;  /* 0x0000000000007941 */ /* 0x000fea0003800200 */
.L_x_11:
[----:B-----5:R0:W-:Y:S01]  /*0970*/  STG.E desc[UR4][R8.64+0x8], R11 ;  /* 0x0000080b08007986 */ /* 0x0201e2000c101904 */
[----:B------:R-:W-:Y:S04]  /*0980*/  BSSY.RECONVERGENT B0, `(.L_x_13) ;  /* 0x0000003000007945 */ /* 0x000fe80003800200 */
[----:B------:R-:W-:Y:S05]  /*0990*/  @!P0 BRA `(.L_x_14) ;  /* 0x0000000000048947 */ /* 0x000fea0003800000 */
[----:B------:R0:W5:Y:S02]  /*09a0*/  LDG.E R13, desc[UR4][R2.64+0xc] ;  /* 0x00000c04020d7981 */ /* 0x000164000c1e1900 */
.L_x_14:
[----:B------:R-:W-:Y:S05]  /*09b0*/  BSYNC.RECONVERGENT B0 ;  /* 0x0000000000007941 */ /* 0x000fea0003800200 */
.L_x_13:
[----:B-----5:R-:W-:Y:S01]  /*09c0*/  STG.E desc[UR4][R8.64+0xc], R13 ;  /* 0x00000c0d08007986 */ /* 0x020fe2000c101904 */
[----:B------:R-:W-:Y:S05]  /*09d0*/  EXIT ;  /* 0x000000000000794d */ /* 0x000fea0003800000 */
.L_x_6:
[----:B------:R-:W-:Y:S01]  /*09e0*/  IMAD.MOV.U32 R2, RZ, RZ, 0x3f000000 ;  /* 0x3f000000ff027424 */ /* 0x000fe200078e00ff */
[----:B------:R-:W0:Y:S01]  /*09f0*/  LDCU UR6, c[0x0][0x390] ;  /* 0x00007200ff0677ac */ /* 0x000e220008000800 */
[----:B------:R-:W-:Y:S01]  /*0a00*/  BSSY.RECONVERGENT B0, `(.L_x_15) ;  /* 0x0000017000007945 */ /* 0x000fe20003800200 */
[----:B------:R-:W-:Y:S02]  /*0a10*/  IMAD.WIDE R8, R11, 0x4, R8 ;  /* 0x000000040b087825 */ /* 0x000fe400078e0208 */
[C---:B------:R-:W-:Y:S01]  /*0a20*/  LOP3.LUT R6, R2.reuse, 0x80000000, R7, 0xb8, !PT ;  /* 0x8000000002067812 */ /* 0x040fe200078eb807 */
[----:B------:R-:W1:Y:S01]  /*0a30*/  LDCU.64 UR8, c[0x0][0x380] ;  /* 0x00007000ff0877ac */ /* 0x000e620008000a00 */
[----:B------:R-:W-:Y:S01]  /*0a40*/  LOP3.LUT R3, R2, 0x80000000, R10, 0xb8, !PT ;  /* 0x8000000002037812 */ /* 0x000fe200078eb80a */
[----:B------:R-:W-:Y:S02]  /*0a50*/  IMAD.MOV.U32 R11, RZ, RZ, RZ ;  /* 0x000000ffff0b7224 */ /* 0x000fe400078e00ff */
[----:B------:R-:W-:-:S02]  /*0a60*/  FADD.RZ R6, R7, R6 ;  /* 0x0000000607067221 */ /* 0x000fc4000000c000 */
[----:B------:R-:W-:Y:S02]  /*0a70*/  FADD.RZ R10, R10, R3 ;  /* 0x000000030a0a7221 */ /* 0x000fe4000000c000 */
[----:B------:R-:W2:Y:S08]  /*0a80*/  F2I.TRUNC.NTZ R5, R6 ;  /* 0x0000000600057305 */ /* 0x000eb0000020f100 */
[----:B------:R-:W3:Y:S01]  /*0a90*/  F2I.TRUNC.NTZ R3, R10 ;  /* 0x0000000a00037305 */ /* 0x000ee2000020f100 */
[----:B--2---:R-:W-:-:S04]  /*0aa0*/  VIMNMX.RELU R4, PT, PT, R5, R4, PT ;  /* 0x0000000405047248 */ /* 0x004fc80003fe1100 */
[C---:B------:R-:W-:Y:S01]  /*0ab0*/  ISETP.GE.AND P0, PT, R4.reuse, R13, PT ;  /* 0x0000000d0400720c */ /* 0x040fe20003f06270 */
[----:B0-----:R-:W-:Y:S01]  /*0ac0*/  IMAD R7, R4, UR6, RZ ;  /* 0x0000000604077c24 */ /* 0x001fe2000f8e02ff */
[----:B---3--:R-:W-:-:S04]  /*0ad0*/  VIMNMX.RELU R5, PT, PT, R3, R0, PT ;  /* 0x0000000003057248 */ /* 0x008fc80003fe1100 */
[----:B-1----:R-:W-:Y:S02]  /*0ae0*/  IADD3 R2, P1, PT, R7, UR8, RZ ;  /* 0x0000000807027c10 */ /* 0x002fe4000ff3e0ff */
[C---:B------:R-:W-:Y:S01]  /*0af0*/  ISETP.LT.AND P0, PT, R5.reuse, R12, !P0 ;  /* 0x0000000c0500720c */ /* 0x040fe20004701270 */
[----:B------:R-:W-:Y:S01]  /*0b00*/  IMAD.SHL.U32 R13, R5, 0x4, RZ ;  /* 0x00000004050d7824 */ /* 0x000fe200078e00ff */
[----:B------:R-:W-:Y:S01]  /*0b10*/  LEA.HI.X.SX32 R3, R7, UR9, 0x1, P1 ;  /* 0x0000000907037c11 */ /* 0x000fe200088f0eff */
[----:B------:R-:W-:Y:S02]  /*0b20*/  IMAD.MOV.U32 R5, RZ, RZ, RZ ;  /* 0x000000ffff057224 */ /* 0x000fe400078e00ff */
[----:B------:R-:W-:Y:S01]  /*0b30*/  IMAD.WIDE.U32 R2, R13, 0x4, R2 ;  /* 0x000000040d027825 */ /* 0x000fe200078e0002 */
[----:B------:R-:W-:-:S07]  /*0b40*/  MOV R13, RZ ;  /* 0x000000ff000d7202 */ /* 0x000fce0000000f00 */
[----:B------:R-:W-:Y:S05]  /*0b50*/  @!P0 BRA `(.L_x_16) ;  /* 0x0000000000048947 */ /* 0x000fea0003800000 */
[----:B------:R0:W5:Y:S02]  /*0b60*/  LDG.E R5, desc[UR4][R2.64] ;  /* 0x0000000402057981 */ /* 0x000164000c1e1900 */
.L_x_16:
[----:B------:R-:W-:Y:S05]  /*0b70*/  BSYNC.RECONVERGENT B0 ;  /* 0x0000000000007941 */ /* 0x000fea0003800200 */
.L_x_15:
[----:B-----5:R1:W-:Y:S01]  /*0b80*/  STG.E desc[UR4][R8.64], R5 ;  /* 0x0000000508007986 */ /* 0x0203e2000c101904 */
[----:B------:R-:W-:Y:S01]  /*0b90*/  BSSY.RECONVERGENT B0, `(.L_x_17) ;  /* 0x0000004000007945 */ /* 0x000fe20003800200 */
[----:B------:R-:W-:-:S03]  /*0ba0*/  IMAD.MOV.U32 R7, RZ, RZ, RZ ;  /* 0x000000ffff077224 */ /* 0x000fc600078e00ff */
[----:B------:R-:W-:Y:S05]  /*0bb0*/  @!P0 BRA `(.L_x_18) ;  /* 0x0000000000048947 */ /* 0x000fea0003800000 */
[----:B------:R2:W5:Y:S02]  /*0bc0*/  LDG.E R7, desc[UR4][R2.64+0x4] ;  /* 0x0000040402077981 */ /* 0x000564000c1e1900 */
.L_x_18:
[----:B------:R-:W-:Y:S05]  /*0bd0*/  BSYNC.RECONVERGENT B0 ;  /* 0x0000000000007941 */ /* 0x000fea0003800200 */
.L_x_17:
[----:B-----5:R3:W-:Y:S01]  /*0be0*/  STG.E desc[UR4][R8.64+0x4], R7 ;  /* 0x0000040708007986 */ /* 0x0207e2000c101904 */
[----:B------:R-:W-:Y:S04]  /*0bf0*/  BSSY.RECONVERGENT B0, `(.L_x_19) ;  /* 0x0000003000007945 */ /* 0x000fe80003800200 */
[----:B------:R-:W-:Y:S05]  /*0c00*/  @!P0 BRA `(.L_x_20) ;  /* 0x0000000000048947 */ /* 0x000fea0003800000 */
[----:B------:R4:W5:Y:S02]  /*0c10*/  LDG.E R11, desc[UR4][R2.64+0x8] ;  /* 0x00000804020b7981 */ /* 0x000964000c1e1900 */
.L_x_20:
[----:B------:R-:W-:Y:S05]  /*0c20*/  BSYNC.RECONVERGENT B0 ;  /* 0x0000000000007941 */ /* 0x000fea0003800200 */
.L_x_19:
[----:B-----5:R0:W-:Y:S01]  /*0c30*/  STG.E desc[UR4][R8.64+0x8], R11 ;  /* 0x0000080b08007986 */ /* 0x0201e2000c101904 */
[----:B------:R-:W-:Y:S04]  /*0c40*/  BSSY.RECONVERGENT B0, `(.L_x_21) ;  /* 0x0000003000007945 */ /* 0x000fe80003800200 */
[----:B------:R-:W-:Y:S05]  /*0c50*/  @!P0 BRA `(.L_x_22) ;  /* 0x0000000000048947 */ /* 0x000fea0003800000 */
[----:B------:R0:W5:Y:S02]  /*0c60*/  LDG.E R13, desc[UR4][R2.64+0xc] ;  /* 0x00000c04020d7981 */ /* 0x000164000c1e1900 */
.L_x_22:
[----:B------:R-:W-:Y:S05]  /*0c70*/  BSYNC.RECONVERGENT B0 ;  /* 0x0000000000007941 */ /* 0x000fea0003800200 */
.L_x_21:
[----:B-----5:R-:W-:Y:S01]  /*0c80*/  STG.E desc[UR4][R8.64+0xc], R13 ;  /* 0x00000c0d08007986 */ /* 0x020fe2000c101904 */
[----:B------:R-:W-:Y:S05]  /*0c90*/  EXIT ;  /* 0x000000000000794d */ /* 0x000fea0003800000 */
.L_x_5:
[----:B------:R-:W-:Y:S01]  /*0ca0*/  I2FP.F32.S32 R6, R4 ;  /* 0x0000000400067245 */ /* 0x000fe20000201400 */
[----:B------:R-:W0:Y:S01]  /*0cb0*/  LDCU UR6, c[0x0][0x390] ;  /* 0x00007200ff0677ac */ /* 0x000e220008000800 */
[----:B------:R-:W-:Y:S02]  /*0cc0*/  I2FP.F32.S32 R5, R0 ;  /* 0x0000000000057245 */ /* 0x000fe40000201400 */
[----:B------:R-:W-:Y:S01]  /*0cd0*/  FMNMX R7, R7, R6, PT ;  /* 0x0000000607077209 */ /* 0x000fe20003800000 */
[----:B------:R-:W1:Y:S01]  /*0ce0*/  LDCU.64 UR8, c[0x0][0x380] ;  /* 0x00007000ff0877ac */ /* 0x000e620008000a00 */
[----:B------:R-:W-:Y:S02]  /*0cf0*/  FMNMX R10, R10, R5, PT ;  /* 0x000000050a0a7209 */ /* 0x000fe40003800000 */
[----:B------:R-:W-:Y:S02]  /*0d00*/  FMNMX R7, RZ, R7, !PT ;  /* 0x00000007ff077209 */ /* 0x000fe40007800000 */
[----:B------:R-:W-:-:S02]  /*0d10*/  FMNMX R10, RZ, R10, !PT ;  /* 0x0000000aff0a7209 */ /* 0x000fc40007800000 */
[----:B------:R-:W0:Y:S08]  /*0d20*/  F2I.FLOOR.NTZ R13, R7 ;  /* 0x00000007000d7305 */ /* 0x000e300000207100 */
[----:B------:R-:W2:Y:S01]  /*0d30*/  F2I.FLOOR.NTZ R17, R10 ;  /* 0x0000000a00117305 */ /* 0x000ea20000207100 */
[C---:B0-----:R-:W-:Y:S01]  /*0d40*/  IMAD R12, R13.reuse, UR6, RZ ;  /* 0x000000060d0c7c24 */ /* 0x041fe2000f8e02ff */
[----:B------:R-:W-:-:S04]  /*0d50*/  VIADDMNMX R3, R13, 0x1, R4, PT ;  /* 0x000000010d037846 */ /* 0x000fc80003800104 */
[C---:B-1----:R-:W-:Y:S01]  /*0d60*/  IADD3 R14, P0, PT, R12.reuse, UR8, RZ ;  /* 0x000000080c0e7c10 */ /* 0x042fe2000ff1e0ff */
[----:B------:R-:W-:Y:S01]  /*0d70*/  IMAD R3, R3, UR6, RZ ;  /* 0x0000000603037c24 */ /* 0x000fe2000f8e02ff */
[C---:B--2---:R-:W-:Y:S01]  /*0d80*/  VIADDMNMX R2, R17.reuse, 0x1, R0, PT ;  /* 0x0000000111027846 */ /* 0x044fe20003800100 */
[----:B------:R-:W-:Y:S01]  /*0d90*/  IMAD.SHL.U32 R21, R17, 0x4, RZ ;  /* 0x0000000411157824 */ /* 0x000fe200078e00ff */
[----:B------:R-:W-:-:S03]  /*0da0*/  LEA.HI.X.SX32 R15, R12, UR9, 0x1, P0 ;  /* 0x000000090c0f7c11 */ /* 0x000fc600080f0eff */
[----:B------:R-:W-:Y:S01]  /*0db0*/  IMAD.SHL.U32 R23, R2, 0x4, RZ ;  /* 0x0000000402177824 */ /* 0x000fe200078e00ff */
[----:B------:R-:W-:-:S03]  /*0dc0*/  IADD3 R2, P0, PT, R3, UR8, RZ ;  /* 0x0000000803027c10 */ /* 0x000fc6000ff1e0ff */
[----:B------:R-:W-:Y:S01]  /*0dd0*/  IMAD.WIDE R18, R23, 0x4, R14 ;  /* 0x0000000417127825 */ /* 0x000fe200078e020e */
[----:B------:R-:W-:-:S03]  /*0de0*/  LEA.HI.X.SX32 R3, R3, UR9, 0x1, P0 ;  /* 0x0000000903037c11 */ /* 0x000fc600080f0eff */
[C---:B------:R-:W-:Y:S02]  /*0df0*/  IMAD.WIDE R14, R21.reuse, 0x4, R14 ;  /* 0x00000004150e7825 */ /* 0x040fe400078e020e */
[----:B------:R-:W2:Y:S02]  /*0e00*/  LDG.E R18, desc[UR4][R18.64] ;  /* 0x0000000412127981 */ /* 0x000ea4000c1e1900 */
[--C-:B------:R-:W-:Y:S02]  /*0e10*/  IMAD.WIDE R20, R21, 0x4, R2.reuse ;  /* 0x0000000415147825 */ /* 0x100fe400078e0202 */
[----:B------:R0:W3:Y:S02]  /*0e20*/  LDG.E R14, desc[UR4][R14.64] ;  /* 0x000000040e0e7981 */ /* 0x0000e4000c1e1900 */
[----:B------:R-:W-:Y:S02]  /*0e30*/  IMAD.WIDE R22, R23, 0x4, R2 ;  /* 0x0000000417167825 */ /* 0x000fe400078e0202 */
[----:B------:R-:W4:Y:S04]  /*0e40*/  LDG.E R20, desc[UR4][R20.64] ;  /* 0x0000000414147981 */ /* 0x000f28000c1e1900 */
[----:B------:R-:W5:Y:S01]  /*0e50*/  LDG.E R2, desc[UR4][R22.64] ;  /* 0x0000000416027981 */ /* 0x000f62000c1e1900 */
[----:B------:R-:W-:-:S02]  /*0e60*/  I2FP.F32.S32 R3, R17 ;  /* 0x0000001100037245 */ /* 0x000fc40000201400 */
[----:B------:R-:W-:Y:S02]  /*0e70*/  I2FP.F32.S32 R12, R13 ;  /* 0x0000000d000c7245 */ /* 0x000fe40000201400 */
[----:B------:R-:W-:Y:S01]  /*0e80*/  ISETP.NE.AND P0, PT, R0, R17, PT ;  /* 0x000000110000720c */ /* 0x000fe20003f05270 */
[----:B------:R-:W-:Y:S01]  /*0e90*/  FADD R3, R10, -R3 ;  /* 0x800000030a037221 */ /* 0x000fe20000000000 */
[----:B------:R-:W-:Y:S01]  /*0ea0*/  ISETP.NE.AND P1, PT, R4, R13, PT ;  /* 0x0000000d0400720c */ /* 0x000fe20003f25270 */
[----:B------:R-:W-:Y:S01]  /*0eb0*/  FADD R12, R7, -R12 ;  /* 0x8000000c070c7221 */ /* 0x000fe20000000000 */
[----:B------:R-:W-:Y:S02]  /*0ec0*/  FMNMX R7, R6, R7, PT ;  /* 0x0000000706077209 */ /* 0x000fe40003800000 */
[----:B------:R-:W-:Y:S02]  /*0ed0*/  FSEL R3, R3, RZ, P0 ;  /* 0x000000ff03037208 */ /* 0x000fe40000000000 */
[----:B------:R-:W-:-:S02]  /*0ee0*/  FSEL R12, R12, RZ, P1 ;  /* 0x000000ff0c0c7208 */ /* 0x000fc40000800000 */
[----:B------:R-:W-:Y:S01]  /*0ef0*/  FMNMX R7, RZ, R7, !PT ;  /* 0x00000007ff077209 */ /* 0x000fe20007800000 */
[----:B------:R-:W-:Y:S01]  /*0f00*/  FADD R13, -R3, 1 ;  /* 0x3f800000030d7421 */ /* 0x000fe20000000100 */
[----:B------:R-:W-:Y:S01]  /*0f10*/  FMNMX R10, R5, R10, PT ;  /* 0x0000000a050a7209 */ /* 0x000fe20003800000 */
[----:B------:R-:W-:Y:S01]  /*0f20*/  FADD R17, -R12, 1 ;  /* 0x3f8000000c117421 */ /* 0x000fe20000000100 */
[----:B0-----:R-:W0:Y:S02]  /*0f30*/  F2I.FLOOR.NTZ R15, R7 ;  /* 0x00000007000f7305 */ /* 0x001e240000207100 */
[----:B------:R-:W-:Y:S02]  /*0f40*/  FMNMX R10, RZ, R10, !PT ;  /* 0x0000000aff0a7209 */ /* 0x000fe40007800000 */
[----:B--2---:R-:W-:Y:S02]  /*0f50*/  I2FP.F32.S32 R18, R18 ;  /* 0x0000001200127245 */ /* 0x004fe40000201400 */
[----:B---3--:R-:W-:-:S03]  /*0f60*/  I2FP.F32.S32 R14, R14 ;  /* 0x0000000e000e7245 */ /* 0x008fc60000201400 */
[----:B------:R-:W-:Y:S01]  /*0f70*/  FMUL R18, R3, R18 ;  /* 0x0000001203127220 */ /* 0x000fe20000400000 */
[----:B----4-:R-:W-:Y:S01]  /*0f80*/  I2FP.F32.S32 R20, R20 ;  /* 0x0000001400147245 */ /* 0x010fe20000201400 */
[----:B------:R-:W-:Y:S02]  /*0f90*/  FMUL R14, R14, R13 ;  /* 0x0000000d0e0e7220 */ /* 0x000fe40000400000 */
[----:B------:R-:W-:Y:S01]  /*0fa0*/  FMUL R19, R17, R18 ;  /* 0x0000001211137220 */ /* 0x000fe20000400000 */
[----:B-----5:R-:W-:Y:S01]  /*0fb0*/  I2FP.F32.S32 R2, R2 ;  /* 0x0000000200027245 */ /* 0x020fe20000201400 */
[----:B------:R-:W-:Y:S02]  /*0fc0*/  FMUL R20, R13, R20 ;  /* 0x000000140d147220 */ /* 0x000fe40000400000 */
[----:B------:R-:W-:Y:S02]  /*0fd0*/  FFMA R19, R14, R17, R19 ;  /* 0x000000110e137223 */ /* 0x000fe40000000013 */
[----:B------:R-:W1:Y:S01]  /*0fe0*/  F2I.FLOOR.NTZ R17, R10 ;  /* 0x0000000a00117305 */ /* 0x000e620000207100 */
[----:B------:R-:W-:Y:S01]  /*0ff0*/  FMUL R2, R3, R2 ;  /* 0x0000000203027220 */ /* 0x000fe20000400000 */
[----:B------:R-:W-:Y:S01]  /*1000*/  FFMA R19, R12, R20, R19 ;  /* 0x000000140c137223 */ /* 0x000fe20000000013 */
[----:B0-----:R-:W-:-:S03]  /*1010*/  IMAD R3, R15, UR6, RZ ;  /* 0x000000060f037c24 */ /* 0x001fc6000f8e02ff */
[----:B------:R-:W-:Y:S02]  /*1020*/  FFMA R2, R12, R2, R19 ;  /* 0x000000020c027223 */ /* 0x000fe40000000013 */
[----:B------:R-:W-:Y:S02]  /*1030*/  IADD3 R12, P0, PT, R3, UR8, RZ ;  /* 0x00000008030c7c10 */ /* 0x000fe4000ff1e0ff */
[----:B------:R-:W-:Y:S01]  /*1040*/  FADD R14, R2, 0.5 ;  /* 0x3f000000020e7421 */ /* 0x000fe20000000000 */
[----:B------:R-:W-:Y:S02]  /*1050*/  VIADDMNMX R2, R15, 0x1, R4, PT ;  /* 0x000000010f027846 */ /* 0x000fe40003800104 */
[----:B------:R-:W-:Y:S01]  /*1060*/  LEA.HI.X.SX32 R13, R3, UR9, 0x1, P0 ;  /* 0x00000009030d7c11 */ /* 0x000fe200080f0eff */
[----:B------:R-:W0:Y:S01]  /*1070*/  F2I.TRUNC.NTZ R25, R14 ;  /* 0x0000000e00197305 */ /* 0x000e22000020f100 */
[----:B-1----:R-:W-:Y:S01]  /*1080*/  VIADDMNMX R23, R17, 0x1, R0, PT ;  /* 0x0000000111177846 */ /* 0x002fe20003800100 */
[----:B------:R-:W-:-:S02]  /*1090*/  IMAD R16, R2, UR6, RZ ;  /* 0x0000000602107c24 */ /* 0x000fc4000f8e02ff */
[----:B------:R-:W-:-:S03]  /*10a0*/  IMAD.WIDE R2, R11, 0x4, R8 ;  /* 0x000000040b027825 */ /* 0x000fc600078e0208 */
[C---:B------:R-:W-:Y:S01]  /*10b0*/  IADD3 R8, P0, PT, R16.reuse, UR8, RZ ;  /* 0x0000000810087c10 */ /* 0x040fe2000ff1e0ff */
[----:B------:R-:W-:Y:S02]  /*10c0*/  IMAD.SHL.U32 R23, R23, 0x4, RZ ;  /* 0x0000000417177824 */ /* 0x000fe400078e00ff */
[----:B------:R-:W-:Y:S01]  /*10d0*/  IMAD.SHL.U32 R19, R17, 0x4, RZ ;  /* 0x0000000411137824 */ /* 0x000fe200078e00ff */
[----:B------:R-:W-:Y:S01]  /*10e0*/  LEA.HI.X.SX32 R9, R16, UR9, 0x1, P0 ;  /* 0x0000000910097c11 */ /* 0x000fe200080f0eff */
[--C-:B------:R-:W-:Y:S01]  /*10f0*/  IMAD.WIDE R20, R23, 0x4, R12.reuse ;  /* 0x0000000417147825 */ /* 0x100fe200078e020c */
[----:B0-----:R-:W-:Y:S03]  /*1100*/  STG.E desc[UR4][R2.64], R25 ;  /* 0x0000001902007986 */ /* 0x001fe6000c101904 */
[C---:B------:R-:W-:Y:S02]  /*1110*/  IMAD.WIDE R12, R19.reuse, 0x4, R12 ;  /* 0x00000004130c7825 */ /* 0x040fe400078e020c */
[----:B------:R-:W2:Y:S02]  /*1120*/  LDG.E R20, desc[UR4][R20.64+0x4] ;  /* 0x0000040414147981 */ /* 0x000ea4000c1e1900 */
[----:B------:R-:W-:-:S02]  /*1130*/  IMAD.WIDE R18, R19, 0x4, R8 ;  /* 0x0000000413127825 */ /* 0x000fc400078e0208 */
[----:B------:R0:W3:Y:S04]  /*1140*/  LDG.E R13, desc[UR4][R12.64+0x4] ;  /* 0x000004040c0d7981 */ /* 0x0000e8000c1e1900 */
[----:B------:R-:W4:Y:S01]  /*1150*/  LDG.E R18, desc[UR4][R18.64+0x4] ;  /* 0x0000040412127981 */ /* 0x000f22000c1e1900 */
[----:B------:R-:W-:-:S05]  /*1160*/  IMAD.WIDE R22, R23, 0x4, R8 ;  /* 0x0000000417167825 */ /* 0x000fca00078e0208 */
[----:B------:R-:W5:Y:S01]  /*1170*/  LDG.E R8, desc[UR4][R22.64+0x4] ;  /* 0x0000040416087981 */ /* 0x000f62000c1e1900 */
[----:B------:R-:W-:Y:S02]  /*1180*/  I2FP.F32.S32 R9, R17 ;  /* 0x0000001100097245 */ /* 0x000fe40000201400 */
[----:B------:R-:W-:Y:S02]  /*1190*/  I2FP.F32.S32 R14, R15 ;  /* 0x0000000f000e7245 */ /* 0x000fe40000201400 */
[----:B------:R-:W-:Y:S01]  /*11a0*/  ISETP.NE.AND P0, PT, R0, R17, PT ;  /* 0x000000110000720c */ /* 0x000fe20003f05270 */
[----:B------:R-:W-:Y:S01]  /*11b0*/  FADD R9, R10, -R9 ;  /* 0x800000090a097221 */ /* 0x000fe20000000000 */
[----:B------:R-:W-:Y:S01]  /*11c0*/  ISETP.NE.AND P1, PT, R4, R15, PT ;  /* 0x0000000f0400720c */ /* 0x000fe20003f25270 */
[----:B------:R-:W-:Y:S01]  /*11d0*/  FADD R14, R7, -R14 ;  /* 0x8000000e070e7221 */ /* 0x000fe20000000000 */
[----:B------:R-:W-:Y:S02]  /*11e0*/  FMNMX R7, R6, R7, PT ;  /* 0x0000000706077209 */ /* 0x000fe40003800000 */
[----:B------:R-:W-:-:S02]  /*11f0*/  FSEL R9, R9, RZ, P0 ;  /* 0x000000ff09097208 */ /* 0x000fc40000000000 */
[----:B0-----:R-:W-:Y:S02]  /*1200*/  FSEL R12, R14, RZ, P1 ;  /* 0x000000ff0e0c7208 */ /* 0x001fe40000800000 */
[----:B------:R-:W-:Y:S01]  /*1210*/  FMNMX R7, RZ, R7, !PT ;  /* 0x00000007ff077209 */ /* 0x000fe20007800000 */
[----:B------:R-:W-:Y:S01]  /*1220*/  FADD R14, -R9, 1 ;  /* 0x3f800000090e7421 */ /* 0x000fe20000000100 */
[----:B------:R-:W-:Y:S01]  /*1230*/  FMNMX R10, R5, R10, PT ;  /* 0x0000000a050a7209 */ /* 0x000fe20003800000 */
[----:B------:R-:W-:-:S03]  /*1240*/  FADD R16, -R12, 1 ;  /* 0x3f8000000c107421 */ /* 0x000fc60000000100 */
[----:B------:R-:W-:Y:S02]  /*1250*/  FMNMX R10, RZ, R10, !PT ;  /* 0x0000000aff0a7209 */ /* 0x000fe40007800000 */
[----:B--2---:R-:W-:Y:S02]  /*1260*/  I2FP.F32.S32 R20, R20 ;  /* 0x0000001400147245 */ /* 0x004fe40000201400 */
[----:B---3--:R-:W-:-:S03]  /*1270*/  I2FP.F32.S32 R13, R13 ;  /* 0x0000000d000d7245 */ /* 0x008fc60000201400 */
[----:B------:R-:W-:Y:S01]  /*1280*/  FMUL R11, R9, R20 ;  /* 0x00000014090b7220 */ /* 0x000fe20000400000 */
[----:B----4-:R-:W-:Y:S01]  /*1290*/  I2FP.F32.S32 R15, R18 ;  /* 0x00000012000f7245 */ /* 0x010fe20000201400 */
[----:B------:R-:W-:Y:S02]  /*12a0*/  FMUL R13, R13, R14 ;  /* 0x0000000e0d0d7220 */ /* 0x000fe40000400000 */
[----:B------:R-:W-:Y:S02]  /*12b0*/  FMUL R18, R16, R11 ;  /* 0x0000000b10127220 */ /* 0x000fe40000400000 */
[----:B------:R-:W0:Y:S01]  /*12c0*/  F2I.FLOOR.NTZ R11, R7 ;  /* 0x00000007000b7305 */ /* 0x000e220000207100 */
[----:B------:R-:W-:Y:S01]  /*12d0*/  FMUL R15, R14, R15 ;  /* 0x0000000f0e0f7220 */ /* 0x000fe20000400000 */
[----:B------:R-:W-:Y:S01]  /*12e0*/  FFMA R13, R13, R16, R18 ;  /* 0x000000100d0d7223 */ /* 0x000fe20000000012 */
[----:B-----5:R-:W-:-:S03]  /*12f0*/  I2FP.F32.S32 R8, R8 ;  /* 0x0000000800087245 */ /* 0x020fc60000201400 */
[----:B------:R-:W-:Y:S02]  /*1300*/  FFMA R15, R12, R15, R13 ;  /* 0x0000000f0c0f7223 */ /* 0x000fe4000000000d */
[----:B------:R-:W1:Y:S01]  /*1310*/  F2I.FLOOR.NTZ R13, R10 ;  /* 0x0000000a000d7305 */ /* 0x000e620000207100 */
[----:B------:R-:W-:-:S04]  /*1320*/  FMUL R8, R9, R8 ;  /* 0x0000000809087220 */ /* 0x000fc80000400000 */
[----:B------:R-:W-:Y:S01]  /*1330*/  FFMA R8, R12, R8, R15 ;  /* 0x000000080c087223 */ /* 0x000fe2000000000f */
[C---:B0-----:R-:W-:Y:S01]  /*1340*/  IMAD R15, R11.reuse, UR6, RZ ;  /* 0x000000060b0f7c24 */ /* 0x041fe2000f8e02ff */
[----:B------:R-:W-:Y:S02]  /*1350*/  VIADDMNMX R9, R11, 0x1, R4, PT ;  /* 0x000000010b097846 */ /* 0x000fe40003800104 */
[----:B------:R-:W-:Y:S02]  /*1360*/  FADD R12, R8, 0.5 ;  /* 0x3f000000080c7421 */ /* 0x000fe40000000000 */
[----:B------:R-:W-:Y:S02]  /*1370*/  IADD3 R14, P0, PT, R15, UR8, RZ ;  /* 0x000000080f0e7c10 */ /* 0x000fe4000ff1e0ff */
[----:B------:R-:W0:Y:S01]  /*1380*/  F2I.TRUNC.NTZ R23, R12 ;  /* 0x0000000c00177305 */ /* 0x000e22000020f100 */
[----:B------:R-:W-:Y:S01]  /*1390*/  IMAD R9, R9, UR6, RZ ;  /* 0x0000000609097c24 */ /* 0x000fe2000f8e02ff */
[C---:B-1----:R-:W-:Y:S01]  /*13a0*/  VIADDMNMX R8, R13.reuse, 0x1, R0, PT ;  /* 0x000000010d087846 */ /* 0x042fe20003800100 */
[----:B------:R-:W-:Y:S01]  /*13b0*/  IMAD.SHL.U32 R19, R13, 0x4, RZ ;  /* 0x000000040d137824 */ /* 0x000fe200078e00ff */
[----:B------:R-:W-:-:S03]  /*13c0*/  LEA.HI.X.SX32 R15, R15, UR9, 0x1, P0 ;  /* 0x000000090f0f7c11 */ /* 0x000fc600080f0eff */
[----:B------:R-:W-:Y:S01]  /*13d0*/  IMAD.SHL.U32 R21, R8, 0x4, RZ ;  /* 0x0000000408157824 */ /* 0x000fe200078e00ff */
[----:B------:R-:W-:-:S03]  /*13e0*/  IADD3 R8, P0, PT, R9, UR8, RZ ;  /* 0x0000000809087c10 */ /* 0x000fc6000ff1e0ff */
[----:B------:R-:W-:Y:S01]  /*13f0*/  IMAD.WIDE R16, R21, 0x4, R14 ;  /* 0x0000000415107825 */ /* 0x000fe200078e020e */
[----:B------:R-:W-:-:S03]  /*1400*/  LEA.HI.X.SX32 R9, R9, UR9, 0x1, P0 ;  /* 0x0000000909097c11 */ /* 0x000fc600080f0eff */
[C---:B------:R-:W-:Y:S01]  /*1410*/  IMAD.WIDE R14, R19.reuse, 0x4, R14 ;  /* 0x00000004130e7825 */ /* 0x040fe200078e020e */
[----:B0-----:R-:W-:Y:S03]  /*1420*/  STG.E desc[UR4][R2.64+0x4], R23 ;  /* 0x0000041702007986 */ /* 0x001fe6000c101904 */
[--C-:B------:R-:W-:Y:S01]  /*1430*/  IMAD.WIDE R18, R19, 0x4, R8.reuse ;  /* 0x0000000413127825 */ /* 0x100fe200078e0208 */
[----:B------:R-:W2:Y:S04]  /*1440*/  LDG.E R16, desc[UR4][R16.64+0x8] ;  /* 0x0000080410107981 */ /* 0x000ea8000c1e1900 */
[----:B------:R-:W3:Y:S01]  /*1450*/  LDG.E R14, desc[UR4][R14.64+0x8] ;  /* 0x000008040e0e7981 */ /* 0x000ee2000c1e1900 */
[----:B------:R-:W-:-:S03]  /*1460*/  IMAD.WIDE R20, R21, 0x4, R8 ;  /* 0x0000000415147825 */ /* 0x000fc600078e0208 */
[----:B------:R-:W4:Y:S04]  /*1470*/  LDG.E R18, desc[UR4][R18.64+0x8] ;  /* 0x0000080412127981 */ /* 0x000f28000c1e1900 */
[----:B------:R-:W5:Y:S01]  /*1480*/  LDG.E R8, desc[UR4][R20.64+0x8] ;  /* 0x0000080414087981 */ /* 0x000f62000c1e1900 */
[----:B------:R-:W-:Y:S02]  /*1490*/  I2FP.F32.S32 R9, R13 ;  /* 0x0000000d00097245 */ /* 0x000fe40000201400 */
[----:B------:R-:W-:Y:S02]  /*14a0*/  I2FP.F32.S32 R12, R11 ;  /* 0x0000000b000c7245 */ /* 0x000fe40000201400 */
[----:B------:R-:W-:Y:S01]  /*14b0*/  ISETP.NE.AND P0, PT, R0, R13, PT ;  /* 0x0000000d0000720c */ /* 0x000fe20003f05270 */
[----:B------:R-:W-:Y:S01]  /*14c0*/  FADD R9, R10, -R9 ;  /* 0x800000090a097221 */ /* 0x000fe20000000000 */
[----:B------:R-:W-:Y:S01]  /*14d0*/  ISETP.NE.AND P1, PT, R4, R11, PT ;  /* 0x0000000b0400720c */ /* 0x000fe20003f25270 */
[----:B------:R-:W-:Y:S01]  /*14e0*/  FADD R12, R7, -R12 ;  /* 0x8000000c070c7221 */ /* 0x000fe20000000000 */
[----:B------:R-:W-:-:S02]  /*14f0*/  FMNMX R6, R6, R7, PT ;  /* 0x0000000706067209 */ /* 0x000fc40003800000 */
[----:B------:R-:W-:Y:S02]  /*1500*/  FSEL R9, R9, RZ, P0 ;  /* 0x000000ff09097208 */ /* 0x000fe40000000000 */
[----:B------:R-:W-:Y:S02]  /*1510*/  FSEL R11, R12, RZ, P1 ;  /* 0x000000ff0c0b7208 */ /* 0x000fe40000800000 */
[----:B------:R-:W-:Y:S01]  /*1520*/  FMNMX R6, RZ, R6, !PT ;  /* 0x00000006ff067209 */ /* 0x000fe20007800000 */
[----:B------:R-:W-:Y:S01]  /*1530*/  FADD R7, -R9, 1 ;  /* 0x3f80000009077421 */ /* 0x000fe20000000100 */
[----:B------:R-:W-:Y:S01]  /*1540*/  FMNMX R10, R5, R10, PT ;  /* 0x0000000a050a7209 */ /* 0x000fe20003800000 */
[----:B------:R-:W-:Y:S01]  /*1550*/  FADD R13, -R11, 1 ;  /* 0x3f8000000b0d7421 */ /* 0x000fe20000000100 */
[----:B------:R-:W0:Y:S01]  /*1560*/  F2I.FLOOR.NTZ R5, R6 ;  /* 0x0000000600057305 */ /* 0x000e220000207100 */
[----:B--2---:R-:W-:Y:S02]  /*1570*/  I2FP.F32.S32 R16, R16 ;  /* 0x0000001000107245 */ /* 0x004fe40000201400 */
[----:B---3--:R-:W-:-:S03]  /*1580*/  I2FP.F32.S32 R14, R14 ;  /* 0x0000000e000e7245 */ /* 0x008fc60000201400 */
[----:B------:R-:W-:Y:S01]  /*1590*/  FMUL R16, R9, R16 ;  /* 0x0000001009107220 */ /* 0x000fe20000400000 */
[----:B----4-:R-:W-:Y:S01]  /*15a0*/  I2FP.F32.S32 R18, R18 ;  /* 0x0000001200127245 */ /* 0x010fe20000201400 */
[----:B------:R-:W-:Y:S02]  /*15b0*/  FMUL R14, R14, R7 ;  /* 0x000000070e0e7220 */ /* 0x000fe40000400000 */
[----:B------:R-:W-:Y:S01]  /*15c0*/  FMUL R15, R13, R16 ;  /* 0x000000100d0f7220 */ /* 0x000fe20000400000 */
[----:B-----5:R-:W-:Y:S01]  /*15d0*/  I2FP.F32.S32 R8, R8 ;  /* 0x0000000800087245 */ /* 0x020fe20000201400 */
[----:B------:R-:W-:Y:S01]  /*15e0*/  FMUL R18, R7, R18 ;  /* 0x0000001207127220 */ /* 0x000fe20000400000 */
[----:B------:R-:W-:Y:S01]  /*15f0*/  FMNMX R7, RZ, R10, !PT ;  /* 0x0000000aff077209 */ /* 0x000fe20007800000 */
[----:B------:R-:W-:Y:S02]  /*1600*/  FFMA R14, R14, R13, R15 ;  /* 0x0000000d0e0e7223 */ /* 0x000fe4000000000f */
[----:B------:R-:W-:Y:S01]  /*1610*/  FMUL R9, R9, R8 ;  /* 0x0000000809097220 */ /* 0x000fe20000400000 */
[----:B------:R-:W1:Y:S01]  /*1620*/  F2I.FLOOR.NTZ R13, R7 ;  /* 0x00000007000d7305 */ /* 0x000e620000207100 */
[----:B------:R-:W-:-:S04]  /*1630*/  FFMA R14, R11, R18, R14 ;  /* 0x000000120b0e7223 */ /* 0x000fc8000000000e */
[----:B------:R-:W-:Y:S01]  /*1640*/  FFMA R9, R11, R9, R14 ;  /* 0x000000090b097223 */ /* 0x000fe2000000000e */
[----:B0-----:R-:W-:-:S03]  /*1650*/  IMAD R11, R5, UR6, RZ ;  /* 0x00000006050b7c24 */ /* 0x001fc6000f8e02ff */
[----:B------:R-:W-:Y:S01]  /*1660*/  FADD R12, R9, 0.5 ;  /* 0x3f000000090c7421 */ /* 0x000fe20000000000 */
[----:B------:R-:W-:Y:S02]  /*1670*/  VIADDMNMX R9, R5, 0x1, R4, PT ;  /* 0x0000000105097846 */ /* 0x000fe40003800104 */
[----:B------:R-:W-:Y:S01]  /*1680*/  IADD3 R8, P0, PT, R11, UR8, RZ ;  /* 0x000000080b087c10 */ /* 0x000fe2000ff1e0ff */
[----:B------:R-:W0:Y:S01]  /*1690*/  F2I.TRUNC.NTZ R19, R12 ;  /* 0x0000000c00137305 */ /* 0x000e22000020f100 */
[----:B-1----:R-:W-:Y:S01]  /*16a0*/  VIADDMNMX R10, R13, 0x1, R0, PT ;  /* 0x000000010d0a7846 */ /* 0x002fe20003800100 */
[----:B------:R-:W-:Y:S01]  /*16b0*/  IMAD R16, R9, UR6, RZ ;  /* 0x0000000609107c24 */ /* 0x000fe2000f8e02ff */
[----:B------:R-:W-:Y:S01]  /*16c0*/  LEA.HI.X.SX32 R9, R11, UR9, 0x1, P0 ;  /* 0x000000090b097c11 */ /* 0x000fe200080f0eff */
[----:B------:R-:W-:Y:S02]  /*16d0*/  IMAD.SHL.U32 R17, R13, 0x4, RZ ;  /* 0x000000040d117824 */ /* 0x000fe400078e00ff */
[----:B------:R-:W-:Y:S01]  /*16e0*/  IMAD.SHL.U32 R21, R10, 0x4, RZ ;  /* 0x000000040a157824 */ /* 0x000fe200078e00ff */
[----:B------:R-:W-:-:S03]  /*16f0*/  IADD3 R10, P0, PT, R16, UR8, RZ ;  /* 0x00000008100a7c10 */ /* 0x000fc6000ff1e0ff */
[----:B------:R-:W-:Y:S01]  /*1700*/  IMAD.WIDE R14, R21, 0x4, R8 ;  /* 0x00000004150e7825 */ /* 0x000fe200078e0208 */
[----:B------:R-:W-:-:S03]  /*1710*/  LEA.HI.X.SX32 R11, R16, UR9, 0x1, P0 ;  /* 0x00000009100b7c11 */ /* 0x000fc600080f0eff */
[C---:B------:R-:W-:Y:S01]  /*1720*/  IMAD.WIDE R8, R17.reuse, 0x4, R8 ;  /* 0x0000000411087825 */ /* 0x040fe200078e0208 */
[----:B0-----:R-:W-:Y:S04]  /*1730*/  STG.E desc[UR4][R2.64+0x8], R19 ;  /* 0x0000081302007986 */ /* 0x001fe8000c101904 */
[----:B------:R-:W2:Y:S01]  /*1740*/  LDG.E R14, desc[UR4][R14.64+0xc] ;  /* 0x00000c040e0e7981 */ /* 0x000ea2000c1e1900 */
[----:B------:R-:W-:-:S03]  /*1750*/  IMAD.WIDE R16, R17, 0x4, R10 ;  /* 0x0000000411107825 */ /* 0x000fc600078e020a */
[----:B------:R2:W3:Y:S01]  /*1760*/  LDG.E R8, desc[UR4][R8.64+0xc] ;  /* 0x00000c0408087981 */ /* 0x0004e2000c1e1900 */
        /* <DEDUP_REMOVED lines=8> */
[----:B------:R-:W-:-:S03]  /*17f0*/  FADD R21, R6, -R21 ;  /* 0x8000001506157221 */ /* 0x000fc60000000000 */
[----:B------:R-:W-:Y:S02]  /*1800*/  FSEL R12, R12, RZ, P0 ;  /* 0x000000ff0c0c7208 */ /* 0x000fe40000000000 */
[----:B------:R-:W-:-:S03]  /*1810*/  FSEL R21, R21, RZ, P1 ;  /* 0x000000ff15157208 */ /* 0x000fc60000800000 */
[----:B------:R-:W-:Y:S02]  /*1820*/  FADD R5, -R12, 1 ;  /* 0x3f8000000c057421 */ /* 0x000fe40000000100 */
[----:B------:R-:W-:Y:S01]  /*1830*/  FADD R7, -R21, 1 ;  /* 0x3f80000015077421 */ /* 0x000fe20000000100 */
        /* <DEDUP_REMOVED lines=9> */
[----:B------:R-:W-:-:S02]  /*18d0*/  FMUL R11, R12, R11 ;  /* 0x0000000b0c0b7220 */ /* 0x000fc40000400000 */
[----:B------:R-:W-:-:S04]  /*18e0*/  FFMA R8, R21, R16, R8 ;  /* 0x0000001015087223 */ /* 0x000fc80000000008 */
[----:B------:R-:W-:-:S04]  /*18f0*/  FFMA R8, R21, R11, R8 ;  /* 0x0000000b15087223 */ /* 0x000fc80000000008 */
[----:B------:R-:W-:-:S04]  /*1900*/  FADD R8, R8, 0.5 ;  /* 0x3f00000008087421 */ /* 0x000fc80000000000 */
[----:B------:R-:W0:Y:S02]  /*1910*/  F2I.TRUNC.NTZ R5, R8 ;  /* 0x0000000800057305 */ /* 0x000e24000020f100 */
[----:B0-----:R-:W-:Y:S01]  /*1920*/  STG.E desc[UR4][R2.64+0xc], R5 ;  /* 0x00000c0502007986 */ /* 0x001fe2000c101904 */
[----:B------:R-:W-:Y:S05]  /*1930*/  EXIT ;  /* 0x000000000000794d */ /* 0x000fea0003800000 */
        .weak           $__internal_0_$__cuda_sm20_div_rn_f64_full
        .type           $__internal_0_$__cuda_sm20_div_rn_f64_full,@function
        .size           $__internal_0_$__cuda_sm20_div_rn_f64_full,(.L_x_844 - $__internal_0_$__cuda_sm20_div_rn_f64_full)
$__internal_0_$__cuda_sm20_div_rn_f64_full:
[C---:B------:R-:W-:Y:S01]  /*1940*/  FSETP.GEU.AND P0, PT, |R9|.reuse, 1.469367938527859385e-39, PT ;  /* 0x001000000900780b */ /* 0x040fe20003f0e200 */
[----:B------:R-:W-:Y:S01]  /*1950*/  IMAD.MOV.U32 R27, RZ, RZ, 0x1ca00000 ;  /* 0x1ca00000ff1b7424 */ /* 0x000fe200078e00ff */
[----:B------:R-:W-:Y:S01]  /*1960*/  LOP3.LUT R10, R9, 0x800fffff, RZ, 0xc0, !PT ;  /* 0x800fffff090a7812 */ /* 0x000fe200078ec0ff */
[----:B------:R-:W-:Y:S01]  /*1970*/  BSSY.RECONVERGENT B1, `(.L_x_23) ;  /* 0x0000054000017945 */ /* 0x000fe20003800200 */
[----:B------:R-:W-:Y:S02]  /*1980*/  MOV R18, 0x1 ;  /* 0x0000000100127802 */ /* 0x000fe40000000f00 */
[----:B------:R-:W-:Y:S01]  /*1990*/  LOP3.LUT R11, R10, 0x3ff00000, RZ, 0xfc, !PT ;  /* 0x3ff000000a0b7812 */ /* 0x000fe200078efcff */
[----:B------:R-:W-:Y:S01]  /*19a0*/  IMAD.MOV.U32 R10, RZ, RZ, R8 ;  /* 0x000000ffff0a7224 */ /* 0x000fe200078e0008 */
[C---:B------:R-:W-:Y:S02]  /*19b0*/  FSETP.GEU.AND P2, PT, |R7|.reuse, 1.469367938527859385e-39, PT ;  /* 0x001000000700780b */ /* 0x040fe40003f4e200 */
[----:B------:R-:W-:-:S02]  /*19c0*/  LOP3.LUT R26, R7, 0x7ff00000, RZ, 0xc0, !PT ;  /* 0x7ff00000071a7812 */ /* 0x000fc400078ec0ff */
[----:B------:R-:W-:Y:S01]  /*19d0*/  LOP3.LUT R29, R9, 0x7ff00000, RZ, 0xc0, !PT ;  /* 0x7ff00000091d7812 */ /* 0x000fe200078ec0ff */
[----:B------:R-:W-:-:S03]  /*19e0*/  @!P0 DMUL R10, R8, 8.98846567431157953865e+307 ;  /* 0x7fe00000080a8828 */ /* 0x000fc60000000000 */
[----:B------:R-:W-:-:S03]  /*19f0*/  ISETP.GE.U32.AND P1, PT, R26, R29, PT ;  /* 0x0000001d1a00720c */ /* 0x000fc60003f26070 */
[----:B------:R-:W0:Y:S02]  /*1a00*/  MUFU.RCP64H R19, R11 ;  /* 0x0000000b00137308 */ /* 0x000e240000001800 */
[----:B------:R-:W-:Y:S02]  /*1a10*/  @!P2 LOP3.LUT R21, R9, 0x7ff00000, RZ, 0xc0, !PT ;  /* 0x7ff000000915a812 */ /* 0x000fe400078ec0ff */
[----:B------:R-:W-:Y:S02]  /*1a20*/  @!P0 LOP3.LUT R29, R11, 0x7ff00000, RZ, 0xc0, !PT ;  /* 0x7ff000000b1d8812 */ /* 0x000fe400078ec0ff */
[----:B------:R-:W-:-:S04]  /*1a30*/  @!P2 ISETP.GE.U32.AND P3, PT, R26, R21, PT ;  /* 0x000000151a00a20c */ /* 0x000fc80003f66070 */
[----:B------:R-:W-:-:S04]  /*1a40*/  @!P2 SEL R21, R27, 0x63400000, !P3 ;  /* 0x634000001b15a807 */ /* 0x000fc80005800000 */
[----:B------:R-:W-:Y:S01]  /*1a50*/  @!P2 LOP3.LUT R24, R21, 0x80000000, R7, 0xf8, !PT ;  /* 0x800000001518a812 */ /* 0x000fe200078ef807 */
[----:B0-----:R-:W-:-:S03]  /*1a60*/  DFMA R22, R18, -R10, 1 ;  /* 0x3ff000001216742b */ /* 0x001fc6000000080a */
[----:B------:R-:W-:Y:S01]  /*1a70*/  @!P2 LOP3.LUT R25, R24, 0x100000, RZ, 0xfc, !PT ;  /* 0x001000001819a812 */ /* 0x000fe200078efcff */
[----:B------:R-:W-:-:S04]  /*1a80*/  @!P2 IMAD.MOV.U32 R24, RZ, RZ, RZ ;  /* 0x000000ffff18a224 */ /* 0x000fc800078e00ff */
[----:B------:R-:W-:-:S08]  /*1a90*/  DFMA R22, R22, R22, R22 ;  /* 0x000000161616722b */ /* 0x000fd00000000016 */
[----:B------:R-:W-:Y:S01]  /*1aa0*/  DFMA R22, R18, R22, R18 ;  /* 0x000000161216722b */ /* 0x000fe20000000012 */
[----:B------:R-:W-:Y:S01]  /*1ab0*/  SEL R19, R27, 0x63400000, !P1 ;  /* 0x634000001b137807 */ /* 0x000fe20004800000 */
[----:B------:R-:W-:-:S03]  /*1ac0*/  IMAD.MOV.U32 R18, RZ, RZ, R6 ;  /* 0x000000ffff127224 */ /* 0x000fc600078e0006 */
[----:B------:R-:W-:-:S03]  /*1ad0*/  LOP3.LUT R19, R19, 0x800fffff, R7, 0xf8, !PT ;  /* 0x800fffff13137812 */ /* 0x000fc600078ef807 */
[----:B------:R-:W-:-:S03]  /*1ae0*/  DFMA R20, R22, -R10, 1 ;  /* 0x3ff000001614742b */ /* 0x000fc6000000080a */
[----:B------:R-:W-:-:S05]  /*1af0*/  @!P2 DFMA R18, R18, 2, -R24 ;  /* 0x400000001212a82b */ /* 0x000fca0000000818 */
[----:B------:R-:W-:-:S08]  /*1b00*/  DFMA R20, R22, R20, R22 ;  /* 0x000000141614722b */ /* 0x000fd00000000016 */
[----:B------:R-:W-:-:S08]  /*1b10*/  DMUL R22, R20, R18 ;  /* 0x0000001214167228 */ /* 0x000fd00000000000 */
[----:B------:R-:W-:-:S08]  /*1b20*/  DFMA R24, R22, -R10, R18 ;  /* 0x8000000a1618722b */ /* 0x000fd00000000012 */
[----:B------:R-:W-:Y:S01]  /*1b30*/  DFMA R24, R20, R24, R22 ;  /* 0x000000181418722b */ /* 0x000fe20000000016 */
[----:B------:R-:W-:Y:S01]  /*1b40*/  IMAD.MOV.U32 R22, RZ, RZ, R26 ;  /* 0x000000ffff167224 */ /* 0x000fe200078e001a */
[----:B------:R-:W-:Y:S01]  /*1b50*/  @!P2 LOP3.LUT R22, R19, 0x7ff00000, RZ, 0xc0, !PT ;  /* 0x7ff000001316a812 */ /* 0x000fe200078ec0ff */
[----:B------:R-:W-:-:S04]  /*1b60*/  VIADD R21, R29, 0xffffffff ;  /* 0xffffffff1d157836 */ /* 0x000fc80000000000 */
[----:B------:R-:W-:-:S05]  /*1b70*/  VIADD R20, R22, 0xffffffff ;  /* 0xffffffff16147836 */ /* 0x000fca0000000000 */
[----:B------:R-:W-:-:S04]  /*1b80*/  ISETP.GT.U32.AND P0, PT, R20, 0x7feffffe, PT ;  /* 0x7feffffe1400780c */ /* 0x000fc80003f04070 */
[----:B------:R-:W-:-:S13]  /*1b90*/  ISETP.GT.U32.OR P0, PT, R21, 0x7feffffe, P0 ;  /* 0x7feffffe1500780c */ /* 0x000fda0000704470 */
[----:B------:R-:W-:Y:S05]  /*1ba0*/  @P0 BRA `(.L_x_24) ;  /* 0x00000000006c0947 */ /* 0x000fea0003800000 */
[----:B------:R-:W-:-:S04]  /*1bb0*/  LOP3.LUT R7, R9, 0x7ff00000, RZ, 0xc0, !PT ;  /* 0x7ff0000009077812 */ /* 0x000fc800078ec0ff */
[CC--:B------:R-:W-:Y:S02]  /*1bc0*/  VIADDMNMX R6, R26.reuse, -R7.reuse, 0xb9600000, !PT ;  /* 0xb96000001a067446 */ /* 0x0c0fe40007800907 */
[----:B------:R-:W-:Y:S02]  /*1bd0*/  ISETP.GE.U32.AND P0, PT, R26, R7, PT ;  /* 0x000000071a00720c */ /* 0x000fe40003f06070 */
[----:B------:R-:W-:Y:S02]  /*1be0*/  VIMNMX R6, PT, PT, R6, 0x46a00000, PT ;  /* 0x46a0000006067848 */ /* 0x000fe40003fe0100 */
[----:B------:R-:W-:-:S05]  /*1bf0*/  SEL R27, R27, 0x63400000, !P0 ;  /* 0x634000001b1b7807 */ /* 0x000fca0004000000 */
[----:B------:R-:W-:Y:S02]  /*1c00*/  IMAD.IADD R22, R6, 0x1, -R27 ;  /* 0x0000000106167824 */ /* 0x000fe400078e0a1b */
[----:B------:R-:W-:Y:S02]  /*1c10*/  IMAD.MOV.U32 R6, RZ, RZ, RZ ;  /* 0x000000ffff067224 */ /* 0x000fe400078e00ff */
[----:B------:R-:W-:-:S06]  /*1c20*/  VIADD R7, R22, 0x7fe00000 ;  /* 0x7fe0000016077836 */ /* 0x000fcc0000000000 */
[----:B------:R-:W-:-:S10]  /*1c30*/  DMUL R20, R24, R6 ;  /* 0x0000000618147228 */ /* 0x000fd40000000000 */
[----:B------:R-:W-:-:S13]  /*1c40*/  FSETP.GTU.AND P0, PT, |R21|, 1.469367938527859385e-39, PT ;  /* 0x001000001500780b */ /* 0x000fda0003f0c200 */
[----:B------:R-:W-:Y:S05]  /*1c50*/  @P0 BRA `(.L_x_25) ;  /* 0x0000000000940947 */ /* 0x000fea0003800000 */
[----:B------:R-:W-:-:S06]  /*1c60*/  DFMA R10, R24, -R10, R18 ;  /* 0x8000000a180a722b */ /* 0x000fcc0000000012 */
[----:B------:R-:W-:-:S04]  /*1c70*/  IMAD.MOV.U32 R10, RZ, RZ, RZ ;  /* 0x000000ffff0a7224 */ /* 0x000fc800078e00ff */
[C---:B------:R-:W-:Y:S02]  /*1c80*/  FSETP.NEU.AND P0, PT, R11.reuse, RZ, PT ;  /* 0x000000ff0b00720b */ /* 0x040fe40003f0d000 */
[----:B------:R-:W-:-:S04]  /*1c90*/  LOP3.LUT R9, R11, 0x80000000, R9, 0x48, !PT ;  /* 0x800000000b097812 */ /* 0x000fc800078e4809 */
[----:B------:R-:W-:-:S07]  /*1ca0*/  LOP3.LUT R11, R9, R7, RZ, 0xfc, !PT ;  /* 0x00000007090b7212 */ /* 0x000fce00078efcff */
[----:B------:R-:W-:Y:S05]  /*1cb0*/  @!P0 BRA `(.L_x_25) ;  /* 0x00000000007c8947 */ /* 0x000fea0003800000 */
[----:B------:R-:W-:Y:S01]  /*1cc0*/  IMAD.MOV R7, RZ, RZ, -R22 ;  /* 0x000000ffff077224 */ /* 0x000fe200078e0a16 */
[----:B------:R-:W-:Y:S01]  /*1cd0*/  MOV R6, RZ ;  /* 0x000000ff00067202 */ /* 0x000fe20000000f00 */
[----:B------:R-:W-:-:S05]  /*1ce0*/  DMUL.RP R10, R24, R10 ;  /* 0x0000000a180a7228 */ /* 0x000fca0000008000 */
[----:B------:R-:W-:-:S05]  /*1cf0*/  DFMA R6, R20, -R6, R24 ;  /* 0x800000061406722b */ /* 0x000fca0000000018 */
[----:B------:R-:W-:Y:S02]  /*1d00*/  LOP3.LUT R9, R11, R9, RZ, 0x3c, !PT ;  /* 0x000000090b097212 */ /* 0x000fe400078e3cff */
[----:B------:R-:W-:-:S04]  /*1d10*/  IADD3 R6, PT, PT, -R22, -0x43300000, RZ ;  /* 0xbcd0000016067810 */ /* 0x000fc80007ffe1ff */
[----:B------:R-:W-:-:S04]  /*1d20*/  FSETP.NEU.AND P0, PT, |R7|, R6, PT ;  /* 0x000000060700720b */ /* 0x000fc80003f0d200 */
[----:B------:R-:W-:Y:S02]  /*1d30*/  FSEL R20, R10, R20, !P0 ;  /* 0x000000140a147208 */ /* 0x000fe40004000000 */
[----:B------:R-:W-:Y:S01]  /*1d40*/  FSEL R21, R9, R21, !P0 ;  /* 0x0000001509157208 */ /* 0x000fe20004000000 */
[----:B------:R-:W-:Y:S06]  /*1d50*/  BRA `(.L_x_25) ;  /* 0x0000000000547947 */ /* 0x000fec0003800000 */
.L_x_24:
[----:B------:R-:W-:-:S14]  /*1d60*/  DSETP.NAN.AND P0, PT, R6, R6, PT ;  /* 0x000000060600722a */ /* 0x000fdc0003f08000 */
[----:B------:R-:W-:Y:S05]  /*1d70*/  @P0 BRA `(.L_x_26) ;  /* 0x0000000000440947 */ /* 0x000fea0003800000 */
[----:B------:R-:W-:-:S14]  /*1d80*/  DSETP.NAN.AND P0, PT, R8, R8, PT ;  /* 0x000000080800722a */ /* 0x000fdc0003f08000 */
[----:B------:R-:W-:Y:S05]  /*1d90*/  @P0 BRA `(.L_x_27) ;  /* 0x0000000000300947 */ /* 0x000fea0003800000 */
[----:B------:R-:W-:Y:S01]  /*1da0*/  ISETP.NE.AND P0, PT, R22, R29, PT ;  /* 0x0000001d1600720c */ /* 0x000fe20003f05270 */
[----:B------:R-:W-:Y:S02]  /*1db0*/  IMAD.MOV.U32 R20, RZ, RZ, 0x0 ;  /* 0x00000000ff147424 */ /* 0x000fe400078e00ff */
[----:B------:R-:W-:-:S10]  /*1dc0*/  IMAD.MOV.U32 R21, RZ, RZ, -0x80000 ;  /* 0xfff80000ff157424 */ /* 0x000fd400078e00ff */
[----:B------:R-:W-:Y:S05]  /*1dd0*/  @!P0 BRA `(.L_x_25) ;  /* 0x0000000000348947 */ /* 0x000fea0003800000 */
[----:B------:R-:W-:Y:S02]  /*1de0*/  ISETP.NE.AND P0, PT, R22, 0x7ff00000, PT ;  /* 0x7ff000001600780c */ /* 0x000fe40003f05270 */
[----:B------:R-:W-:Y:S02]  /*1df0*/  LOP3.LUT R21, R7, 0x80000000, R9, 0x48, !PT ;  /* 0x8000000007157812 */ /* 0x000fe400078e4809 */
[----:B------:R-:W-:-:S13]  /*1e00*/  ISETP.EQ.OR P0, PT, R29, RZ, !P0 ;  /* 0x000000ff1d00720c */ /* 0x000fda0004702670 */
[----:B------:R-:W-:Y:S01]  /*1e10*/  @P0 LOP3.LUT R6, R21, 0x7ff00000, RZ, 0xfc, !PT ;  /* 0x7ff0000015060812 */ /* 0x000fe200078efcff */
[----:B------:R-:W-:Y:S02]  /*1e20*/  @!P0 IMAD.MOV.U32 R20, RZ, RZ, RZ ;  /* 0x000000ffff148224 */ /* 0x000fe400078e00ff */
[----:B------:R-:W-:Y:S02]  /*1e30*/  @P0 IMAD.MOV.U32 R20, RZ, RZ, RZ ;  /* 0x000000ffff140224 */ /* 0x000fe400078e00ff */
[----:B------:R-:W-:Y:S01]  /*1e40*/  @P0 IMAD.MOV.U32 R21, RZ, RZ, R6 ;  /* 0x000000ffff150224 */ /* 0x000fe200078e0006 */
[----:B------:R-:W-:Y:S06]  /*1e50*/  BRA `(.L_x_25) ;  /* 0x0000000000147947 */ /* 0x000fec0003800000 */
.L_x_27:
[----:B------:R-:W-:Y:S01]  /*1e60*/  LOP3.LUT R21, R9, 0x80000, RZ, 0xfc, !PT ;  /* 0x0008000009157812 */ /* 0x000fe200078efcff */
[----:B------:R-:W-:Y:S01]  /*1e70*/  IMAD.MOV.U32 R20, RZ, RZ, R8 ;  /* 0x000000ffff147224 */ /* 0x000fe200078e0008 */
[----:B------:R-:W-:Y:S06]  /*1e80*/  BRA `(.L_x_25) ;  /* 0x0000000000087947 */ /* 0x000fec0003800000 */
.L_x_26:
[----:B------:R-:W-:Y:S01]  /*1e90*/  LOP3.LUT R21, R7, 0x80000, RZ, 0xfc, !PT ;  /* 0x0008000007157812 */ /* 0x000fe200078efcff */
[----:B------:R-:W-:-:S07]  /*1ea0*/  IMAD.MOV.U32 R20, RZ, RZ, R6 ;  /* 0x000000ffff147224 */ /* 0x000fce00078e0006 */
.L_x_25:
[----:B------:R-:W-:Y:S05]  /*1eb0*/  BSYNC.RECONVERGENT B1 ;  /* 0x0000000000017941 */ /* 0x000fea0003800200 */
.L_x_23:
[----:B------:R-:W-:Y:S02]  /*1ec0*/  IMAD.MOV.U32 R6, RZ, RZ, R0 ;  /* 0x000000ffff067224 */ /* 0x000fe400078e0000 */
[----:B------:R-:W-:-:S04]  /*1ed0*/  IMAD.MOV.U32 R7, RZ, RZ, 0x0 ;  /* 0x00000000ff077424 */ /* 0x000fc800078e00ff */
[----:B------:R-:W-:Y:S05]  /*1ee0*/  RET.REL.NODEC R6 `(_Z38nppiWarpPerspectiveBack_32s_C4R_kernelPKi8NppiSizei8NppiRectPiiS2_dddddddddi) ;  /* 0xffffffe006447950 */ /* 0x000fea0003c3ffff */
.L_x_28:
[----:B------:R-:W-:-:S00]  /*1ef0*/  BRA `(.L_x_28) ;  /* 0xfffffffc00fc7947 */ /* 0x000fc0000383ffff */
[----:B------:R-:W-:-:S00]  /*1f00*/  NOP ;  /* 0x0000000000007918 */ /* 0x000fc00000000000 */
[----:B------:R-:W-:-:S00]  /*1f10*/  NOP ;  /* 0x0000000000007918 */ /* 0x000fc00000000000 */
[----:B------:R-:W-:-:S00]  /*1f20*/  NOP ;  /* 0x0000000000007918 */ /* 0x000fc00000000000 */
[----:B------:R-:W-:-:S00]  /*1f30*/  NOP ;  /* 0x0000000000007918 */ /* 0x000fc00000000000 */
[----:B------:R-:W-:-:S00]  /*1f40*/  NOP ;  /* 0x0000000000007918 */ /* 0x000fc00000000000 */
[----:B------:R-:W-:-:S00]  /*1f50*/  NOP ;  /* 0x0000000000007918 */ /* 0x000fc00000000000 */
[----:B------:R-:W-:-:S00]  /*1f60*/  NOP ;  /* 0x0000000000007918 */ /* 0x000fc00000000000 */
[----:B------:R-:W-:-:S00]  /*1f70*/  NOP ;  /* 0x0000000000007918 */ /* 0x000fc00000000000 */
.L_x_844:


//--------------------- .text._Z38nppiWarpPerspectiveBack_32s_C3R_kernelPKi8NppiSizei8NppiRectPiiS2_dddddddddi --------------------------
	.section	.text._Z38nppiWarpPerspectiveBack_32s_C3R_kernelPKi8NppiSizei8NppiRectPiiS2_dddddddddi,"ax",@progbits
	.align	128
        .global         _Z38nppiWarpPerspectiveBack_32s_C3R_kernelPKi8NppiSizei8NppiRectPiiS2_dddddddddi
        .type           _Z38nppiWarpPerspectiveBack_32s_C3R_kernelPKi8NppiSizei8NppiRectPiiS2_dddddddddi,@function
        .size           _Z38nppiWarpPerspectiveBack_32s_C3R_kernelPKi8NppiSizei8NppiRectPiiS2_dddddddddi,(.L_x_845 - _Z38nppiWarpPerspectiveBack_32s_C3R_kernelPKi8NppiSizei8NppiRectPiiS2_dddddddddi)
        .other          _Z38nppiWarpPerspectiveBack_32s_C3R_kernelPKi8NppiSizei8NppiRectPiiS2_dddddddddi,@"STO_CUDA_ENTRY STV_DEFAULT"
_Z38nppiWarpPerspectiveBack_32s_C3R_kernelPKi8NppiSizei8NppiRectPiiS2_dddddddddi:
.text._Z38nppiWarpPerspectiveBack_32s_C3R_kernelPKi8NppiSizei8NppiRectPiiS2_dddddddddi:
        /* <DEDUP_REMOVED lines=31> */
[----:B------:R-:W-:Y:S01]  /*01f0*/  IMAD R5, R5, 0x3, RZ ;  /* 0x0000000305057824 */ /* 0x000fe200078e02ff */
[----:B------:R-:W2:Y:S01]  /*0200*/  LDCU.64 UR8, c[0x0][0x3a8] ;  /* 0x00007500ff0877ac */ /* 0x000ea20008000a00 */
[----:B-1----:R-:W-:-:S05]  /*0210*/  IMAD R4, R4, UR6, RZ ;  /* 0x0000000604047c24 */ /* 0x002fca000f8e02ff */
[----:B--2---:R-:W-:-:S04]  /*0220*/  IADD3 R2, P0, PT, R4, UR8, RZ ;  /* 0x0000000804027c10 */ /* 0x004fc8000ff1e0ff */
[----:B------:R-:W-:-:S03]  /*0230*/  LEA.HI.X.SX32 R3, R4, UR9, 0x1, P0 ;  /* 0x0000000904037c11 */ /* 0x000fc600080f0eff */
[----:B------:R-:W-:-:S05]  /*0240*/  IMAD.WIDE R2, R5, 0x4, R2 ;  /* 0x0000000405027825 */ /* 0x000fca00078e0202 */
[----:B0-----:R-:W-:Y:S04]  /*0250*/  STG.E desc[UR4][R2.64+0x8], RZ ;  /* 0x000008ff02007986 */ /* 0x001fe8000c101904 */
[----:B------:R-:W-:Y:S04]  /*0260*/  STG.E desc[UR4][R2.64+0x4], RZ ;  /* 0x000004ff02007986 */ /* 0x000fe8000c101904 */
[----:B------:R-:W-:Y:S01]  /*0270*/  STG.E desc[UR4][R2.64], RZ ;  /* 0x000000ff02007986 */ /* 0x000fe2000c101904 */
[----:B------:R-:W-:Y:S05]  /*0280*/  EXIT ;  /* 0x000000000000794d */ /* 0x000fea0003800000 */
.L_x_29:
        /* <DEDUP_REMOVED lines=23> */
[----:B0-----:R-:W-:Y:S05]  /*0400*/  CALL.REL.NOINC `($__internal_1_$__cuda_sm20_div_rn_f64_full) ;  /* 0x0000001000547944 */ /* 0x001fea0003c00000 */
[----:B------:R-:W-:Y:S02]  /*0410*/  IMAD.MOV.U32 R2, RZ, RZ, R20 ;  /* 0x000000ffff027224 */ /* 0x000fe400078e0014 */
[----:B------:R-:W-:-:S07]  /*0420*/  IMAD.MOV.U32 R3, RZ, RZ, R21 ;  /* 0x000000ffff037224 */ /* 0x000fce00078e0015 */
.L_x_31:
[----:B0-----:R-:W-:Y:S05]  /*0430*/  BSYNC.RECONVERGENT B0 ;  /* 0x0000000000007941 */ /* 0x001fea0003800200 */
.L_x_30:
        /* <DEDUP_REMOVED lines=25> */
[----:B------:R-:W-:Y:S05]  /*05d0*/  CALL.REL.NOINC `($__internal_1_$__cuda_sm20_div_rn_f64_full) ;  /* 0x0000000c00e07944 */ /* 0x000fea0003c00000 */
[----:B------:R-:W-:Y:S02]  /*05e0*/  IMAD.MOV.U32 R6, RZ, RZ, R20 ;  /* 0x000000ffff067224 */ /* 0x000fe400078e0014 */
[----:B------:R-:W-:-:S07]  /*05f0*/  IMAD.MOV.U32 R7, RZ, RZ, R21 ;  /* 0x000000ffff077224 */ /* 0x000fce00078e0015 */
.L_x_33:
[----:B------:R-:W-:Y:S05]  /*0600*/  BSYNC.RECONVERGENT B0 ;  /* 0x0000000000007941 */ /* 0x000fea0003800200 */
.L_x_32:
[----:B------:R-:W0:Y:S01]  /*0610*/  LDCU UR6, c[0x0][0x410] ;  /* 0x00008200ff0677ac */ /* 0x000e220008000800 */
[----:B------:R-:W1:Y:S01]  /*0620*/  LDC.64 R12, c[0x0][0x388] ;  /* 0x0000e200ff0c7b82 */ /* 0x000e620000000a00 */
[----:B------:R2:W3:Y:S01]  /*0630*/  F2F.F32.F64 R6, R6 ;  /* 0x0000000600067310 */ /* 0x0004e20000301000 */
[----:B------:R-:W-:Y:S01]  /*0640*/  IMAD R11, R5, 0x3, RZ ;  /* 0x00000003050b7824 */ /* 0x000fe200078e02ff */
[----:B------:R-:W4:Y:S01]  /*0650*/  LDCU UR7, c[0x0][0x3b0] ;  /* 0x00007600ff0777ac */ /* 0x000f220008000800 */
[----:B------:R-:W5:Y:S05]  /*0660*/  LDCU.64 UR8, c[0x0][0x3a8] ;  /* 0x00007500ff0877ac */ /* 0x000f6a0008000a00 */
[----:B------:R2:W1:Y:S01]  /*0670*/  F2F.F32.F64 R15, R2 ;  /* 0x00000002000f7310 */ /* 0x0004620000301000 */
[----:B0-----:R-:W-:Y:S01]  /*0680*/  UISETP.NE.AND UP0, UPT, UR6, 0x2, UPT ;  /* 0x000000020600788c */ /* 0x001fe2000bf05270 */
[----:B----4-:R-:W-:Y:S01]  /*0690*/  IMAD R4, R4, UR7, RZ ;  /* 0x0000000704047c24 */ /* 0x010fe2000f8e02ff */
[----:B-1----:R-:W-:-:S04]  /*06a0*/  IADD3 R0, PT, PT, R13, -0x1, RZ ;  /* 0xffffffff0d007810 */ /* 0x002fc80007ffe0ff */
        /* <DEDUP_REMOVED lines=25> */
[----:B------:R-:W-:Y:S01]  /*0840*/  IMAD R7, R7, 0x3, RZ ;  /* 0x0000000307077824 */ /* 0x000fe200078e02ff */
[----:B------:R-:W-:-:S03]  /*0850*/  LEA.HI.X.SX32 R3, R3, UR9, 0x1, P1 ;  /* 0x0000000903037c11 */ /* 0x000fc600088f0eff */
[----:B------:R-:W-:-:S04]  /*0860*/  IMAD.WIDE.U32 R2, R7, 0x4, R2 ;  /* 0x0000000407027825 */ /* 0x000fc800078e0002 */
[----:B------:R-:W-:-:S04]  /*0870*/  IMAD.MOV.U32 R7, RZ, RZ, RZ ;  /* 0x000000ffff077224 */ /* 0x000fc800078e00ff */
[----:B------:R-:W-:Y:S05]  /*0880*/  @!P0 BRA `(.L_x_37) ;  /* 0x0000000000048947 */ /* 0x000fea0003800000 */
[----:B------:R0:W5:Y:S02]  /*0890*/  LDG.E R5, desc[UR4][R2.64] ;  /* 0x0000000402057981 */ /* 0x000164000c1e1900 */
.L_x_37:
[----:B------:R-:W-:Y:S05]  /*08a0*/  BSYNC.RECONVERGENT B0 ;  /* 0x0000000000007941 */ /* 0x000fea0003800200 */
.L_x_36:
[----:B-----5:R1:W-:Y:S01]  /*08b0*/  STG.E desc[UR4][R8.64], R5 ;  /* 0x0000000508007986 */ /* 0x0203e2000c101904 */
[----:B------:R-:W-:Y:S04]  /*08c0*/  BSSY.RECONVERGENT B0, `(.L_x_38) ;  /* 0x0000003000007945 */ /* 0x000fe80003800200 */
[----:B------:R-:W-:Y:S05]  /*08d0*/  @!P0 BRA `(.L_x_39) ;  /* 0x0000000000048947 */ /* 0x000fea0003800000 */
[----:B------:R2:W5:Y:S02]  /*08e0*/  LDG.E R7, desc[UR4][R2.64+0x4] ;  /* 0x0000040402077981 */ /* 0x000564000c1e1900 */
.L_x_39:
[----:B------:R-:W-:Y:S05]  /*08f0*/  BSYNC.RECONVERGENT B0 ;  /* 0x0000000000007941 */ /* 0x000fea0003800200 */
.L_x_38:
[----:B-----5:R3:W-:Y:S01]  /*0900*/  STG.E desc[UR4][R8.64+0x4], R7 ;  /* 0x0000040708007986 */ /* 0x0207e2000c101904 */
[----:B------:R-:W-:Y:S04]  /*0910*/  BSSY.RECONVERGENT B0, `(.L_x_40) ;  /* 0x0000003000007945 */ /* 0x000fe80003800200 */
[----:B------:R-:W-:Y:S05]  /*0920*/  @!P0 BRA `(.L_x_41) ;  /* 0x0000000000048947 */ /* 0x000fea0003800000 */
[----:B------:R4:W5:Y:S02]  /*0930*/  LDG.E R11, desc[UR4][R2.64+0x8] ;  /* 0x00000804020b7981 */ /* 0x000964000c1e1900 */
.L_x_41:
[----:B------:R-:W-:Y:S05]  /*0940*/  BSYNC.RECONVERGENT B0 ;  /* 0x0000000000007941 */ /* 0x000fea0003800200 */
.L_x_40:
[----:B-----5:R-:W-:Y:S01]  /*0950*/  STG.E desc[UR4][R8.64+0x8], R11 ;  /* 0x0000080b08007986 */ /* 0x020fe2000c101904 */
[----:B------:R-:W-:Y:S05]  /*0960*/  EXIT ;  /* 0x000000000000794d */ /* 0x000fea0003800000 */
.L_x_35:
        /* <DEDUP_REMOVED lines=8> */
[----:B------:R-:W-:Y:S01]  /*09f0*/  FADD.RZ R6, R6, R3 ;  /* 0x0000000306067221 */ /* 0x000fe2000000c000 */
[----:B------:R-:W-:-:S02]  /*0a00*/  IMAD.MOV.U32 R11, RZ, RZ, RZ ;  /* 0x000000ffff0b7224 */ /* 0x000fc400078e00ff */
[----:B------:R-:W-:Y:S01]  /*0a10*/  FADD.RZ R15, R15, R2 ;  /* 0x000000020f0f7221 */ /* 0x000fe2000000c000 */
        /* <DEDUP_REMOVED lines=14> */
.L_x_43:
[----:B------:R-:W-:Y:S05]  /*0b00*/  BSYNC.RECONVERGENT B0 ;  /* 0x0000000000007941 */ /* 0x000fea0003800200 */
.L_x_42:
[----:B-----5:R1:W-:Y:S01]  /*0b10*/  STG.E desc[UR4][R8.64], R5 ;  /* 0x0000000508007986 */ /* 0x0203e2000c101904 */
[----:B------:R-:W-:Y:S04]  /*0b20*/  BSSY.RECONVERGENT B0, `(.L_x_44) ;  /* 0x0000003000007945 */ /* 0x000fe80003800200 */
[----:B------:R-:W-:Y:S05]  /*0b30*/  @!P0 BRA `(.L_x_45) ;  /* 0x0000000000048947 */ /* 0x000fea0003800000 */
[----:B------:R2:W5:Y:S02]  /*0b40*/  LDG.E R7, desc[UR4][R2.64+0x4] ;  /* 0x0000040402077981 */ /* 0x000564000c1e1900 */
.L_x_45:
[----:B------:R-:W-:Y:S05]  /*0b50*/  BSYNC.RECONVERGENT B0 ;  /* 0x0000000000007941 */ /* 0x000fea0003800200 */
.L_x_44:
[----:B-----5:R3:W-:Y:S01]  /*0b60*/  STG.E desc[UR4][R8.64+0x4], R7 ;  /* 0x0000040708007986 */ /* 0x0207e2000c101904 */
[----:B------:R-:W-:Y:S04]  /*0b70*/  BSSY.RECONVERGENT B0, `(.L_x_46) ;  /* 0x0000003000007945 */ /* 0x000fe80003800200 */
[----:B------:R-:W-:Y:S05]  /*0b80*/  @!P0 BRA `(.L_x_47) ;  /* 0x0000000000048947 */ /* 0x000fea0003800000 */
[----:B------:R4:W5:Y:S02]  /*0b90*/  LDG.E R11, desc[UR4][R2.64+0x8] ;  /* 0x00000804020b7981 */ /* 0x000964000c1e1900 */
.L_x_47:
[----:B------:R-:W-:Y:S05]  /*0ba0*/  BSYNC.RECONVERGENT B0 ;  /* 0x0000000000007941 */ /* 0x000fea0003800200 */
.L_x_46:
[----:B-----5:R-:W-:Y:S01]  /*0bb0*/  STG.E desc[UR4][R8.64+0x8], R11 ;  /* 0x0000080b08007986 */ /* 0x020fe2000c101904 */
[----:B------:R-:W-:Y:S05]  /*0bc0*/  EXIT ;  /* 0x000000000000794d */ /* 0x000fea0003800000 */
.L_x_34:
[----:B------:R-:W-:Y:S01]  /*0bd0*/  I2FP.F32.S32 R5, R0 ;  /* 0x0000000000057245 */ /* 0x000fe20000201400 */
[----:B------:R-:W0:Y:S03]  /*0be0*/  LDCU UR6, c[0x0][0x390] ;  /* 0x00007200ff0677ac */ /* 0x000e260008000800 */
[----:B------:R-:W-:Y:S01]  /*0bf0*/  FMNMX R10, R6, R5, PT ;  /* 0x00000005060a7209 */ /* 0x000fe20003800000 */
[----:B------:R-:W1:Y:S01]  /*0c00*/  LDCU.64 UR8, c[0x0][0x380] ;  /* 0x00007000ff0877ac */ /* 0x000e620008000a00 */
[----:B------:R-:W-:Y:S02]  /*0c10*/  I2FP.F32.S32 R6, R4 ;  /* 0x0000000400067245 */ /* 0x000fe40000201400 */
[----:B------:R-:W-:Y:S02]  /*0c20*/  FMNMX R10, RZ, R10, !PT ;  /* 0x0000000aff0a7209 */ /* 0x000fe40007800000 */
[----:B------:R-:W-:-:S02]  /*0c30*/  FMNMX R7, R15, R6, PT ;  /* 0x000000060f077209 */ /* 0x000fc40003800000 */
[----:B------:R-:W0:Y:S02]  /*0c40*/  F2I.FLOOR.NTZ R13, R10 ;  /* 0x0000000a000d7305 */ /* 0x000e240000207100 */
[----:B------:R-:W-:-:S06]  /*0c50*/  FMNMX R7, RZ, R7, !PT ;  /* 0x00000007ff077209 */ /* 0x000fcc0007800000 */
[----:B------:R-:W2:Y:S01]  /*0c60*/  F2I.FLOOR.NTZ R17, R7 ;  /* 0x0000000700117305 */ /* 0x000ea20000207100 */
[C---:B0-----:R-:W-:Y:S01]  /*0c70*/  IMAD R12, R13.reuse, UR6, RZ ;  /* 0x000000060d0c7c24 */ /* 0x041fe2000f8e02ff */
[----:B------:R-:W-:-:S04]  /*0c80*/  VIADDMNMX R3, R13, 0x1, R0, PT ;  /* 0x000000010d037846 */ /* 0x000fc80003800100 */
[C---:B-1----:R-:W-:Y:S01]  /*0c90*/  IADD3 R14, P0, PT, R12.reuse, UR8, RZ ;  /* 0x000000080c0e7c10 */ /* 0x042fe2000ff1e0ff */
[----:B------:R-:W-:Y:S01]  /*0ca0*/  IMAD R3, R3, UR6, RZ ;  /* 0x0000000603037c24 */ /* 0x000fe2000f8e02ff */
[C---:B--2---:R-:W-:Y:S01]  /*0cb0*/  VIADDMNMX R2, R17.reuse, 0x1, R4, PT ;  /* 0x0000000111027846 */ /* 0x044fe20003800104 */
[----:B------:R-:W-:Y:S01]  /*0cc0*/  IMAD R21, R17, 0x3, RZ ;  /* 0x0000000311157824 */ /* 0x000fe200078e02ff */
[----:B------:R-:W-:-:S03]  /*0cd0*/  LEA.HI.X.SX32 R15, R12, UR9, 0x1, P0 ;  /* 0x000000090c0f7c11 */ /* 0x000fc600080f0eff */
[----:B------:R-:W-:Y:S01]  /*0ce0*/  IMAD R23, R2, 0x3, RZ ;  /* 0x0000000302177824 */ /* 0x000fe200078e02ff */
        /* <DEDUP_REMOVED lines=10> */
[----:B------:R-:W-:Y:S01]  /*0d90*/  I2FP.F32.S32 R12, R17 ;  /* 0x00000011000c7245 */ /* 0x000fe20000201400 */
[----:B------:R-:W-:Y:S01]  /*0da0*/  IMAD.WIDE R8, R11, 0x4, R8 ;  /* 0x000000040b087825 */ /* 0x000fe200078e0208 */
[----:B------:R-:W-:-:S02]  /*0db0*/  I2FP.F32.S32 R25, R13 ;  /* 0x0000000d00197245 */ /* 0x000fc40000201400 */
[----:B------:R-:W-:Y:S01]  /*0dc0*/  ISETP.NE.AND P0, PT, R4, R17, PT ;  /* 0x000000110400720c */ /* 0x000fe20003f05270 */
[----:B------:R-:W-:Y:S01]  /*0dd0*/  FADD R3, R7, -R12 ;  /* 0x8000000c07037221 */ /* 0x000fe20000000000 */
[----:B------:R-:W-:Y:S01]  /*0de0*/  ISETP.NE.AND P1, PT, R0, R13, PT ;  /* 0x0000000d0000720c */ /* 0x000fe20003f25270 */
[----:B------:R-:W-:Y:S01]  /*0df0*/  FADD R12, R10, -R25 ;  /* 0x800000190a0c7221 */ /* 0x000fe20000000000 */
[----:B------:R-:W-:Y:S02]  /*0e00*/  FMNMX R10, R5, R10, PT ;  /* 0x0000000a050a7209 */ /* 0x000fe40003800000 */
[----:B------:R-:W-:Y:S02]  /*0e10*/  FSEL R3, R3, RZ, P0 ;  /* 0x000000ff03037208 */ /* 0x000fe40000000000 */
[----:B------:R-:W-:Y:S02]  /*0e20*/  FSEL R12, R12, RZ, P1 ;  /* 0x000000ff0c0c7208 */ /* 0x000fe40000800000 */
[----:B------:R-:W-:Y:S01]  /*0e30*/  FMNMX R10, RZ, R10, !PT ;  /* 0x0000000aff0a7209 */ /* 0x000fe20007800000 */
[----:B0-----:R-:W-:Y:S01]  /*0e40*/  FADD R15, -R3, 1 ;  /* 0x3f800000030f7421 */ /* 0x001fe20000000100 */
[----:B------:R-:W-:Y:S01]  /*0e50*/  FMNMX R7, R6, R7, PT ;  /* 0x0000000706077209 */ /* 0x000fe20003800000 */
[----:B------:R-:W-:Y:S01]  /*0e60*/  FADD R17, -R12, 1 ;  /* 0x3f8000000c117421 */ /* 0x000fe20000000100 */
[----:B------:R-:W0:Y:S02]  /*0e70*/  F2I.FLOOR.NTZ R13, R10 ;  /* 0x0000000a000d7305 */ /* 0x000e240000207100 */
[----:B------:R-:W-:-:S02]  /*0e80*/  FMNMX R7, RZ, R7, !PT ;  /* 0x00000007ff077209 */ /* 0x000fc40007800000 */
        /* <DEDUP_REMOVED lines=8> */
[----:B------:R-:W-:Y:S01]  /*0f10*/  FFMA R19, R14, R17, R19 ;  /* 0x000000110e137223 */ /* 0x000fe20000000013 */
[----:B------:R-:W1:Y:S01]  /*0f20*/  F2I.FLOOR.NTZ R15, R7 ;  /* 0x00000007000f7305 */ /* 0x000e620000207100 */
[----:B0-----:R-:W-:-:S02]  /*0f30*/  IMAD R14, R13, UR6, RZ ;  /* 0x000000060d0e7c24 */ /* 0x001fc4000f8e02ff */
[----:B------:R-:W-:Y:S01]  /*0f40*/  FMUL R2, R3, R2 ;  /* 0x0000000203027220 */ /* 0x000fe20000400000 */
[----:B------:R-:W-:Y:S01]  /*0f50*/  FFMA R19, R12, R20, R19 ;  /* 0x000000140c137223 */ /* 0x000fe20000000013 */
[----:B------:R-:W-:Y:S02]  /*0f60*/  VIADDMNMX R3, R13, 0x1, R0, PT ;  /* 0x000000010d037846 */ /* 0x000fe40003800100 */
[----:B------:R-:W-:Y:S01]  /*0f70*/  IADD3 R16, P0, PT, R14, UR8, RZ ;  /* 0x000000080e107c10 */ /* 0x000fe2000ff1e0ff */
[----:B------:R-:W-:Y:S02]  /*0f80*/  FFMA R2, R12, R2, R19 ;  /* 0x000000020c027223 */ /* 0x000fe40000000013 */
[----:B------:R-:W-:Y:S01]  /*0f90*/  IMAD R3, R3, UR6, RZ ;  /* 0x0000000603037c24 */ /* 0x000fe2000f8e02ff */
[----:B------:R-:W-:Y:S01]  /*0fa0*/  LEA.HI.X.SX32 R17, R14, UR9, 0x1, P0 ;  /* 0x000000090e117c11 */ /* 0x000fe200080f0eff */
[----:B------:R-:W-:-:S04]  /*0fb0*/  FADD R12, R2, 0.5 ;  /* 0x3f000000020c7421 */ /* 0x000fc80000000000 */
[----:B------:R-:W0:Y:S01]  /*0fc0*/  F2I.TRUNC.NTZ R23, R12 ;  /* 0x0000000c00177305 */ /* 0x000e22000020f100 */
[C---:B-1----:R-:W-:Y:S01]  /*0fd0*/  VIADDMNMX R2, R15.reuse, 0x1, R4, PT ;  /* 0x000000010f027846 */ /* 0x042fe20003800104 */
[----:B------:R-:W-:-:S04]  /*0fe0*/  IMAD R21, R15, 0x3, RZ ;  /* 0x000000030f157824 */ /* 0x000fc800078e02ff */
[----:B------:R-:W-:Y:S01]  /*0ff0*/  IMAD R11, R2, 0x3, RZ ;  /* 0x00000003020b7824 */ /* 0x000fe200078e02ff */
[----:B------:R-:W-:-:S03]  /*1000*/  IADD3 R2, P0, PT, R3, UR8, RZ ;  /* 0x0000000803027c10 */ /* 0x000fc6000ff1e0ff */
[----:B------:R-:W-:Y:S01]  /*1010*/  IMAD.WIDE R18, R11, 0x4, R16 ;  /* 0x000000040b127825 */ /* 0x000fe200078e0210 */
[----:B------:R-:W-:-:S03]  /*1020*/  LEA.HI.X.SX32 R3, R3, UR9, 0x1, P0 ;  /* 0x0000000903037c11 */ /* 0x000fc600080f0eff */
[C---:B------:R-:W-:Y:S01]  /*1030*/  IMAD.WIDE R16, R21.reuse, 0x4, R16 ;  /* 0x0000000415107825 */ /* 0x040fe200078e0210 */
[----:B0-----:R-:W-:Y:S04]  /*1040*/  STG.E desc[UR4][R8.64], R23 ;  /* 0x0000001708007986 */ /* 0x001fe8000c101904 */
[----:B------:R-:W2:Y:S01]  /*1050*/  LDG.E R18, desc[UR4][R18.64+0x4] ;  /* 0x0000040412127981 */ /* 0x000ea2000c1e1900 */
[----:B------:R-:W-:-:S03]  /*1060*/  IMAD.WIDE R20, R21, 0x4, R2 ;  /* 0x0000000415147825 */ /* 0x000fc600078e0202 */
[----:B------:R-:W3:Y:S01]  /*1070*/  LDG.E R16, desc[UR4][R16.64+0x4] ;  /* 0x0000040410107981 */ /* 0x000ee2000c1e1900 */
[----:B------:R-:W-:-:S03]  /*1080*/  IMAD.WIDE R2, R11, 0x4, R2 ;  /* 0x000000040b027825 */ /* 0x000fc600078e0202 */
[----:B------:R-:W4:Y:S04]  /*1090*/  LDG.E R20, desc[UR4][R20.64+0x4] ;  /* 0x0000040414147981 */ /* 0x000f28000c1e1900 */
[----:B------:R0:W5:Y:S01]  /*10a0*/  LDG.E R3, desc[UR4][R2.64+0x4] ;  /* 0x0000040402037981 */ /* 0x000162000c1e1900 */
        /* <DEDUP_REMOVED lines=9> */
[----:B0-----:R-:W-:Y:S01]  /*1140*/  FMNMX R2, RZ, R5, !PT ;  /* 0x00000005ff027209 */ /* 0x001fe20007800000 */
[----:B------:R-:W-:Y:S01]  /*1150*/  FADD R13, -R11, 1 ;  /* 0x3f8000000b0d7421 */ /* 0x000fe20000000100 */
        /* <DEDUP_REMOVED lines=17> */
[----:B------:R-:W-:-:S03]  /*1270*/  VIADDMNMX R11, R5, 0x1, R0, PT ;  /* 0x00000001050b7846 */ /* 0x000fc60003800100 */
[----:B------:R-:W-:Y:S02]  /*1280*/  FFMA R10, R12, R10, R17 ;  /* 0x0000000a0c0a7223 */ /* 0x000fe40000000011 */
[----:B------:R-:W-:Y:S02]  /*1290*/  IMAD R16, R11, UR6, RZ ;  /* 0x000000060b107c24 */ /* 0x000fe4000f8e02ff */
[----:B------:R-:W-:Y:S01]  /*12a0*/  FADD R7, R10, 0.5 ;  /* 0x3f0000000a077421 */ /* 0x000fe20000000000 */
[----:B------:R-:W-:Y:S02]  /*12b0*/  IADD3 R10, P0, PT, R13, UR8, RZ ;  /* 0x000000080d0a7c10 */ /* 0x000fe4000ff1e0ff */
[C---:B-1----:R-:W-:Y:S01]  /*12c0*/  VIADDMNMX R12, R3.reuse, 0x1, R4, PT ;  /* 0x00000001030c7846 */ /* 0x042fe20003800104 */
[----:B------:R-:W-:Y:S02]  /*12d0*/  IMAD R17, R3, 0x3, RZ ;  /* 0x0000000303117824 */ /* 0x000fe400078e02ff */
[----:B------:R-:W0:Y:S01]  /*12e0*/  F2I.TRUNC.NTZ R7, R7 ;  /* 0x0000000700077305 */ /* 0x000e22000020f100 */
[----:B------:R-:W-:Y:S01]  /*12f0*/  LEA.HI.X.SX32 R11, R13, UR9, 0x1, P0 ;  /* 0x000000090d0b7c11 */ /* 0x000fe200080f0eff */
[----:B------:R-:W-:Y:S01]  /*1300*/  IMAD R19, R12, 0x3, RZ ;  /* 0x000000030c137824 */ /* 0x000fe200078e02ff */
[----:B------:R-:W-:-:S03]  /*1310*/  IADD3 R12, P0, PT, R16, UR8, RZ ;  /* 0x00000008100c7c10 */ /* 0x000fc6000ff1e0ff */
[----:B------:R-:W-:Y:S01]  /*1320*/  IMAD.WIDE R14, R19, 0x4, R10 ;  /* 0x00000004130e7825 */ /* 0x000fe200078e020a */
[----:B------:R-:W-:-:S03]  /*1330*/  LEA.HI.X.SX32 R13, R16, UR9, 0x1, P0 ;  /* 0x00000009100d7c11 */ /* 0x000fc600080f0eff */
[C---:B------:R-:W-:Y:S01]  /*1340*/  IMAD.WIDE R10, R17.reuse, 0x4, R10 ;  /* 0x00000004110a7825 */ /* 0x040fe200078e020a */
[----:B0-----:R0:W-:Y:S03]  /*1350*/  STG.E desc[UR4][R8.64+0x4], R7 ;  /* 0x0000040708007986 */ /* 0x0011e6000c101904 */
[--C-:B------:R-:W-:Y:S01]  /*1360*/  IMAD.WIDE R16, R17, 0x4, R12.reuse ;  /* 0x0000000411107825 */ /* 0x100fe200078e020c */
[----:B------:R-:W2:Y:S03]  /*1370*/  LDG.E R14, desc[UR4][R14.64+0x8] ;  /* 0x000008040e0e7981 */ /* 0x000ea6000c1e1900 */
[----:B------:R-:W-:Y:S01]  /*1380*/  IMAD.WIDE R12, R19, 0x4, R12 ;  /* 0x00000004130c7825 */ /* 0x000fe200078e020c */
[----:B------:R-:W3:Y:S04]  /*1390*/  LDG.E R10, desc[UR4][R10.64+0x8] ;  /* 0x000008040a0a7981 */ /* 0x000ee8000c1e1900 */
[----:B------:R-:W4:Y:S04]  /*13a0*/  LDG.E R16, desc[UR4][R16.64+0x8] ;  /* 0x0000080410107981 */ /* 0x000f28000c1e1900 */
[----:B------:R-:W5:Y:S01]  /*13b0*/  LDG.E R12, desc[UR4][R12.64+0x8] ;  /* 0x000008040c0c7981 */ /* 0x000f62000c1e1900 */
[----:B------:R-:W-:-:S02]  /*13c0*/  I2FP.F32.S32 R19, R3 ;  /* 0x0000000300137245 */ /* 0x000fc40000201400 */
        /* <DEDUP_REMOVED lines=14> */
[----:B0-----:R-:W-:Y:S01]  /*14b0*/  FMUL R7, R5, R14 ;  /* 0x0000000e05077220 */ /* 0x001fe20000400000 */
        /* <DEDUP_REMOVED lines=10> */
        .weak           $__internal_1_$__cuda_sm20_div_rn_f64_full
        .type           $__internal_1_$__cuda_sm20_div_rn_f64_full,@function
        .size           $__internal_1_$__cuda_sm20_div_rn_f64_full,(.L_x_845 - $__internal_1_$__cuda_sm20_div_rn_f64_full)
$__internal_1_$__cuda_sm20_div_rn_f64_full:
[C---:B------:R-:W-:Y:S01]  /*1560*/  FSETP.GEU.AND P0, PT, |R9|.reuse, 1.469367938527859385e-39, PT ;  /* 0x001000000900780b */ /* 0x040fe20003f0e200 */
[----:B------:R-:W-:Y:S01]  /*1570*/  IMAD.MOV.U32 R18, RZ, RZ, 0x1 ;  /* 0x00000001ff127424 */ /* 0x000fe200078e00ff */
[----:B------:R-:W-:Y:S01]  /*1580*/  LOP3.LUT R10, R9, 0x800fffff, RZ, 0xc0, !PT ;  /* 0x800fffff090a7812 */ /* 0x000fe200078ec0ff */
[----:B------:R-:W-:Y:S01]  /*1590*/  BSSY.RECONVERGENT B1, `(.L_x_48) ;  /* 0x0000054000017945 */ /* 0x000fe20003800200 */
[C---:B------:R-:W-:Y:S02]  /*15a0*/  FSETP.GEU.AND P2, PT, |R7|.reuse, 1.469367938527859385e-39, PT ;  /* 0x001000000700780b */ /* 0x040fe40003f4e200 */
[----:B------:R-:W-:Y:S01]  /*15b0*/  LOP3.LUT R11, R10, 0x3ff00000, RZ, 0xfc, !PT ;  /* 0x3ff000000a0b7812 */ /* 0x000fe200078efcff */
[----:B------:R-:W-:Y:S01]  /*15c0*/  IMAD.MOV.U32 R10, RZ, RZ, R8 ;  /* 0x000000ffff0a7224 */ /* 0x000fe200078e0008 */
[----:B------:R-:W-:Y:S02]  /*15d0*/  LOP3.LUT R26, R7, 0x7ff00000, RZ, 0xc0, !PT ;  /* 0x7ff00000071a7812 */ /* 0x000fe400078ec0ff */
[----:B------:R-:W-:-:S02]  /*15e0*/  MOV R27, 0x1ca00000 ;  /* 0x1ca00000001b7802 */ /* 0x000fc40000000f00 */
[----:B------:R-:W-:Y:S01]  /*15f0*/  LOP3.LUT R29, R9, 0x7ff00000, RZ, 0xc0, !PT ;  /* 0x7ff00000091d7812 */ /* 0x000fe200078ec0ff */
[----:B------:R-:W-:-:S03]  /*1600*/  @!P0 DMUL R10, R8, 8.98846567431157953865e+307 ;  /* 0x7fe00000080a8828 */ /* 0x000fc60000000000 */
[C---:B------:R-:W-:Y:S02]  /*1610*/  ISETP.GE.U32.AND P1, PT, R26.reuse, R29, PT ;  /* 0x0000001d1a00720c */ /* 0x040fe40003f26070 */
[----:B------:R-:W-:Y:S01]  /*1620*/  @!P2 LOP3.LUT R21, R9, 0x7ff00000, RZ, 0xc0, !PT ;  /* 0x7ff000000915a812 */ /* 0x000fe200078ec0ff */
[----:B------:R-:W0:Y:S03]  /*1630*/  MUFU.RCP64H R19, R11 ;  /* 0x0000000b00137308 */ /* 0x000e260000001800 */
[----:B------:R-:W-:Y:S02]  /*1640*/  @!P2 ISETP.GE.U32.AND P3, PT, R26, R21, PT ;  /* 0x000000151a00a20c */ /* 0x000fe40003f66070 */
[----:B------:R-:W-:Y:S02]  /*1650*/  @!P0 LOP3.LUT R29, R11, 0x7ff00000, RZ, 0xc0, !PT ;  /* 0x7ff000000b1d8812 */ /* 0x000fe400078ec0ff */
[----:B------:R-:W-:-:S04]  /*1660*/  @!P2 SEL R21, R27, 0x63400000, !P3 ;  /* 0x634000001b15a807 */ /* 0x000fc80005800000 */
[----:B------:R-:W-:-:S04]  /*1670*/  @!P2 LOP3.LUT R24, R21, 0x80000000, R7, 0xf8, !PT ;  /* 0x800000001518a812 */ /* 0x000fc800078ef807 */
[----:B------:R-:W-:Y:S01]  /*1680*/  @!P2 LOP3.LUT R25, R24, 0x100000, RZ, 0xfc, !PT ;  /* 0x001000001819a812 */ /* 0x000fe200078efcff */
[----:B------:R-:W-:Y:S01]  /*1690*/  @!P2 IMAD.MOV.U32 R24, RZ, RZ, RZ ;  /* 0x000000ffff18a224 */ /* 0x000fe200078e00ff */
[----:B0-----:R-:W-:-:S08]  /*16a0*/  DFMA R22, R18, -R10, 1 ;  /* 0x3ff000001216742b */ /* 0x001fd0000000080a */
        /* <DEDUP_REMOVED lines=45> */
.L_x_49:
        /* <DEDUP_REMOVED lines=16> */
.L_x_52:
[----:B------:R-:W-:Y:S01]  /*1a80*/  LOP3.LUT R21, R9, 0x80000, RZ, 0xfc, !PT ;  /* 0x0008000009157812 */ /* 0x000fe200078efcff */
[----:B------:R-:W-:Y:S01]  /*1a90*/  IMAD.MOV.U32 R20, RZ, RZ, R8 ;  /* 0x000000ffff147224 */ /* 0x000fe200078e0008 */
[----:B------:R-:W-:Y:S06]  /*1aa0*/  BRA `(.L_x_50) ;  /* 0x0000000000087947 */ /* 0x000fec0003800000 */
.L_x_51:
[----:B------:R-:W-:Y:S01]  /*1ab0*/  LOP3.LUT R21, R7, 0x80000, RZ, 0xfc, !PT ;  /* 0x0008000007157812 */ /* 0x000fe200078efcff */
[----:B------:R-:W-:-:S07]  /*1ac0*/  IMAD.MOV.U32 R20, RZ, RZ, R6 ;  /* 0x000000ffff147224 */ /* 0x000fce00078e0006 */
.L_x_50:
[----:B------:R-:W-:Y:S05]  /*1ad0*/  BSYNC.RECONVERGENT B1 ;  /* 0x0000000000017941 */ /* 0x000fea0003800200 */
.L_x_48:
[----:B------:R-:W-:Y:S02]  /*1ae0*/  IMAD.MOV.U32 R6, RZ, RZ, R0 ;  /* 0x000000ffff067224 */ /* 0x000fe400078e0000 */
[----:B------:R-:W-:-:S04]  /*1af0*/  IMAD.MOV.U32 R7, RZ, RZ, 0x0 ;  /* 0x00000000ff077424 */ /* 0x000fc800078e00ff */
[----:B------:R-:W-:Y:S05]  /*1b00*/  RET.REL.NODEC R6 `(_Z38nppiWarpPerspectiveBack_32s_C3R_kernelPKi8NppiSizei8NppiRectPiiS2_dddddddddi) ;  /* 0xffffffe4063c7950 */ /* 0x000fea0003c3ffff */
.L_x_53:
        /* <DEDUP_REMOVED lines=15> */
.L_x_845:


//--------------------- .text._Z38nppiWarpPerspectiveBack_32s_C1R_kernelPKi8NppiSizei8NppiRectPiiS2_dddddddddi --------------------------
	.section	.text._Z38nppiWarpPerspectiveBack_32s_C1R_kernelPKi8NppiSizei8NppiRectPiiS2_dddddddddi,"ax",@progbits
	.align	128
        .global         _Z38nppiWarpPerspectiveBack_32s_C1R_kernelPKi8NppiSizei8NppiRectPiiS2_dddddddddi
        .type           _Z38nppiWarpPerspectiveBack_32s_C1R_kernelPKi8NppiSizei8NppiRectPiiS2_dddddddddi,@function
        .size           _Z38nppiWarpPerspectiveBack_32s_C1R_kernelPKi8NppiSizei8NppiRectPiiS2_dddddddddi,(.L_x_847 - _Z38nppiWarpPerspectiveBack_32s_C1R_kernelPKi8NppiSizei8NppiRectPiiS2_dddddddddi)
        .other          _Z38nppiWarpPerspectiveBack_32s_C1R_kernelPKi8NppiSizei8NppiRectPiiS2_dddddddddi,@"STO_CUDA_ENTRY STV_DEFAULT"
_Z38nppiWarpPerspectiveBack_32s_C1R_kernelPKi8NppiSizei8NppiRectPiiS2_dddddddddi:
.text._Z38nppiWarpPerspectiveBack_32s_C1R_kernelPKi8NppiSizei8NppiRectPiiS2_dddddddddi:
        /* <DEDUP_REMOVED lines=31> */
[----:B------:R-:W2:Y:S01]  /*01f0*/  LDCU.64 UR8, c[0x0][0x3a8] ;  /* 0x00007500ff0877ac */ /* 0x000ea20008000a00 */
[----:B-1----:R-:W-:-:S05]  /*0200*/  IMAD R4, R4, UR6, RZ ;  /* 0x0000000604047c24 */ /* 0x002fca000f8e02ff */
[----:B--2---:R-:W-:-:S04]  /*0210*/  IADD3 R2, P0, PT, R4, UR8, RZ ;  /* 0x0000000804027c10 */ /* 0x004fc8000ff1e0ff */
[----:B------:R-:W-:-:S03]  /*0220*/  LEA.HI.X.SX32 R3, R4, UR9, 0x1, P0 ;  /* 0x0000000904037c11 */ /* 0x000fc600080f0eff */
[----:B------:R-:W-:-:S05]  /*0230*/  IMAD.WIDE R2, R5, 0x4, R2 ;  /* 0x0000000405027825 */ /* 0x000fca00078e0202 */
[----:B0-----:R-:W-:Y:S01]  /*0240*/  STG.E desc[UR4][R2.64], RZ ;  /* 0x000000ff02007986 */ /* 0x001fe2000c101904 */
[----:B------:R-:W-:Y:S05]  /*0250*/  EXIT ;  /* 0x000000000000794d */ /* 0x000fea0003800000 */
.L_x_54:
        /* <DEDUP_REMOVED lines=23> */
[----:B0-----:R-:W-:Y:S05]  /*03d0*/  CALL.REL.NOINC `($__internal_2_$__cuda_sm20_div_rn_f64_full) ;  /* 0x0000000c00647944 */ /* 0x001fea0003c00000 */
[----:B------:R-:W-:Y:S02]  /*03e0*/  IMAD.MOV.U32 R2, RZ, RZ, R20 ;  /* 0x000000ffff027224 */ /* 0x000fe400078e0014 */
[----:B------:R-:W-:-:S07]  /*03f0*/  IMAD.MOV.U32 R3, RZ, RZ, R21 ;  /* 0x000000ffff037224 */ /* 0x000fce00078e0015 */
.L_x_56:
[----:B0-----:R-:W-:Y:S05]  /*0400*/  BSYNC.RECONVERGENT B0 ;  /* 0x0000000000007941 */ /* 0x001fea0003800200 */
.L_x_55:
        /* <DEDUP_REMOVED lines=25> */
[----:B------:R-:W-:Y:S05]  /*05a0*/  CALL.REL.NOINC `($__internal_2_$__cuda_sm20_div_rn_f64_full) ;  /* 0x0000000800f07944 */ /* 0x000fea0003c00000 */
[----:B------:R-:W-:Y:S02]  /*05b0*/  IMAD.MOV.U32 R6, RZ, RZ, R20 ;  /* 0x000000ffff067224 */ /* 0x000fe400078e0014 */
[----:B------:R-:W-:-:S07]  /*05c0*/  IMAD.MOV.U32 R7, RZ, RZ, R21 ;  /* 0x000000ffff077224 */ /* 0x000fce00078e0015 */
.L_x_58:
[----:B------:R-:W-:Y:S05]  /*05d0*/  BSYNC.RECONVERGENT B0 ;  /* 0x0000000000007941 */ /* 0x000fea0003800200 */
.L_x_57:
[----:B------:R-:W0:Y:S01]  /*05e0*/  LDCU UR6, c[0x0][0x410] ;  /* 0x00008200ff0677ac */ /* 0x000e220008000800 */
[----:B------:R1:W2:Y:S01]  /*05f0*/  F2F.F32.F64 R2, R2 ;  /* 0x0000000200027310 */ /* 0x0002a20000301000 */
[----:B------:R-:W-:Y:S07]  /*0600*/  BSSY.RECONVERGENT B2, `(.L_x_59) ;  /* 0x00000ae000027945 */ /* 0x000fee0003800200 */
[----:B------:R1:W3:Y:S01]  /*0610*/  F2F.F32.F64 R6, R6 ;  /* 0x0000000600067310 */ /* 0x0002e20000301000 */
[----:B0-----:R-:W-:-:S09]  /*0620*/  UISETP.NE.AND UP0, UPT, UR6, 0x4, UPT ;  /* 0x000000040600788c */ /* 0x001fd2000bf05270 */
[----:B-123--:R-:W-:Y:S05]  /*0630*/  BRA.U !UP0, `(.L_x_60) ;  /* 0x0000000508347547 */ /* 0x00efea000b800000 */
[----:B------:R-:W-:-:S09]  /*0640*/  UISETP.NE.AND UP0, UPT, UR6, 0x2, UPT ;  /* 0x000000020600788c */ /* 0x000fd2000bf05270 */
[----:B------:R-:W-:Y:S05]  /*0650*/  BRA.U !UP0, `(.L_x_61) ;  /* 0x0000000108587547 */ /* 0x000fea000b800000 */
[----:B------:R-:W-:Y:S01]  /*0660*/  UISETP.NE.AND UP0, UPT, UR6, 0x1, UPT ;  /* 0x000000010600788c */ /* 0x000fe2000bf05270 */
[----:B------:R-:W-:-:S08]  /*0670*/  IMAD.MOV.U32 R7, RZ, RZ, RZ ;  /* 0x000000ffff077224 */ /* 0x000fd000078e00ff */
[----:B------:R-:W-:Y:S05]  /*0680*/  BRA.U UP0, `(.L_x_62) ;  /* 0x0000000900947547 */ /* 0x000fea000b800000 */
[----:B------:R-:W-:Y:S01]  /*0690*/  FADD R6, R6, 0.5 ;  /* 0x3f00000006067421 */ /* 0x000fe20000000000 */
[----:B------:R-:W-:Y:S01]  /*06a0*/  FADD R2, R2, 0.5 ;  /* 0x3f00000002027421 */ /* 0x000fe20000000000 */
[----:B------:R-:W0:Y:S03]  /*06b0*/  LDCU.64 UR6, c[0x0][0x388] ;  /* 0x00007100ff0677ac */ /* 0x000e260008000a00 */
[----:B------:R-:W0:Y:S08]  /*06c0*/  F2I.TRUNC.NTZ R9, R2 ;  /* 0x0000000200097305 */ /* 0x000e30000020f100 */
[----:B------:R-:W1:Y:S01]  /*06d0*/  F2I.TRUNC.NTZ R6, R6 ;  /* 0x0000000600067305 */ /* 0x000e62000020f100 */
[----:B0-----:R-:W-:-:S04]  /*06e0*/  ISETP.GE.AND P0, PT, R9, UR6, PT ;  /* 0x0000000609007c0c */ /* 0x001fc8000bf06270 */
[----:B------:R-:W-:Y:S02]  /*06f0*/  ISETP.LT.OR P0, PT, R9, RZ, P0 ;  /* 0x000000ff0900720c */ /* 0x000fe40000701670 */
[----:B-1----:R-:W-:-:S04]  /*0700*/  ISETP.GE.AND P1, PT, R6, UR7, PT ;  /* 0x0000000706007c0c */ /* 0x002fc8000bf26270 */
[----:B------:R-:W-:-:S04]  /*0710*/  ISETP.LT.OR P1, PT, R6, RZ, P1 ;  /* 0x000000ff0600720c */ /* 0x000fc80000f21670 */
[----:B------:R-:W-:-:S13]  /*0720*/  PLOP3.LUT P0, PT, P0, P1, PT, 0xf8, 0x8f ;  /* 0x00000000008f781c */ /* 0x000fda0000703f70 */
[----:B------:R-:W-:Y:S05]  /*0730*/  @P0 BRA `(.L_x_62) ;  /* 0x0000000800680947 */ /* 0x000fea0003800000 */
[----:B------:R-:W0:Y:S01]  /*0740*/  LDCU UR6, c[0x0][0x390] ;  /* 0x00007200ff0677ac */ /* 0x000e220008000800 */
[----:B------:R-:W1:Y:S01]  /*0750*/  LDCU.64 UR8, c[0x0][0x380] ;  /* 0x00007000ff0877ac */ /* 0x000e620008000a00 */
[----:B0-----:R-:W-:-:S05]  /*0760*/  IMAD R0, R6, UR6, RZ ;  /* 0x0000000606007c24 */ /* 0x001fca000f8e02ff */
[----:B-1----:R-:W-:-:S04]  /*0770*/  IADD3 R2, P0, PT, R0, UR8, RZ ;  /* 0x0000000800027c10 */ /* 0x002fc8000ff1e0ff */
[----:B------:R-:W-:-:S03]  /*0780*/  LEA.HI.X.SX32 R3, R0, UR9, 0x1, P0 ;  /* 0x0000000900037c11 */ /* 0x000fc600080f0eff */
[----:B------:R-:W-:-:S05]  /*0790*/  IMAD.WIDE.U32 R2, R9, 0x4, R2 ;  /* 0x0000000409027825 */ /* 0x000fca00078e0002 */
[----:B------:R3:W5:Y:S01]  /*07a0*/  LDG.E R7, desc[UR4][R2.64] ;  /* 0x0000000402077981 */ /* 0x000762000c1e1900 */
[----:B------:R-:W-:Y:S05]  /*07b0*/  BRA `(.L_x_62) ;  /* 0x0000000800487947 */ /* 0x000fea0003800000 */
.L_x_61:
[----:B------:R-:W0:Y:S01]  /*07c0*/  F2I.FLOOR.NTZ R17, R2 ;  /* 0x0000000200117305 */ /* 0x000e220000207100 */
[----:B------:R-:W1:Y:S01]  /*07d0*/  LDCU.128 UR8, c[0x0][0x380] ;  /* 0x00007000ff0877ac */ /* 0x000e620008000c00 */
[----:B------:R-:W2:Y:S06]  /*07e0*/  LDCU UR6, c[0x0][0x390] ;  /* 0x00007200ff0677ac */ /* 0x000eac0008000800 */
[----:B------:R-:W3:Y:S01]  /*07f0*/  F2I.FLOOR.NTZ R0, R6 ;  /* 0x0000000600007305 */ /* 0x000ee20000207100 */
[C---:B0-----:R-:W-:Y:S01]  /*0800*/  VIADD R15, R17.reuse, 0x1 ;  /* 0x00000001110f7836 */ /* 0x041fe20000000000 */
[----:B-1----:R-:W-:-:S04]  /*0810*/  ISETP.GE.AND P1, PT, R17, UR10, PT ;  /* 0x0000000a11007c0c */ /* 0x002fc8000bf26270 */
[----:B------:R-:W-:Y:S02]  /*0820*/  ISETP.GE.AND P0, PT, R15, UR10, PT ;  /* 0x0000000a0f007c0c */ /* 0x000fe4000bf06270 */
[C---:B---3--:R-:W-:Y:S01]  /*0830*/  ISETP.GE.AND P2, PT, R0.reuse, UR11, PT ;  /* 0x0000000b00007c0c */ /* 0x048fe2000bf46270 */
[C---:B------:R-:W-:Y:S01]  /*0840*/  VIADD R7, R0.reuse, 0x1 ;  /* 0x0000000100077836 */ /* 0x040fe20000000000 */
[----:B------:R-:W-:Y:S01]  /*0850*/  ISETP.GT.AND P0, PT, R17, -0x2, !P0 ;  /* 0xfffffffe1100780c */ /* 0x000fe20004704270 */
[C---:B--2---:R-:W-:Y:S01]  /*0860*/  IMAD R3, R0.reuse, UR6, RZ ;  /* 0x0000000600037c24 */ /* 0x044fe2000f8e02ff */
[C---:B------:R-:W-:Y:S01]  /*0870*/  ISETP.GT.AND P2, PT, R0.reuse, -0x1, !P2 ;  /* 0xffffffff0000780c */ /* 0x040fe20005744270 */
[----:B------:R-:W-:Y:S01]  /*0880*/  IMAD R10, R7, UR6, RZ ;  /* 0x00000006070a7c24 */ /* 0x000fe2000f8e02ff */
[----:B------:R-:W-:Y:S02]  /*0890*/  ISETP.GT.AND P1, PT, R17, -0x1, !P1 ;  /* 0xffffffff1100780c */ /* 0x000fe40004f24270 */
[----:B------:R-:W-:-:S02]  /*08a0*/  ISETP.LT.OR P4, PT, R0, -0x1, !P0 ;  /* 0xffffffff0000780c */ /* 0x000fc40004781670 */
[----:B------:R-:W-:Y:S02]  /*08b0*/  PLOP3.LUT P0, PT, P0, P2, PT, 0x80, 0x8 ;  /* 0x000000000008781c */ /* 0x000fe40000705070 */
[----:B------:R-:W-:Y:S02]  /*08c0*/  ISETP.LT.OR P3, PT, R0, -0x1, !P1 ;  /* 0xffffffff0000780c */ /* 0x000fe40004f61670 */
[----:B------:R-:W-:Y:S02]  /*08d0*/  ISETP.GE.OR P4, PT, R7, UR11, P4 ;  /* 0x0000000b07007c0c */ /* 0x000fe4000a786670 */
[----:B------:R-:W-:Y:S02]  /*08e0*/  IADD3 R8, P5, PT, R3, UR8, RZ ;  /* 0x0000000803087c10 */ /* 0x000fe4000ffbe0ff */
[----:B------:R-:W-:Y:S02]  /*08f0*/  ISETP.GE.OR P3, PT, R7, UR11, P3 ;  /* 0x0000000b07007c0c */ /* 0x000fe40009f66670 */
[----:B------:R-:W-:-:S02]  /*0900*/  IADD3 R12, P6, PT, R10, UR8, RZ ;  /* 0x000000080a0c7c10 */ /* 0x000fc4000ffde0ff */
[----:B------:R-:W-:Y:S02]  /*0910*/  LEA.HI.X.SX32 R9, R3, UR9, 0x1, P5 ;  /* 0x0000000903097c11 */ /* 0x000fe4000a8f0eff */
[----:B------:R-:W-:Y:S02]  /*0920*/  LEA.HI.X.SX32 R13, R10, UR9, 0x1, P6 ;  /* 0x000000090a0d7c11 */ /* 0x000fe4000b0f0eff */
[----:B------:R-:W-:Y:S01]  /*0930*/  PLOP3.LUT P1, PT, P1, P2, PT, 0x80, 0x8 ;  /* 0x000000000008781c */ /* 0x000fe20000f25070 */
[----:B------:R-:W-:-:S04]  /*0940*/  @P0 IMAD.WIDE.U32 R10, R15, 0x4, R8 ;  /* 0x000000040f0a0825 */ /* 0x000fc800078e0008 */
[--C-:B------:R-:W-:Y:S02]  /*0950*/  @!P4 IMAD.WIDE.U32 R14, R15, 0x4, R12.reuse ;  /* 0x000000040f0ec825 */ /* 0x100fe400078e000c */
[----:B------:R0:W2:Y:S02]  /*0960*/  @P0 LDG.E R10, desc[UR4][R10.64] ;  /* 0x000000040a0a0981 */ /* 0x0000a4000c1e1900 */
[C---:B------:R-:W-:Y:S02]  /*0970*/  @!P3 IMAD.WIDE.U32 R12, R17.reuse, 0x4, R12 ;  /* 0x00000004110cb825 */ /* 0x040fe400078e000c */
[----:B------:R-:W3:Y:S02]  /*0980*/  @!P4 LDG.E R14, desc[UR4][R14.64] ;  /* 0x000000040e0ec981 */ /* 0x000ee4000c1e1900 */
[----:B------:R-:W-:Y:S02]  /*0990*/  @P1 IMAD.WIDE.U32 R8, R17, 0x4, R8 ;  /* 0x0000000411081825 */ /* 0x000fe400078e0008 */
[----:B------:R-:W4:Y:S04]  /*09a0*/  @!P3 LDG.E R12, desc[UR4][R12.64] ;  /* 0x000000040c0cb981 */ /* 0x000f28000c1e1900 */
[----:B------:R1:W5:Y:S01]  /*09b0*/  @P1 LDG.E R8, desc[UR4][R8.64] ;  /* 0x0000000408081981 */ /* 0x000362000c1e1900 */
[----:B------:R-:W-:Y:S01]  /*09c0*/  I2FP.F32.S32 R17, R17 ;  /* 0x0000001100117245 */ /* 0x000fe20000201400 */
[----:B------:R-:W-:Y:S01]  /*09d0*/  IMAD.MOV.U32 R7, RZ, RZ, RZ ;  /* 0x000000ffff077224 */ /* 0x000fe200078e00ff */
[----:B0-----:R-:W-:-:S03]  /*09e0*/  I2FP.F32.S32 R11, R0 ;  /* 0x00000000000b7245 */ /* 0x001fc60000201400 */
[----:B------:R-:W-:Y:S01]  /*09f0*/  FADD R16, R2, -R17 ;  /* 0x8000001102107221 */ /* 0x000fe20000000000 */
[----:B------:R-:W-:Y:S01]  /*0a00*/  CS2R R2, SRZ ;  /* 0x0000000000027805 */ /* 0x000fe2000001ff00 */
[----:B------:R-:W-:Y:S02]  /*0a10*/  IMAD.MOV.U32 R0, RZ, RZ, RZ ;  /* 0x000000ffff007224 */ /* 0x000fe400078e00ff */
[----:B-1----:R-:W-:Y:S01]  /*0a20*/  FADD R9, -R16, 1 ;  /* 0x3f80000010097421 */ /* 0x002fe20000000100 */
[----:B------:R-:W-:Y:S01]  /*0a30*/  FADD R11, R6, -R11 ;  /* 0x8000000b060b7221 */ /* 0x000fe20000000000 */
[----:B--2---:R-:W-:Y:S02]  /*0a40*/  @P0 I2FP.F32.S32 R3, R10 ;  /* 0x0000000a00030245 */ /* 0x004fe40000201400 */
[----:B---3--:R-:W-:Y:S02]  /*0a50*/  @!P4 I2FP.F32.S32 R7, R14 ;  /* 0x0000000e0007c245 */ /* 0x008fe40000201400 */
[----:B----4-:R-:W-:-:S03]  /*0a60*/  @!P3 I2FP.F32.S32 R2, R12 ;  /* 0x0000000c0002b245 */ /* 0x010fc60000201400 */
[C---:B------:R-:W-:Y:S01]  /*0a70*/  FMUL R10, R16.reuse, R7 ;  /* 0x00000007100a7220 */ /* 0x040fe20000400000 */
[----:B------:R-:W-:Y:S01]  /*0a80*/  FMUL R3, R16, R3 ;  /* 0x0000000310037220 */ /* 0x000fe20000400000 */
[----:B-----5:R-:W-:Y:S02]  /*0a90*/  @P1 I2FP.F32.S32 R0, R8 ;  /* 0x0000000800001245 */ /* 0x020fe40000201400 */
[----:B------:R-:W-:Y:S01]  /*0aa0*/  FFMA R2, R9, R2, R10 ;  /* 0x0000000209027223 */ /* 0x000fe2000000000a */
[----:B------:R-:W-:Y:S02]  /*0ab0*/  FADD R7, -R11, 1 ;  /* 0x3f8000000b077421 */ /* 0x000fe40000000100 */
[----:B------:R-:W-:Y:S01]  /*0ac0*/  FFMA R0, R9, R0, R3 ;  /* 0x0000000009007223 */ /* 0x000fe20000000003 */
[----:B------:R-:W-:-:S04]  /*0ad0*/  FMUL R11, R11, R2 ;  /* 0x000000020b0b7220 */ /* 0x000fc80000400000 */
[----:B------:R-:W-:-:S06]  /*0ae0*/  FFMA R7, R0, R7, R11 ;  /* 0x0000000700077223 */ /* 0x000fcc000000000b */
[----:B------:R-:W2:Y:S01]  /*0af0*/  F2I.TRUNC.NTZ R7, R7 ;  /* 0x0000000700077305 */ /* 0x000ea2000020f100 */
[----:B------:R-:W-:Y:S05]  /*0b00*/  BRA `(.L_x_62) ;  /* 0x0000000400747947 */ /* 0x000fea0003800000 */
.L_x_60:
[C---:B------:R-:W-:Y:S01]  /*0b10*/  FADD R0, R6.reuse, 2 ;  /* 0x4000000006007421 */ /* 0x040fe20000000000 */
[----:B------:R-:W-:Y:S01]  /*0b20*/  FADD R7, R6, -2 ;  /* 0xc000000006077421 */ /* 0x000fe20000000000 */
[----:B------:R-:W-:Y:S01]  /*0b30*/  BSSY.RECONVERGENT B1, `(.L_x_63) ;  /* 0x000004a000017945 */ /* 0x000fe20003800200 */
[----:B------:R-:W-:Y:S02]  /*0b40*/  IMAD.MOV.U32 R10, RZ, RZ, RZ ;  /* 0x000000ffff0a7224 */ /* 0x000fe400078e00ff */
[----:B------:R-:W-:Y:S01]  /*0b50*/  FRND.CEIL R11, R7 ;  /* 0x00000007000b7307 */ /* 0x000fe20000209000 */
[----:B------:R-:W-:-:S07]  /*0b60*/  IMAD.MOV.U32 R3, RZ, RZ, RZ ;  /* 0x000000ffff037224 */ /* 0x000fce00078e00ff */
[----:B------:R-:W0:Y:S02]  /*0b70*/  FRND.FLOOR R0, R0 ;  /* 0x0000000000007307 */ /* 0x000e240000205000 */
[----:B0-----:R-:W-:-:S13]  /*0b80*/  FSETP.GTU.AND P0, PT, R11, R0, PT ;  /* 0x000000000b00720b */ /* 0x001fda0003f0c000 */
[----:B------:R-:W-:Y:S05]  /*0b90*/  @P0 BRA `(.L_x_64) ;  /* 0x00000004000c0947 */ /* 0x000fea0003800000 */
[C---:B------:R-:W-:Y:S01]  /*0ba0*/  FADD R7, R2.reuse, -2 ;  /* 0xc000000002077421 */ /* 0x040fe20000000000 */
[----:B------:R-:W-:Y:S01]  /*0bb0*/  FADD R12, R2, 2 ;  /* 0x40000000020c7421 */ /* 0x000fe20000000000 */
[----:B------:R-:W-:Y:S02]  /*0bc0*/  IMAD.MOV.U32 R3, RZ, RZ, RZ ;  /* 0x000000ffff037224 */ /* 0x000fe400078e00ff */
[----:B------:R-:W-:Y:S02]  /*0bd0*/  IMAD.MOV.U32 R10, RZ, RZ, RZ ;  /* 0x000000ffff0a7224 */ /* 0x000fe400078e00ff */
[----:B------:R-:W0:Y:S08]  /*0be0*/  FRND.CEIL R7, R7 ;  /* 0x0000000700077307 */ /* 0x000e300000209000 */
[----:B------:R-:W1:Y:S02]  /*0bf0*/  FRND.FLOOR R12, R12 ;  /* 0x0000000c000c7307 */ /* 0x000e640000205000 */
.L_x_72:
[----:B01----:R-:W-:Y:S01]  /*0c00*/  FSETP.GTU.AND P0, PT, R7, R12, PT ;  /* 0x0000000c0700720b */ /* 0x003fe20003f0c000 */
[----:B------:R-:W-:-:S12]  /*0c10*/  BSSY.RECONVERGENT B0, `(.L_x_65) ;  /* 0x0000038000007945 */ /* 0x000fd80003800200 */
[----:B------:R-:W-:Y:S05]  /*0c20*/  @P0 BRA `(.L_x_66) ;  /* 0x0000000000d80947 */ /* 0x000fea0003800000 */
[----:B------:R-:W0:Y:S01]  /*0c30*/  LDCU UR7, c[0x0][0x390] ;  /* 0x00007200ff0777ac */ /* 0x000e220008000800 */
[----:B------:R-:W0:Y:S01]  /*0c40*/  F2I.FLOOR.NTZ R16, R11 ;  /* 0x0000000b00107305 */ /* 0x000e220000207100 */
[----:B------:R-:W-:Y:S01]  /*0c50*/  FADD R8, R6, -R11 ;  /* 0x8000000b06087221 */ /* 0x000fe20000000000 */
[----:B------:R-:W-:Y:S01]  /*0c60*/  IMAD.MOV.U32 R9, RZ, RZ, 0x3fc00000 ;  /* 0x3fc00000ff097424 */ /* 0x000fe200078e00ff */
[----:B------:R-:W1:Y:S01]  /*0c70*/  LDCU UR6, c[0x0][0x38c] ;  /* 0x00007180ff0677ac */ /* 0x000e620008000800 */
[----:B------:R-:W-:Y:S02]  /*0c80*/  IMAD.MOV.U32 R13, RZ, RZ, 0x3f000000 ;  /* 0x3f000000ff0d7424 */ /* 0x000fe400078e00ff */
[C---:B------:R-:W-:Y:S01]  /*0c90*/  FFMA R14, |R8|.reuse, R9, -2.5 ;  /* 0xc0200000080e7423 */ /* 0x040fe20000000209 */
[----:B------:R-:W2:Y:S01]  /*0ca0*/  LDCU.64 UR8, c[0x0][0x380] ;  /* 0x00007000ff0877ac */ /* 0x000ea20008000a00 */
[C---:B------:R-:W-:Y:S01]  /*0cb0*/  FSETP.GTU.AND P2, PT, |R8|.reuse, 1, PT ;  /* 0x3f8000000800780b */ /* 0x040fe20003f4c200 */
[C---:B------:R-:W-:Y:S01]  /*0cc0*/  FFMA R9, |R8|.reuse, -R13, 2.5 ;  /* 0x4020000008097423 */ /* 0x040fe20000000a0d */
[C---:B------:R-:W-:Y:S01]  /*0cd0*/  FMUL R13, R8.reuse, R8 ;  /* 0x00000008080d7220 */ /* 0x040fe20000400000 */
[----:B------:R-:W-:Y:S01]  /*0ce0*/  FSETP.GEU.AND P1, PT, |R8|, 2, PT ;  /* 0x400000000800780b */ /* 0x000fe20003f2e200 */
[----:B------:R-:W-:-:S02]  /*0cf0*/  IMAD.MOV.U32 R17, RZ, RZ, R7 ;  /* 0x000000ffff117224 */ /* 0x000fc400078e0007 */
[----:B------:R-:W-:Y:S01]  /*0d00*/  FFMA R9, |R8|, R9, -4 ;  /* 0xc080000008097423 */ /* 0x000fe20000000209 */
[----:B------:R-:W-:Y:S01]  /*0d10*/  FFMA R13, R13, R14, 1 ;  /* 0x3f8000000d0d7423 */ /* 0x000fe2000000000e */
[----:B0-----:R-:W-:Y:S02]  /*0d20*/  IMAD R15, R16, UR7, RZ ;  /* 0x00000007100f7c24 */ /* 0x001fe4000f8e02ff */
[----:B------:R-:W-:Y:S01]  /*0d30*/  FFMA R14, |R8|, R9, 2 ;  /* 0x40000000080e7423 */ /* 0x000fe20000000209 */
[----:B-1----:R-:W-:-:S04]  /*0d40*/  ISETP.GE.AND P0, PT, R16, UR6, PT ;  /* 0x0000000610007c0c */ /* 0x002fc8000bf06270 */
[----:B------:R-:W-:Y:S02]  /*0d50*/  @P2 FSEL R13, R14, RZ, !P1 ;  /* 0x000000ff0e0d2208 */ /* 0x000fe40004800000 */
[C---:B--2---:R-:W-:Y:S02]  /*0d60*/  IADD3 R8, P3, PT, R15.reuse, UR8, RZ ;  /* 0x000000080f087c10 */ /* 0x044fe4000ff7e0ff */
[----:B------:R-:W-:Y:S02]  /*0d70*/  ISETP.GT.AND P0, PT, R16, -0x1, !P0 ;  /* 0xffffffff1000780c */ /* 0x000fe40004704270 */
[----:B------:R-:W-:-:S11]  /*0d80*/  LEA.HI.X.SX32 R9, R15, UR9, 0x1, P3 ;  /* 0x000000090f097c11 */ /* 0x000fd600098f0eff */
.L_x_71:
[----:B------:R-:W-:Y:S01]  /*0d90*/  FADD R16, R2, -R17 ;  /* 0x8000001102107221 */ /* 0x000fe20000000000 */
[----:B------:R-:W-:Y:S04]  /*0da0*/  BSSY.RECONVERGENT B3, `(.L_x_67) ;  /* 0x000000d000037945 */ /* 0x000fe80003800200 */
[----:B------:R-:W-:-:S13]  /*0db0*/  FSETP.GTU.AND P1, PT, |R16|, 1, PT ;  /* 0x3f8000001000780b */ /* 0x000fda0003f2c200 */
[----:B------:R-:W-:Y:S02]  /*0dc0*/  @!P1 IMAD.MOV.U32 R15, RZ, RZ, 0x3fc00000 ;  /* 0x3fc00000ff0f9424 */ /* 0x000fe400078e00ff */
[C---:B------:R-:W-:Y:S02]  /*0dd0*/  @!P1 FMUL R14, R16.reuse, R16 ;  /* 0x00000010100e9220 */ /* 0x040fe40000400000 */
[----:B------:R-:W-:-:S04]  /*0de0*/  @!P1 FFMA R15, |R16|, R15, -2.5 ;  /* 0xc0200000100f9423 */ /* 0x000fc8000000020f */
[----:B------:R-:W-:Y:S01]  /*0df0*/  @!P1 FFMA R14, R14, R15, 1 ;  /* 0x3f8000000e0e9423 */ /* 0x000fe2000000000f */
[----:B------:R-:W-:Y:S06]  /*0e00*/  @!P1 BRA `(.L_x_68) ;  /* 0x0000000000189947 */ /* 0x000fec0003800000 */
[----:B------:R-:W-:Y:S01]  /*0e10*/  FSETP.GEU.AND P1, PT, |R16|, 2, PT ;  /* 0x400000001000780b */ /* 0x000fe20003f2e200 */
[----:B------:R-:W-:-:S12]  /*0e20*/  IMAD.MOV.U32 R14, RZ, RZ, RZ ;  /* 0x000000ffff0e7224 */ /* 0x000fd800078e00ff */
[----:B------:R-:W-:-:S04]  /*0e30*/  @!P1 IMAD.MOV.U32 R15, RZ, RZ, 0x3f000000 ;  /* 0x3f000000ff0f9424 */ /* 0x000fc800078e00ff */
[----:B------:R-:W-:-:S04]  /*0e40*/  @!P1 FFMA R15, |R16|, -R15, 2.5 ;  /* 0x40200000100f9423 */ /* 0x000fc80000000a0f */
[----:B------:R-:W-:-:S04]  /*0e50*/  @!P1 FFMA R15, |R16|, R15, -4 ;  /* 0xc0800000100f9423 */ /* 0x000fc8000000020f */
[----:B------:R-:W-:-:S07]  /*0e60*/  @!P1 FFMA R14, |R16|, R15, 2 ;  /* 0x40000000100e9423 */ /* 0x000fce000000020f */
.L_x_68:
[----:B------:R-:W-:Y:S05]  /*0e70*/  BSYNC.RECONVERGENT B3 ;  /* 0x0000000000037941 */ /* 0x000fea0003800200 */
.L_x_67:
[----:B------:R-:W0:Y:S01]  /*0e80*/  LDCU UR6, c[0x0][0x388] ;  /* 0x00007100ff0677ac */ /* 0x000e220008000800 */
[----:B------:R1:W0:Y:S01]  /*0e90*/  F2I.FLOOR.NTZ R15, R17 ;  /* 0x00000011000f7305 */ /* 0x0002220000207100 */
[----:B------:R-:W-:Y:S01]  /*0ea0*/  BSSY.RECONVERGENT B3, `(.L_x_69) ;  /* 0x000000c000037945 */ /* 0x000fe20003800200 */
[----:B------:R-:W-:Y:S01]  /*0eb0*/  FMUL R21, R13, R14 ;  /* 0x0000000e0d157220 */ /* 0x000fe20000400000 */
[----:B-1----:R-:W-:-:S05]  /*0ec0*/  FADD R17, R17, 1 ;  /* 0x3f80000011117421 */ /* 0x002fca0000000000 */
[----:B------:R-:W-:Y:S02]  /*0ed0*/  FSETP.GTU.AND P2, PT, R17, R12, PT ;  /* 0x0000000c1100720b */ /* 0x000fe40003f4c000 */
[----:B0-----:R-:W-:-:S04]  /*0ee0*/  ISETP.GE.AND P1, PT, R15, UR6, PT ;  /* 0x000000060f007c0c */ /* 0x001fc8000bf26270 */
[----:B------:R-:W-:-:S04]  /*0ef0*/  ISETP.GT.AND P1, PT, R15, -0x1, !P1 ;  /* 0xffffffff0f00780c */ /* 0x000fc80004f24270 */
[----:B------:R-:W-:-:S13]  /*0f00*/  PLOP3.LUT P1, PT, P1, P0, PT, 0x80, 0x8 ;  /* 0x000000000008781c */ /* 0x000fda0000f21070 */
[----:B------:R-:W-:Y:S05]  /*0f10*/  @!P1 BRA `(.L_x_70) ;  /* 0x0000000000109947 */ /* 0x000fea0003800000 */
[----:B------:R-:W-:-:S06]  /*0f20*/  IMAD.WIDE.U32 R14, R15, 0x4, R8 ;  /* 0x000000040f0e7825 */ /* 0x000fcc00078e0008 */
[----:B------:R-:W2:Y:S02]  /*0f30*/  LDG.E R14, desc[UR4][R14.64] ;  /* 0x000000040e0e7981 */ /* 0x000ea4000c1e1900 */
[----:B--2---:R-:W-:-:S05]  /*0f40*/  I2FP.F32.S32 R19, R14 ;  /* 0x0000000e00137245 */ /* 0x004fca0000201400 */
[----:B------:R-:W-:-:S07]  /*0f50*/  FFMA R10, R21, R19, R10 ;  /* 0x00000013150a7223 */ /* 0x000fce000000000a */
.L_x_70:
[----:B------:R-:W-:Y:S05]  /*0f60*/  BSYNC.RECONVERGENT B3 ;  /* 0x0000000000037941 */ /* 0x000fea0003800200 */
.L_x_69:
[----:B------:R-:W-:Y:S01]  /*0f70*/  FADD R3, R21, R3 ;  /* 0x0000000315037221 */ /* 0x000fe20000000000 */
[----:B------:R-:W-:Y:S06]  /*0f80*/  @!P2 BRA `(.L_x_71) ;  /* 0xfffffffc0080a947 */ /* 0x000fec000383ffff */
.L_x_66:
[----:B------:R-:W-:Y:S05]  /*0f90*/  BSYNC.RECONVERGENT B0 ;  /* 0x0000000000007941 */ /* 0x000fea0003800200 */
.L_x_65:
[----:B------:R-:W-:-:S05]  /*0fa0*/  FADD R11, R11, 1 ;  /* 0x3f8000000b0b7421 */ /* 0x000fca0000000000 */
[----:B------:R-:W-:-:S13]  /*0fb0*/  FSETP.GTU.AND P0, PT, R11, R0, PT ;  /* 0x000000000b00720b */ /* 0x000fda0003f0c000 */
[----:B------:R-:W-:Y:S05]  /*0fc0*/  @!P0 BRA `(.L_x_72) ;  /* 0xfffffffc000c8947 */ /* 0x000fea000383ffff */
.L_x_64:
[----:B------:R-:W-:Y:S05]  /*0fd0*/  BSYNC.RECONVERGENT B1 ;  /* 0x0000000000017941 */ /* 0x000fea0003800200 */
.L_x_63:
[----:B------:R-:W0:Y:S01]  /*0fe0*/  MUFU.RCP R0, R3 ;  /* 0x0000000300007308 */ /* 0x000e220000001000 */
[----:B------:R-:W-:Y:S01]  /*0ff0*/  BSSY.RECONVERGENT B0, `(.L_x_73) ;  /* 0x000000c000007945 */ /* 0x000fe20003800200 */
[----:B------:R-:W-:-:S06]  /*1000*/  FSETP.NEU.AND P2, PT, R3, RZ, PT ;  /* 0x000000ff0300720b */ /* 0x000fcc0003f4d000 */
[----:B------:R-:W1:Y:S01]  /*1010*/  FCHK P0, R10, R3 ;  /* 0x000000030a007302 */ /* 0x000e620000000000 */
[----:B0-----:R-:W-:-:S04]  /*1020*/  FFMA R7, R0, -R3, 1 ;  /* 0x3f80000000077423 */ /* 0x001fc80000000803 */
[----:B------:R-:W-:-:S04]  /*1030*/  FFMA R0, R0, R7, R0 ;  /* 0x0000000700007223 */ /* 0x000fc80000000000 */
[----:B------:R-:W-:-:S04]  /*1040*/  FFMA R7, R0, R10, RZ ;  /* 0x0000000a00077223 */ /* 0x000fc800000000ff */
[----:B------:R-:W-:-:S04]  /*1050*/  FFMA R2, R7, -R3, R10 ;  /* 0x8000000307027223 */ /* 0x000fc8000000000a */
[----:B------:R-:W-:Y:S01]  /*1060*/  FFMA R0, R0, R2, R7 ;  /* 0x0000000200007223 */ /* 0x000fe20000000007 */
[----:B-1----:R-:W-:Y:S06]  /*1070*/  @!P0 BRA `(.L_x_74) ;  /* 0x00000000000c8947 */ /* 0x002fec0003800000 */
[----:B------:R-:W-:Y:S01]  /*1080*/  IMAD.MOV.U32 R0, RZ, RZ, R10 ;  /* 0x000000ffff007224 */ /* 0x000fe200078e000a */
[----:B------:R-:W-:-:S07]  /*1090*/  MOV R2, 0x10b0 ;  /* 0x000010b000027802 */ /* 0x000fce0000000f00 */
[----:B------:R-:W-:Y:S05]  /*10a0*/  CALL.REL.NOINC `($__internal_3_$__cuda_sm3x_div_rn_noftz_f32_slowpath) ;  /* 0x00000004009c7944 */ /* 0x000fea0003c00000 */
.L_x_74:
[----:B------:R-:W-:Y:S05]  /*10b0*/  BSYNC.RECONVERGENT B0 ;  /* 0x0000000000007941 */ /* 0x000fea0003800200 */
.L_x_73:
[----:B------:R-:W-:-:S04]  /*10c0*/  FSEL R0, R0, RZ, P2 ;  /* 0x000000ff00007208 */ /* 0x000fc80001000000 */
[----:B------:R0:W1:Y:S03]  /*10d0*/  F2I.TRUNC.NTZ R7, R0 ;  /* 0x0000000000077305 */ /* 0x000066000020f100 */
.L_x_62:
[----:B------:R-:W-:Y:S05]  /*10e0*/  BSYNC.RECONVERGENT B2 ;  /* 0x0000000000027941 */ /* 0x000fea0003800200 */
.L_x_59:
[----:B------:R-:W4:Y:S01]  /*10f0*/  LDCU UR6, c[0x0][0x3b0] ;  /* 0x00007600ff0677ac */ /* 0x000f220008000800 */
[----:B------:R-:W3:Y:S01]  /*1100*/  LDCU.64 UR8, c[0x0][0x3a8] ;  /* 0x00007500ff0877ac */ /* 0x000ee20008000a00 */
[----:B----4-:R-:W-:-:S05]  /*1110*/  IMAD R4, R4, UR6, RZ ;  /* 0x0000000604047c24 */ /* 0x010fca000f8e02ff */
[----:B---3--:R-:W-:-:S04]  /*1120*/  IADD3 R2, P0, PT, R4, UR8, RZ ;  /* 0x0000000804027c10 */ /* 0x008fc8000ff1e0ff */
[----:B------:R-:W-:-:S03]  /*1130*/  LEA.HI.X.SX32 R3, R4, UR9, 0x1, P0 ;  /* 0x0000000904037c11 */ /* 0x000fc600080f0eff */
[----:B------:R-:W-:-:S05]  /*1140*/  IMAD.WIDE R2, R5, 0x4, R2 ;  /* 0x0000000405027825 */ /* 0x000fca00078e0202 */
[----:B-12--5:R-:W-:Y:S01]  /*1150*/  STG.E desc[UR4][R2.64], R7 ;  /* 0x0000000702007986 */ /* 0x026fe2000c101904 */
[----:B------:R-:W-:Y:S05]  /*1160*/  EXIT ;  /* 0x000000000000794d */ /* 0x000fea0003800000 */
        .weak           $__internal_2_$__cuda_sm20_div_rn_f64_full
        .type           $__internal_2_$__cuda_sm20_div_rn_f64_full,@function
        .size           $__internal_2_$__cuda_sm20_div_rn_f64_full,($__internal_3_$__cuda_sm3x_div_rn_noftz_f32_slowpath - $__internal_2_$__cuda_sm20_div_rn_f64_full)
$__internal_2_$__cuda_sm20_div_rn_f64_full:
[C---:B------:R-:W-:Y:S01]  /*1170*/  FSETP.GEU.AND P0, PT, |R9|.reuse, 1.469367938527859385e-39, PT ;  /* 0x001000000900780b */ /* 0x040fe20003f0e200 */
[----:B------:R-:W-:Y:S01]  /*1180*/  IMAD.MOV.U32 R18, RZ, RZ, 0x1 ;  /* 0x00000001ff127424 */ /* 0x000fe200078e00ff */
[----:B------:R-:W-:Y:S01]  /*1190*/  LOP3.LUT R10, R9, 0x800fffff, RZ, 0xc0, !PT ;  /* 0x800fffff090a7812 */ /* 0x000fe200078ec0ff */
[----:B------:R-:W-:Y:S01]  /*11a0*/  IMAD.MOV.U32 R27, RZ, RZ, 0x1ca00000 ;  /* 0x1ca00000ff1b7424 */ /* 0x000fe200078e00ff */
[C---:B------:R-:W-:Y:S01]  /*11b0*/  FSETP.GEU.AND P2, PT, |R7|.reuse, 1.469367938527859385e-39, PT ;  /* 0x001000000700780b */ /* 0x040fe20003f4e200 */
[----:B------:R-:W-:Y:S01]  /*11c0*/  BSSY.RECONVERGENT B1, `(.L_x_75) ;  /* 0x0000052000017945 */ /* 0x000fe20003800200 */
[----:B------:R-:W-:Y:S01]  /*11d0*/  LOP3.LUT R11, R10, 0x3ff00000, RZ, 0xfc, !PT ;  /* 0x3ff000000a0b7812 */ /* 0x000fe200078efcff */
[----:B------:R-:W-:Y:S01]  /*11e0*/  IMAD.MOV.U32 R10, RZ, RZ, R8 ;  /* 0x000000ffff0a7224 */ /* 0x000fe200078e0008 */
[----:B------:R-:W-:Y:S02]  /*11f0*/  LOP3.LUT R26, R7, 0x7ff00000, RZ, 0xc0, !PT ;  /* 0x7ff00000071a7812 */ /* 0x000fe400078ec0ff */
[----:B------:R-:W-:-:S03]  /*1200*/  LOP3.LUT R29, R9, 0x7ff00000, RZ, 0xc0, !PT ;  /* 0x7ff00000091d7812 */ /* 0x000fc600078ec0ff */
[----:B------:R-:W-:Y:S01]  /*1210*/  @!P0 DMUL R10, R8, 8.98846567431157953865e+307 ;  /* 0x7fe00000080a8828 */ /* 0x000fe20000000000 */
[----:B------:R-:W-:-:S03]  /*1220*/  ISETP.GE.U32.AND P1, PT, R26, R29, PT ;  /* 0x0000001d1a00720c */ /* 0x000fc60003f26070 */
[----:B------:R-:W-:Y:S02]  /*1230*/  @!P2 LOP3.LUT R21, R9, 0x7ff00000, RZ, 0xc0, !PT ;  /* 0x7ff000000915a812 */ /* 0x000fe400078ec0ff */
[----:B------:R-:W0:Y:S02]  /*1240*/  MUFU.RCP64H R19, R11 ;  /* 0x0000000b00137308 */ /* 0x000e240000001800 */
        /* <DEDUP_REMOVED lines=43> */
[----:B------:R-:W-:Y:S01]  /*1500*/  DMUL.RP R10, R24, R10 ;  /* 0x0000000a180a7228 */ /* 0x000fe20000008000 */
[----:B------:R-:W-:-:S06]  /*1510*/  IMAD.MOV.U32 R6, RZ, RZ, RZ ;  /* 0x000000ffff067224 */ /* 0x000fcc00078e00ff */
[----:B------:R-:W-:-:S03]  /*1520*/  DFMA R6, R20, -R6, R24 ;  /* 0x800000061406722b */ /* 0x000fc60000000018 */
[----:B------:R-:W-:-:S03]  /*1530*/  LOP3.LUT R9, R11, R9, RZ, 0x3c, !PT ;  /* 0x000000090b097212 */ /* 0x000fc600078e3cff */
[----:B------:R-:W-:-:S04]  /*1540*/  IADD3 R6, PT, PT, -R22, -0x43300000, RZ ;  /* 0xbcd0000016067810 */ /* 0x000fc80007ffe1ff */
[----:B------:R-:W-:-:S04]  /*1550*/  FSETP.NEU.AND P0, PT, |R7|, R6, PT ;  /* 0x000000060700720b */ /* 0x000fc80003f0d200 */
[----:B------:R-:W-:Y:S02]  /*1560*/  FSEL R20, R10, R20, !P0 ;  /* 0x000000140a147208 */ /* 0x000fe40004000000 */
[----:B------:R-:W-:Y:S01]  /*1570*/  FSEL R21, R9, R21, !P0 ;  /* 0x0000001509157208 */ /* 0x000fe20004000000 */
[----:B------:R-:W-:Y:S06]  /*1580*/  BRA `(.L_x_77) ;  /* 0x0000000000547947 */ /* 0x000fec0003800000 */
.L_x_76:
        /* <DEDUP_REMOVED lines=16> */
.L_x_79:
[----:B------:R-:W-:Y:S01]  /*1690*/  LOP3.LUT R21, R9, 0x80000, RZ, 0xfc, !PT ;  /* 0x0008000009157812 */ /* 0x000fe200078efcff */
[----:B------:R-:W-:Y:S01]  /*16a0*/  IMAD.MOV.U32 R20, RZ, RZ, R8 ;  /* 0x000000ffff147224 */ /* 0x000fe200078e0008 */
[----:B------:R-:W-:Y:S06]  /*16b0*/  BRA `(.L_x_77) ;  /* 0x0000000000087947 */ /* 0x000fec0003800000 */
.L_x_78:
[----:B------:R-:W-:Y:S01]  /*16c0*/  LOP3.LUT R21, R7, 0x80000, RZ, 0xfc, !PT ;  /* 0x0008000007157812 */ /* 0x000fe200078efcff */
[----:B------:R-:W-:-:S07]  /*16d0*/  IMAD.MOV.U32 R20, RZ, RZ, R6 ;  /* 0x000000ffff147224 */ /* 0x000fce00078e0006 */
.L_x_77:
[----:B------:R-:W-:Y:S05]  /*16e0*/  BSYNC.RECONVERGENT B1 ;  /* 0x0000000000017941 */ /* 0x000fea0003800200 */
.L_x_75:
[----:B------:R-:W-:Y:S02]  /*16f0*/  IMAD.MOV.U32 R6, RZ, RZ, R0 ;  /* 0x000000ffff067224 */ /* 0x000fe400078e0000 */
[----:B------:R-:W-:-:S04]  /*1700*/  IMAD.MOV.U32 R7, RZ, RZ, 0x0 ;  /* 0x00000000ff077424 */ /* 0x000fc800078e00ff */
[----:B------:R-:W-:Y:S05]  /*1710*/  RET.REL.NODEC R6 `(_Z38nppiWarpPerspectiveBack_32s_C1R_kernelPKi8NppiSizei8NppiRectPiiS2_dddddddddi) ;  /* 0xffffffe806387950 */ /* 0x000fea0003c3ffff */
        .weak           $__internal_3_$__cuda_sm3x_div_rn_noftz_f32_slowpath
        .type           $__internal_3_$__cuda_sm3x_div_rn_noftz_f32_slowpath,@function
        .size           $__internal_3_$__cuda_sm3x_div_rn_noftz_f32_slowpath,(.L_x_847 - $__internal_3_$__cuda_sm3x_div_rn_noftz_f32_slowpath)
$__internal_3_$__cuda_sm3x_div_rn_noftz_f32_slowpath:
[----:B------:R-:W-:Y:S01]  /*1720*/  SHF.R.U32.HI R7, RZ, 0x17, R3 ;  /* 0x00000017ff077819 */ /* 0x000fe20000011603 */
[----:B------:R-:W-:Y:S01]  /*1730*/  BSSY.RECONVERGENT B1, `(.L_x_80) ;  /* 0x0000062000017945 */ /* 0x000fe20003800200 */
[----:B------:R-:W-:Y:S02]  /*1740*/  SHF.R.U32.HI R6, RZ, 0x17, R0 ;  /* 0x00000017ff067819 */ /* 0x000fe40000011600 */
[----:B------:R-:W-:Y:S02]  /*1750*/  LOP3.LUT R12, R7, 0xff, RZ, 0xc0, !PT ;  /* 0x000000ff070c7812 */ /* 0x000fe400078ec0ff */
[----:B------:R-:W-:-:S03]  /*1760*/  LOP3.LUT R10, R6, 0xff, RZ, 0xc0, !PT ;  /* 0x000000ff060a7812 */ /* 0x000fc600078ec0ff */
[----:B------:R-:W-:Y:S02]  /*1770*/  VIADD R8, R12, 0xffffffff ;  /* 0xffffffff0c087836 */ /* 0x000fe40000000000 */
[----:B------:R-:W-:-:S03]  /*1780*/  VIADD R7, R10, 0xffffffff ;  /* 0xffffffff0a077836 */ /* 0x000fc60000000000 */
[----:B------:R-:W-:-:S04]  /*1790*/  ISETP.GT.U32.AND P0, PT, R8, 0xfd, PT ;  /* 0x000000fd0800780c */ /* 0x000fc80003f04070 */
[----:B------:R-:W-:-:S13]  /*17a0*/  ISETP.GT.U32.OR P0, PT, R7, 0xfd, P0 ;  /* 0x000000fd0700780c */ /* 0x000fda0000704470 */
[----:B------:R-:W-:Y:S01]  /*17b0*/  @!P0 IMAD.MOV.U32 R6, RZ, RZ, RZ ;  /* 0x000000ffff068224 */ /* 0x000fe200078e00ff */
[----:B------:R-:W-:Y:S06]  /*17c0*/  @!P0 BRA `(.L_x_81) ;  /* 0x00000000005c8947 */ /* 0x000fec0003800000 */
[----:B------:R-:W-:Y:S02]  /*17d0*/  FSETP.GTU.FTZ.AND P0, PT, |R0|, +INF , PT ;  /* 0x7f8000000000780b */ /* 0x000fe40003f1c200 */
[----:B------:R-:W-:-:S04]  /*17e0*/  FSETP.GTU.FTZ.AND P1, PT, |R3|, +INF , PT ;  /* 0x7f8000000300780b */ /* 0x000fc80003f3c200 */
[----:B------:R-:W-:-:S13]  /*17f0*/  PLOP3.LUT P0, PT, P0, P1, PT, 0xf8, 0x8f ;  /* 0x00000000008f781c */ /* 0x000fda0000703f70 */
[----:B------:R-:W-:Y:S05]  /*1800*/  @P0 BRA `(.L_x_82) ;  /* 0x00000004004c0947 */ /* 0x000fea0003800000 */
[----:B------:R-:W-:-:S13]  /*1810*/  LOP3.LUT P0, RZ, R3, 0x7fffffff, R0, 0xc8, !PT ;  /* 0x7fffffff03ff7812 */ /* 0x000fda000780c800 */
[----:B------:R-:W-:Y:S05]  /*1820*/  @!P0 BRA `(.L_x_83) ;  /* 0x00000004003c8947 */ /* 0x000fea0003800000 */
[C---:B------:R-:W-:Y:S02]  /*1830*/  FSETP.NEU.FTZ.AND P0, PT, |R0|.reuse, +INF , PT ;  /* 0x7f8000000000780b */ /* 0x040fe40003f1d200 */
[----:B------:R-:W-:Y:S02]  /*1840*/  FSETP.NEU.FTZ.AND P3, PT, |R3|, +INF , PT ;  /* 0x7f8000000300780b */ /* 0x000fe40003f7d200 */
[----:B------:R-:W-:-:S11]  /*1850*/  FSETP.NEU.FTZ.AND P1, PT, |R0|, +INF , PT ;  /* 0x7f8000000000780b */ /* 0x000fd60003f3d200 */
[----:B------:R-:W-:Y:S05]  /*1860*/  @!P3 BRA !P0, `(.L_x_83) ;  /* 0x00000004002cb947 */ /* 0x000fea0004000000 */
[----:B------:R-:W-:-:S04]  /*1870*/  LOP3.LUT P0, RZ, R0, 0x7fffffff, RZ, 0xc0, !PT ;  /* 0x7fffffff00ff7812 */ /* 0x000fc8000780c0ff */
[----:B------:R-:W-:-:S13]  /*1880*/  PLOP3.LUT P0, PT, P3, P0, PT, 0x2f, 0xf2 ;  /* 0x0000000000f2781c */ /* 0x000fda0001f00577 */
[----:B------:R-:W-:Y:S05]  /*1890*/  @P0 BRA `(.L_x_84) ;  /* 0x0000000400180947 */ /* 0x000fea0003800000 */
[----:B------:R-:W-:-:S04]  /*18a0*/  LOP3.LUT P0, RZ, R3, 0x7fffffff, RZ, 0xc0, !PT ;  /* 0x7fffffff03ff7812 */ /* 0x000fc8000780c0ff */
[----:B------:R-:W-:-:S13]  /*18b0*/  PLOP3.LUT P0, PT, P1, P0, PT, 0x2f, 0xf2 ;  /* 0x0000000000f2781c */ /* 0x000fda0000f00577 */
[----:B------:R-:W-:Y:S05]  /*18c0*/  @P0 BRA `(.L_x_85) ;  /* 0x0000000400000947 */ /* 0x000fea0003800000 */
[----:B------:R-:W-:Y:S02]  /*18d0*/  ISETP.GE.AND P0, PT, R7, RZ, PT ;  /* 0x000000ff0700720c */ /* 0x000fe40003f06270 */
[----:B------:R-:W-:-:S11]  /*18e0*/  ISETP.GE.AND P1, PT, R8, RZ, PT ;  /* 0x000000ff0800720c */ /* 0x000fd60003f26270 */
[----:B------:R-:W-:Y:S02]  /*18f0*/  @P0 IMAD.MOV.U32 R6, RZ, RZ, RZ ;  /* 0x000000ffff060224 */ /* 0x000fe400078e00ff */
[----:B------:R-:W-:Y:S01]  /*1900*/  @!P0 FFMA R0, R0, 1.84467440737095516160e+19, RZ ;  /* 0x5f80000000008823 */ /* 0x000fe200000000ff */
[----:B------:R-:W-:Y:S02]  /*1910*/  @!P0 IMAD.MOV.U32 R6, RZ, RZ, -0x40 ;  /* 0xffffffc0ff068424 */ /* 0x000fe400078e00ff */
[----:B------:R-:W-:Y:S02]  /*1920*/  @!P1 FFMA R3, R3, 1.84467440737095516160e+19, RZ ;  /* 0x5f80000003039823 */ /* 0x000fe400000000ff */
[----:B------:R-:W-:-:S07]  /*1930*/  @!P1 VIADD R6, R6, 0x40 ;  /* 0x0000004006069836 */ /* 0x000fce0000000000 */
.L_x_81:
[----:B------:R-:W-:Y:S01]  /*1940*/  LEA R8, R12, 0xc0800000, 0x17 ;  /* 0xc08000000c087811 */ /* 0x000fe200078eb8ff */
[----:B------:R-:W-:Y:S04]  /*1950*/  BSSY.RECONVERGENT B3, `(.L_x_86) ;  /* 0x0000036000037945 */ /* 0x000fe80003800200 */
[----:B------:R-:W-:Y:S02]  /*1960*/  IMAD.IADD R8, R3, 0x1, -R8 ;  /* 0x0000000103087824 */ /* 0x000fe400078e0a08 */
[----:B------:R-:W-:Y:S02]  /*1970*/  VIADD R3, R10, 0xffffff81 ;  /* 0xffffff810a037836 */ /* 0x000fe40000000000 */
[----:B------:R-:W0:Y:S01]  /*1980*/  MUFU.RCP R7, R8 ;  /* 0x0000000800077308 */ /* 0x000e220000001000 */
[----:B------:R-:W-:Y:S01]  /*1990*/  FADD.FTZ R9, -R8, -RZ ;  /* 0x800000ff08097221 */ /* 0x000fe20000010100 */
[----:B------:R-:W-:-:S03]  /*19a0*/  IMAD R0, R3, -0x800000, R0 ;  /* 0xff80000003007824 */ /* 0x000fc600078e0200 */
[----:B0-----:R-:W-:-:S04]  /*19b0*/  FFMA R10, R7, R9, 1 ;  /* 0x3f800000070a7423 */ /* 0x001fc80000000009 */
[----:B------:R-:W-:-:S04]  /*19c0*/  FFMA R14, R7, R10, R7 ;  /* 0x0000000a070e7223 */ /* 0x000fc80000000007 */
[----:B------:R-:W-:-:S04]  /*19d0*/  FFMA R7, R0, R14, RZ ;  /* 0x0000000e00077223 */ /* 0x000fc800000000ff */
[----:B------:R-:W-:-:S04]  /*19e0*/  FFMA R10, R9, R7, R0 ;  /* 0x00000007090a7223 */ /* 0x000fc80000000000 */
[----:B------:R-:W-:Y:S01]  /*19f0*/  FFMA R11, R14, R10, R7 ;  /* 0x0000000a0e0b7223 */ /* 0x000fe20000000007 */
[----:B------:R-:W-:-:S03]  /*1a00*/  IADD3 R7, PT, PT, R3, 0x7f, -R12 ;  /* 0x0000007f03077810 */ /* 0x000fc60007ffe80c */
[----:B------:R-:W-:Y:S02]  /*1a10*/  FFMA R10, R9, R11, R0 ;  /* 0x0000000b090a7223 */ /* 0x000fe40000000000 */
[----:B------:R-:W-:Y:S02]  /*1a20*/  IMAD.IADD R7, R7, 0x1, R6 ;  /* 0x0000000107077824 */ /* 0x000fe400078e0206 */
[----:B------:R-:W-:-:S05]  /*1a30*/  FFMA R0, R14, R10, R11 ;  /* 0x0000000a0e007223 */ /* 0x000fca000000000b */
[----:B------:R-:W-:-:S04]  /*1a40*/  SHF.R.U32.HI R3, RZ, 0x17, R0 ;  /* 0x00000017ff037819 */ /* 0x000fc80000011600 */
[----:B------:R-:W-:-:S05]  /*1a50*/  LOP3.LUT R3, R3, 0xff, RZ, 0xc0, !PT ;  /* 0x000000ff03037812 */ /* 0x000fca00078ec0ff */
[----:B------:R-:W-:-:S04]  /*1a60*/  IMAD.IADD R9, R3, 0x1, R7 ;  /* 0x0000000103097824 */ /* 0x000fc800078e0207 */
[----:B------:R-:W-:-:S05]  /*1a70*/  VIADD R3, R9, 0xffffffff ;  /* 0xffffffff09037836 */ /* 0x000fca0000000000 */
[----:B------:R-:W-:-:S13]  /*1a80*/  ISETP.GE.U32.AND P0, PT, R3, 0xfe, PT ;  /* 0x000000fe0300780c */ /* 0x000fda0003f06070 */
[----:B------:R-:W-:Y:S05]  /*1a90*/  @!P0 BRA `(.L_x_87) ;  /* 0x0000000000808947 */ /* 0x000fea0003800000 */
[----:B------:R-:W-:-:S13]  /*1aa0*/  ISETP.GT.AND P0, PT, R9, 0xfe, PT ;  /* 0x000000fe0900780c */ /* 0x000fda0003f04270 */
[----:B------:R-:W-:Y:S05]  /*1ab0*/  @P0 BRA `(.L_x_88) ;  /* 0x00000000006c0947 */ /* 0x000fea0003800000 */
[----:B------:R-:W-:-:S13]  /*1ac0*/  ISETP.GE.AND P0, PT, R9, 0x1, PT ;  /* 0x000000010900780c */ /* 0x000fda0003f06270 */
[----:B------:R-:W-:Y:S05]  /*1ad0*/  @P0 BRA `(.L_x_89) ;  /* 0x0000000000740947 */ /* 0x000fea0003800000 */
[----:B------:R-:W-:Y:S02]  /*1ae0*/  ISETP.GE.AND P0, PT, R9, -0x18, PT ;  /* 0xffffffe80900780c */ /* 0x000fe40003f06270 */
[----:B------:R-:W-:-:S11]  /*1af0*/  LOP3.LUT R0, R0, 0x80000000, RZ, 0xc0, !PT ;  /* 0x8000000000007812 */ /* 0x000fd600078ec0ff */
[----:B------:R-:W-:Y:S05]  /*1b00*/  @!P0 BRA `(.L_x_89) ;  /* 0x0000000000688947 */ /* 0x000fea0003800000 */
[CCC-:B------:R-:W-:Y:S01]  /*1b10*/  FFMA.RZ R3, R14.reuse, R10.reuse, R11.reuse ;  /* 0x0000000a0e037223 */ /* 0x1c0fe2000000c00b */
[C---:B------:R-:W-:Y:S02]  /*1b20*/  VIADD R8, R9.reuse, 0x20 ;  /* 0x0000002009087836 */ /* 0x040fe40000000000 */
[CCC-:B------:R-:W-:Y:S01]  /*1b30*/  FFMA.RM R6, R14.reuse, R10.reuse, R11.reuse ;  /* 0x0000000a0e067223 */ /* 0x1c0fe2000000400b */
[----:B------:R-:W-:Y:S02]  /*1b40*/  ISETP.NE.AND P3, PT, R9, RZ, PT ;  /* 0x000000ff0900720c */ /* 0x000fe40003f65270 */
[----:B------:R-:W-:Y:S01]  /*1b50*/  LOP3.LUT R7, R3, 0x7fffff, RZ, 0xc0, !PT ;  /* 0x007fffff03077812 */ /* 0x000fe200078ec0ff */
[----:B------:R-:W-:Y:S01]  /*1b60*/  FFMA.RP R3, R14, R10, R11 ;  /* 0x0000000a0e037223 */ /* 0x000fe2000000800b */
[----:B------:R-:W-:Y:S01]  /*1b70*/  ISETP.NE.AND P1, PT, R9, RZ, PT ;  /* 0x000000ff0900720c */ /* 0x000fe20003f25270 */
[----:B------:R-:W-:Y:S01]  /*1b80*/  IMAD.MOV R9, RZ, RZ, -R9 ;  /* 0x000000ffff097224 */ /* 0x000fe200078e0a09 */
[----:B------:R-:W-:-:S02]  /*1b90*/  LOP3.LUT R7, R7, 0x800000, RZ, 0xfc, !PT ;  /* 0x0080000007077812 */ /* 0x000fc400078efcff */
[----:B------:R-:W-:Y:S02]  /*1ba0*/  FSETP.NEU.FTZ.AND P0, PT, R3, R6, PT ;  /* 0x000000060300720b */ /* 0x000fe40003f1d000 */
[----:B------:R-:W-:Y:S02]  /*1bb0*/  SHF.L.U32 R8, R7, R8, RZ ;  /* 0x0000000807087219 */ /* 0x000fe400000006ff */
[----:B------:R-:W-:Y:S02]  /*1bc0*/  SEL R6, R9, RZ, P3 ;  /* 0x000000ff09067207 */ /* 0x000fe40001800000 */
[----:B------:R-:W-:Y:S02]  /*1bd0*/  ISETP.NE.AND P1, PT, R8, RZ, P1 ;  /* 0x000000ff0800720c */ /* 0x000fe40000f25270 */
[----:B------:R-:W-:Y:S02]  /*1be0*/  SHF.R.U32.HI R6, RZ, R6, R7 ;  /* 0x00000006ff067219 */ /* 0x000fe40000011607 */
[----:B------:R-:W-:-:S02]  /*1bf0*/  PLOP3.LUT P0, PT, P0, P1, PT, 0xf8, 0x8f ;  /* 0x00000000008f781c */ /* 0x000fc40000703f70 */
[----:B------:R-:W-:Y:S02]  /*1c00*/  SHF.R.U32.HI R8, RZ, 0x1, R6 ;  /* 0x00000001ff087819 */ /* 0x000fe40000011606 */
[----:B------:R-:W-:-:S04]  /*1c10*/  SEL R3, RZ, 0x1, !P0 ;  /* 0x00000001ff037807 */ /* 0x000fc80004000000 */
[----:B------:R-:W-:-:S04]  /*1c20*/  LOP3.LUT R3, R3, 0x1, R8, 0xf8, !PT ;  /* 0x0000000103037812 */ /* 0x000fc800078ef808 */
[----:B------:R-:W-:-:S05]  /*1c30*/  LOP3.LUT R3, R3, R6, RZ, 0xc0, !PT ;  /* 0x0000000603037212 */ /* 0x000fca00078ec0ff */
[----:B------:R-:W-:-:S05]  /*1c40*/  IMAD.IADD R3, R8, 0x1, R3 ;  /* 0x0000000108037824 */ /* 0x000fca00078e0203 */
[----:B------:R-:W-:Y:S01]  /*1c50*/  LOP3.LUT R0, R3, R0, RZ, 0xfc, !PT ;  /* 0x0000000003007212 */ /* 0x000fe200078efcff */
[----:B------:R-:W-:Y:S06]  /*1c60*/  BRA `(.L_x_89) ;  /* 0x0000000000107947 */ /* 0x000fec0003800000 */
.L_x_88:
[----:B------:R-:W-:-:S04]  /*1c70*/  LOP3.LUT R0, R0, 0x80000000, RZ, 0xc0, !PT ;  /* 0x8000000000007812 */ /* 0x000fc800078ec0ff */
[----:B------:R-:W-:Y:S01]  /*1c80*/  LOP3.LUT R0, R0, 0x7f800000, RZ, 0xfc, !PT ;  /* 0x7f80000000007812 */ /* 0x000fe200078efcff */
[----:B------:R-:W-:Y:S06]  /*1c90*/  BRA `(.L_x_89) ;  /* 0x0000000000047947 */ /* 0x000fec0003800000 */
.L_x_87:
[----:B------:R-:W-:-:S07]  /*1ca0*/  IMAD R0, R7, 0x800000, R0 ;  /* 0x0080000007007824 */ /* 0x000fce00078e0200 */
.L_x_89:
[----:B------:R-:W-:Y:S05]  /*1cb0*/  BSYNC.RECONVERGENT B3 ;  /* 0x0000000000037941 */ /* 0x000fea0003800200 */
.L_x_86:
[----:B------:R-:W-:Y:S05]  /*1cc0*/  BRA `(.L_x_90) ;  /* 0x0000000000207947 */ /* 0x000fea0003800000 */
.L_x_85:
[----:B------:R-:W-:-:S04]  /*1cd0*/  LOP3.LUT R0, R3, 0x80000000, R0, 0x48, !PT ;  /* 0x8000000003007812 */ /* 0x000fc800078e4800 */
[----:B------:R-:W-:Y:S01]  /*1ce0*/  LOP3.LUT R0, R0, 0x7f800000, RZ, 0xfc, !PT ;  /* 0x7f80000000007812 */ /* 0x000fe200078efcff */
[----:B------:R-:W-:Y:S06]  /*1cf0*/  BRA `(.L_x_90) ;  /* 0x0000000000147947 */ /* 0x000fec0003800000 */
.L_x_84:
[----:B------:R-:W-:Y:S01]  /*1d00*/  LOP3.LUT R0, R3, 0x80000000, R0, 0x48, !PT ;  /* 0x8000000003007812 */ /* 0x000fe200078e4800 */
[----:B------:R-:W-:Y:S06]  /*1d10*/  BRA `(.L_x_90) ;  /* 0x00000000000c7947 */ /* 0x000fec0003800000 */
.L_x_83:
[----:B------:R-:W0:Y:S01]  /*1d20*/  MUFU.RSQ R0, -QNAN ;  /* 0xffc0000000007908 */ /* 0x000e220000001400 */
[----:B------:R-:W-:Y:S05]  /*1d30*/  BRA `(.L_x_90) ;  /* 0x0000000000047947 */ /* 0x000fea0003800000 */
.L_x_82:
[----:B------:R-:W-:-:S07]  /*1d40*/  FADD.FTZ R0, R0, R3 ;  /* 0x0000000300007221 */ /* 0x000fce0000010000 */
.L_x_90:
[----:B------:R-:W-:Y:S05]  /*1d50*/  BSYNC.RECONVERGENT B1 ;  /* 0x0000000000017941 */ /* 0x000fea0003800200 */
.L_x_80:
[----:B------:R-:W-:-:S04]  /*1d60*/  IMAD.MOV.U32 R3, RZ, RZ, 0x0 ;  /* 0x00000000ff037424 */ /* 0x000fc800078e00ff */
[----:B0-----:R-:W-:Y:S05]  /*1d70*/  RET.REL.NODEC R2 `(_Z38nppiWarpPerspectiveBack_32s_C1R_kernelPKi8NppiSizei8NppiRectPiiS2_dddddddddi) ;  /* 0xffffffe002a07950 */ /* 0x001fea0003c3ffff */
.L_x_91:
        /* <DEDUP_REMOVED lines=16> */
.L_x_847:


//--------------------- .text._Z38nppiWarpPerspectiveBack_32f_C4R_kernelPKf8NppiSizei8NppiRectPfiS2_dddddddddi --------------------------
	.section	.text._Z38nppiWarpPerspectiveBack_32f_C4R_kernelPKf8NppiSizei8NppiRectPfiS2_dddddddddi,"ax",@progbits
	.align	128
        .global         _Z38nppiWarpPerspectiveBack_32f_C4R_kernelPKf8NppiSizei8NppiRectPfiS2_dddddddddi
        .type           _Z38nppiWarpPerspectiveBack_32f_C4R_kernelPKf8NppiSizei8NppiRectPfiS2_dddddddddi,@function
        .size           _Z38nppiWarpPerspectiveBack_32f_C4R_kernelPKf8NppiSizei8NppiRectPfiS2_dddddddddi,(.L_x_848 - _Z38nppiWarpPerspectiveBack_32f_C4R_kernelPKf8NppiSizei8NppiRectPfiS2_dddddddddi)
        .other          _Z38nppiWarpPerspectiveBack_32f_C4R_kernelPKf8NppiSizei8NppiRectPfiS2_dddddddddi,@"STO_CUDA_ENTRY STV_DEFAULT"
_Z38nppiWarpPerspectiveBack_32f_C4R_kernelPKf8NppiSizei8NppiRectPfiS2_dddddddddi:
.text._Z38nppiWarpPerspectiveBack_32f_C4R_kernelPKf8NppiSizei8NppiRectPfiS2_dddddddddi:
        /* <DEDUP_REMOVED lines=42> */
.L_x_92:
        /* <DEDUP_REMOVED lines=23> */
[----:B0-----:R-:W-:Y:S05]  /*0410*/  CALL.REL.NOINC `($__internal_4_$__cuda_sm20_div_rn_f64_full) ;  /* 0x0000001000e87944 */ /* 0x001fea0003c00000 */
[----:B------:R-:W-:Y:S01]  /*0420*/  MOV R2, R20 ;  /* 0x0000001400027202 */ /* 0x000fe20000000f00 */
[----:B------:R-:W-:-:S07]  /*0430*/  IMAD.MOV.U32 R3, RZ, RZ, R21 ;  /* 0x000000ffff037224 */ /* 0x000fce00078e0015 */
.L_x_94:
[----:B0-----:R-:W-:Y:S05]  /*0440*/  BSYNC.RECONVERGENT B0 ;  /* 0x0000000000007941 */ /* 0x001fea0003800200 */
.L_x_93:
        /* <DEDUP_REMOVED lines=21> */
[----:B------:R-:W-:Y:S01]  /*05a0*/  MOV R9, R13 ;  /* 0x0000000d00097202 */ /* 0x000fe20000000f00 */
[----:B------:R-:W-:Y:S01]  /*05b0*/  IMAD.MOV.U32 R7, RZ, RZ, R17 ;  /* 0x000000ffff077224 */ /* 0x000fe200078e0011 */
[----:B------:R-:W-:Y:S01]  /*05c0*/  MOV R0, 0x5f0 ;  /* 0x000005f000007802 */ /* 0x000fe20000000f00 */
[----:B------:R-:W-:-:S07]  /*05d0*/  IMAD.MOV.U32 R8, RZ, RZ, R12 ;  /* 0x000000ffff087224 */ /* 0x000fce00078e000c */
[----:B------:R-:W-:Y:S05]  /*05e0*/  CALL.REL.NOINC `($__internal_4_$__cuda_sm20_div_rn_f64_full) ;  /* 0x0000001000747944 */ /* 0x000fea0003c00000 */
[----:B------:R-:W-:Y:S02]  /*05f0*/  IMAD.MOV.U32 R6, RZ, RZ, R20 ;  /* 0x000000ffff067224 */ /* 0x000fe400078e0014 */
[----:B------:R-:W-:-:S07]  /*0600*/  IMAD.MOV.U32 R7, RZ, RZ, R21 ;  /* 0x000000ffff077224 */ /* 0x000fce00078e0015 */
.L_x_96:
[----:B------:R-:W-:Y:S05]  /*0610*/  BSYNC.RECONVERGENT B0 ;  /* 0x0000000000007941 */ /* 0x000fea0003800200 */
.L_x_95:
[----:B------:R-:W0:Y:S01]  /*0620*/  LDCU UR6, c[0x0][0x410] ;  /* 0x00008200ff0677ac */ /* 0x000e220008000800 */
[----:B------:R-:W1:Y:S01]  /*0630*/  LDC.64 R12, c[0x0][0x388] ;  /* 0x0000e200ff0c7b82 */ /* 0x000e620000000a00 */
[----:B------:R2:W3:Y:S01]  /*0640*/  F2F.F32.F64 R7, R6 ;  /* 0x0000000600077310 */ /* 0x0004e20000301000 */
[----:B------:R-:W-:Y:S01]  /*0650*/  IMAD.SHL.U32 R11, R5, 0x4, RZ ;  /* 0x00000004050b7824 */ /* 0x000fe200078e00ff */
        /* <DEDUP_REMOVED lines=12> */
[----:B------:R-:W-:Y:S01]  /*0720*/  MOV R3, 0x3f000000 ;  /* 0x3f00000000037802 */ /* 0x000fe20000000f00 */
[----:B------:R-:W0:Y:S01]  /*0730*/  LDCU UR6, c[0x0][0x390] ;  /* 0x00007200ff0677ac */ /* 0x000e220008000800 */
[----:B------:R-:W-:Y:S01]  /*0740*/  BSSY.RECONVERGENT B0, `(.L_x_99) ;  /* 0x0000017000007945 */ /* 0x000fe20003800200 */
[----:B------:R-:W-:Y:S01]  /*0750*/  IMAD.WIDE R8, R11, 0x4, R8 ;  /* 0x000000040b087825 */ /* 0x000fe200078e0208 */
[----:B------:R-:W-:Y:S01]  /*0760*/  LOP3.LUT R2, R3, 0x80000000, R7, 0xb8, !PT ;  /* 0x8000000003027812 */ /* 0x000fe200078eb807 */
[----:B------:R-:W1:Y:S02]  /*0770*/  LDCU.64 UR8, c[0x0][0x380] ;  /* 0x00007000ff0877ac */ /* 0x000e640008000a00 */
[----:B------:R-:W-:Y:S02]  /*0780*/  IMAD.MOV.U32 R11, RZ, RZ, RZ ;  /* 0x000000ffff0b7224 */ /* 0x000fe400078e00ff */
        /* <DEDUP_REMOVED lines=18> */
.L_x_100:
[----:B------:R-:W-:Y:S05]  /*08b0*/  BSYNC.RECONVERGENT B0 ;  /* 0x0000000000007941 */ /* 0x000fea0003800200 */
.L_x_99:
[----:B-----5:R1:W-:Y:S01]  /*08c0*/  STG.E desc[UR4][R8.64], R5 ;  /* 0x0000000508007986 */ /* 0x0203e2000c101904 */
[----:B------:R-:W-:Y:S01]  /*08d0*/  BSSY.RECONVERGENT B0, `(.L_x_101) ;  /* 0x0000004000007945 */ /* 0x000fe20003800200 */
[----:B------:R-:W-:-:S03]  /*08e0*/  IMAD.MOV.U32 R7, RZ, RZ, RZ ;  /* 0x000000ffff077224 */ /* 0x000fc600078e00ff */
[----:B------:R-:W-:Y:S05]  /*08f0*/  @!P0 BRA `(.L_x_102) ;  /* 0x0000000000048947 */ /* 0x000fea0003800000 */
[----:B------:R2:W5:Y:S02]  /*0900*/  LDG.E R7, desc[UR4][R2.64+0x4] ;  /* 0x0000040402077981 */ /* 0x000564000c1e1900 */
.L_x_102:
[----:B------:R-:W-:Y:S05]  /*0910*/  BSYNC.RECONVERGENT B0 ;  /* 0x0000000000007941 */ /* 0x000fea0003800200 */
.L_x_101:
[----:B-----5:R3:W-:Y:S01]  /*0920*/  STG.E desc[UR4][R8.64+0x4], R7 ;  /* 0x0000040708007986 */ /* 0x0207e2000c101904 */
[----:B------:R-:W-:Y:S04]  /*0930*/  BSSY.RECONVERGENT B0, `(.L_x_103) ;  /* 0x0000003000007945 */ /* 0x000fe80003800200 */
[----:B------:R-:W-:Y:S05]  /*0940*/  @!P0 BRA `(.L_x_104) ;  /* 0x0000000000048947 */ /* 0x000fea0003800000 */
[----:B------:R4:W5:Y:S02]  /*0950*/  LDG.E R11, desc[UR4][R2.64+0x8] ;  /* 0x00000804020b7981 */ /* 0x000964000c1e1900 */
.L_x_104:
[----:B------:R-:W-:Y:S05]  /*0960*/  BSYNC.RECONVERGENT B0 ;  /* 0x0000000000007941 */ /* 0x000fea0003800200 */
.L_x_103:
[----:B-----5:R0:W-:Y:S01]  /*0970*/  STG.E desc[UR4][R8.64+0x8], R11 ;  /* 0x0000080b08007986 */ /* 0x0201e2000c101904 */
[----:B------:R-:W-:Y:S04]  /*0980*/  BSSY.RECONVERGENT B0, `(.L_x_105) ;  /* 0x0000003000007945 */ /* 0x000fe80003800200 */
[----:B------:R-:W-:Y:S05]  /*0990*/  @!P0 BRA `(.L_x_106) ;  /* 0x0000000000048947 */ /* 0x000fea0003800000 */
[----:B------:R0:W5:Y:S02]  /*09a0*/  LDG.E R13, desc[UR4][R2.64+0xc] ;  /* 0x00000c04020d7981 */ /* 0x000164000c1e1900 */
.L_x_106:
[----:B------:R-:W-:Y:S05]  /*09b0*/  BSYNC.RECONVERGENT B0 ;  /* 0x0000000000007941 */ /* 0x000fea0003800200 */
.L_x_105:
[----:B-----5:R-:W-:Y:S01]  /*09c0*/  STG.E desc[UR4][R8.64+0xc], R13 ;  /* 0x00000c0d08007986 */ /* 0x020fe2000c101904 */
[----:B------:R-:W-:Y:S05]  /*09d0*/  EXIT ;  /* 0x000000000000794d */ /* 0x000fea0003800000 */
.L_x_98:
[----:B------:R-:W-:Y:S01]  /*09e0*/  HFMA2 R2, -RZ, RZ, 1.75, 0 ;  /* 0x3f000000ff027431 */ /* 0x000fe200000001ff */
[----:B------:R-:W0:Y:S01]  /*09f0*/  LDCU UR6, c[0x0][0x390] ;  /* 0x00007200ff0677ac */ /* 0x000e220008000800 */
[----:B------:R-:W-:Y:S01]  /*0a00*/  BSSY.RECONVERGENT B0, `(.L_x_107) ;  /* 0x0000017000007945 */ /* 0x000fe20003800200 */
[----:B------:R-:W-:Y:S01]  /*0a10*/  IMAD.WIDE R8, R11, 0x4, R8 ;  /* 0x000000040b087825 */ /* 0x000fe200078e0208 */
[----:B------:R-:W1:Y:S03]  /*0a20*/  LDCU.64 UR8, c[0x0][0x380] ;  /* 0x00007000ff0877ac */ /* 0x000e660008000a00 */
[----:B------:R-:W-:Y:S01]  /*0a30*/  IMAD.MOV.U32 R11, RZ, RZ, RZ ;  /* 0x000000ffff0b7224 */ /* 0x000fe200078e00ff */
[C---:B------:R-:W-:Y:S02]  /*0a40*/  LOP3.LUT R6, R2.reuse, 0x80000000, R7, 0xb8, !PT ;  /* 0x8000000002067812 */ /* 0x040fe400078eb807 */
[----:B------:R-:W-:-:S03]  /*0a50*/  LOP3.LUT R3, R2, 0x80000000, R10, 0xb8, !PT ;  /* 0x8000000002037812 */ /* 0x000fc600078eb80a */
[----:B------:R-:W-:Y:S02]  /*0a60*/  FADD.RZ R6, R7, R6 ;  /* 0x0000000607067221 */ /* 0x000fe4000000c000 */
        /* <DEDUP_REMOVED lines=12> */
[----:B------:R-:W-:-:S04]  /*0b30*/  IMAD.WIDE.U32 R2, R13, 0x4, R2 ;  /* 0x000000040d027825 */ /* 0x000fc800078e0002 */
[----:B------:R-:W-:-:S04]  /*0b40*/  IMAD.MOV.U32 R13, RZ, RZ, RZ ;  /* 0x000000ffff0d7224 */ /* 0x000fc800078e00ff */
[----:B------:R-:W-:Y:S05]  /*0b50*/  @!P0 BRA `(.L_x_108) ;  /* 0x0000000000048947 */ /* 0x000fea0003800000 */
[----:B------:R0:W5:Y:S02]  /*0b60*/  LDG.E R5, desc[UR4][R2.64] ;  /* 0x0000000402057981 */ /* 0x000164000c1e1900 */
.L_x_108:
[----:B------:R-:W-:Y:S05]  /*0b70*/  BSYNC.RECONVERGENT B0 ;  /* 0x0000000000007941 */ /* 0x000fea0003800200 */
.L_x_107:
[----:B-----5:R1:W-:Y:S01]  /*0b80*/  STG.E desc[UR4][R8.64], R5 ;  /* 0x0000000508007986 */ /* 0x0203e2000c101904 */
[----:B------:R-:W-:Y:S01]  /*0b90*/  BSSY.RECONVERGENT B0, `(.L_x_109) ;  /* 0x0000004000007945 */ /* 0x000fe20003800200 */
[----:B------:R-:W-:-:S03]  /*0ba0*/  IMAD.MOV.U32 R7, RZ, RZ, RZ ;  /* 0x000000ffff077224 */ /* 0x000fc600078e00ff */
[----:B------:R-:W-:Y:S05]  /*0bb0*/  @!P0 BRA `(.L_x_110) ;  /* 0x0000000000048947 */ /* 0x000fea0003800000 */
[----:B------:R2:W5:Y:S02]  /*0bc0*/  LDG.E R7, desc[UR4][R2.64+0x4] ;  /* 0x0000040402077981 */ /* 0x000564000c1e1900 */
.L_x_110:
[----:B------:R-:W-:Y:S05]  /*0bd0*/  BSYNC.RECONVERGENT B0 ;  /* 0x0000000000007941 */ /* 0x000fea0003800200 */
.L_x_109:
[----:B-----5:R3:W-:Y:S01]  /*0be0*/  STG.E desc[UR4][R8.64+0x4], R7 ;  /* 0x0000040708007986 */ /* 0x0207e2000c101904 */
[----:B------:R-:W-:Y:S04]  /*0bf0*/  BSSY.RECONVERGENT B0, `(.L_x_111) ;  /* 0x0000003000007945 */ /* 0x000fe80003800200 */
[----:B------:R-:W-:Y:S05]  /*0c00*/  @!P0 BRA `(.L_x_112) ;  /* 0x0000000000048947 */ /* 0x000fea0003800000 */
[----:B------:R4:W5:Y:S02]  /*0c10*/  LDG.E R11, desc[UR4][R2.64+0x8] ;  /* 0x00000804020b7981 */ /* 0x000964000c1e1900 */
.L_x_112:
[----:B------:R-:W-:Y:S05]  /*0c20*/  BSYNC.RECONVERGENT B0 ;  /* 0x0000000000007941 */ /* 0x000fea0003800200 */
.L_x_111:
[----:B-----5:R0:W-:Y:S01]  /*0c30*/  STG.E desc[UR4][R8.64+0x8], R11 ;  /* 0x0000080b08007986 */ /* 0x0201e2000c101904 */
[----:B------:R-:W-:Y:S04]  /*0c40*/  BSSY.RECONVERGENT B0, `(.L_x_113) ;  /* 0x0000003000007945 */ /* 0x000fe80003800200 */
[----:B------:R-:W-:Y:S05]  /*0c50*/  @!P0 BRA `(.L_x_114) ;  /* 0x0000000000048947 */ /* 0x000fea0003800000 */
[----:B------:R0:W5:Y:S02]  /*0c60*/  LDG.E R13, desc[UR4][R2.64+0xc] ;  /* 0x00000c04020d7981 */ /* 0x000164000c1e1900 */
.L_x_114:
[----:B------:R-:W-:Y:S05]  /*0c70*/  BSYNC.RECONVERGENT B0 ;  /* 0x0000000000007941 */ /* 0x000fea0003800200 */
.L_x_113:
[----:B-----5:R-:W-:Y:S01]  /*0c80*/  STG.E desc[UR4][R8.64+0xc], R13 ;  /* 0x00000c0d08007986 */ /* 0x020fe2000c101904 */
[----:B------:R-:W-:Y:S05]  /*0c90*/  EXIT ;  /* 0x000000000000794d */ /* 0x000fea0003800000 */
.L_x_97:
        /* <DEDUP_REMOVED lines=16> */
[----:B------:R-:W-:Y:S02]  /*0da0*/  LEA.HI.X.SX32 R17, R12, UR9, 0x1, P0 ;  /* 0x000000090c117c11 */ /* 0x000fe400080f0eff */
[----:B------:R-:W-:Y:S02]  /*0db0*/  SHF.L.U32 R23, R2, 0x2, RZ ;  /* 0x0000000202177819 */ /* 0x000fe400000006ff */
[----:B------:R-:W-:-:S03]  /*0dc0*/  IADD3 R2, P0, PT, R3, UR8, RZ ;  /* 0x0000000803027c10 */ /* 0x000fc6000ff1e0ff */
[----:B------:R-:W-:Y:S01]  /*0dd0*/  IMAD.WIDE R18, R23, 0x4, R16 ;  /* 0x0000000417127825 */ /* 0x000fe200078e0210 */
[----:B------:R-:W-:-:S03]  /*0de0*/  LEA.HI.X.SX32 R3, R3, UR9, 0x1, P0 ;  /* 0x0000000903037c11 */ /* 0x000fc600080f0eff */
[C---:B------:R-:W-:Y:S01]  /*0df0*/  IMAD.WIDE R16, R21.reuse, 0x4, R16 ;  /* 0x0000000415107825 */ /* 0x040fe200078e0210 */
[----:B------:R-:W2:Y:S03]  /*0e00*/  LDG.E R14, desc[UR4][R18.64] ;  /* 0x00000004120e7981 */ /* 0x000ea6000c1e1900 */
[--C-:B------:R-:W-:Y:S02]  /*0e10*/  IMAD.WIDE R20, R21, 0x4, R2.reuse ;  /* 0x0000000415147825 */ /* 0x100fe400078e0202 */
[----:B------:R0:W3:Y:S02]  /*0e20*/  LDG.E R16, desc[UR4][R16.64] ;  /* 0x0000000410107981 */ /* 0x0000e4000c1e1900 */
[----:B------:R-:W-:Y:S02]  /*0e30*/  IMAD.WIDE R22, R23, 0x4, R2 ;  /* 0x0000000417167825 */ /* 0x000fe400078e0202 */
[----:B------:R1:W4:Y:S04]  /*0e40*/  LDG.E R20, desc[UR4][R20.64] ;  /* 0x0000000414147981 */ /* 0x000328000c1e1900 */
[----:B------:R-:W5:Y:S01]  /*0e50*/  LDG.E R22, desc[UR4][R22.64] ;  /* 0x0000000416167981 */ /* 0x000f62000c1e1900 */
[----:B------:R-:W-:-:S02]  /*0e60*/  FMNMX R12, R6, R15, PT ;  /* 0x0000000f060c7209 */ /* 0x000fc40003800000 */
[----:B------:R-:W-:Y:S02]  /*0e70*/  I2FP.F32.S32 R3, R7 ;  /* 0x0000000700037245 */ /* 0x000fe40000201400 */
[----:B------:R-:W-:Y:S02]  /*0e80*/  I2FP.F32.S32 R2, R13 ;  /* 0x0000000d00027245 */ /* 0x000fe40000201400 */
[----:B------:R-:W-:Y:S01]  /*0e90*/  ISETP.NE.AND P0, PT, R0, R7, PT ;  /* 0x000000070000720c */ /* 0x000fe20003f05270 */
[----:B------:R-:W-:Y:S01]  /*0ea0*/  FADD R3, R10, -R3 ;  /* 0x800000030a037221 */ /* 0x000fe20000000000 */
[----:B------:R-:W-:Y:S01]  /*0eb0*/  FMNMX R7, RZ, R12, !PT ;  /* 0x0000000cff077209 */ /* 0x000fe20007800000 */
[----:B------:R-:W-:Y:S01]  /*0ec0*/  FADD R2, R15, -R2 ;  /* 0x800000020f027221 */ /* 0x000fe20000000000 */
[----:B------:R-:W-:Y:S02]  /*0ed0*/  FMNMX R12, R5, R10, PT ;  /* 0x0000000a050c7209 */ /* 0x000fe40003800000 */
[----:B------:R-:W-:-:S02]  /*0ee0*/  ISETP.NE.AND P1, PT, R4, R13, PT ;  /* 0x0000000d0400720c */ /* 0x000fc40003f25270 */
[----:B------:R-:W3:Y:S01]  /*0ef0*/  F2I.FLOOR.NTZ R13, R7 ;  /* 0x00000007000d7305 */ /* 0x000ee20000207100 */
[----:B------:R-:W-:Y:S02]  /*0f00*/  FMNMX R12, RZ, R12, !PT ;  /* 0x0000000cff0c7209 */ /* 0x000fe40007800000 */
[----:B0-----:R-:W-:Y:S02]  /*0f10*/  FSEL R17, R3, RZ, P0 ;  /* 0x000000ff03117208 */ /* 0x001fe40000000000 */
[----:B------:R-:W-:-:S03]  /*0f20*/  FSEL R10, R2, RZ, P1 ;  /* 0x000000ff020a7208 */ /* 0x000fc60000800000 */
[----:B------:R-:W0:Y:S01]  /*0f30*/  F2I.FLOOR.NTZ R15, R12 ;  /* 0x0000000c000f7305 */ /* 0x000e220000207100 */
[C---:B------:R-:W-:Y:S01]  /*0f40*/  FADD R3, -R17.reuse, 1 ;  /* 0x3f80000011037421 */ /* 0x040fe20000000100 */
[----:B------:R-:W-:Y:S01]  /*0f50*/  FADD R19, -R10, 1 ;  /* 0x3f8000000a137421 */ /* 0x000fe20000000100 */
[----:B--2---:R-:W-:-:S04]  /*0f60*/  FMUL R14, R17, R14 ;  /* 0x0000000e110e7220 */ /* 0x004fc80000400000 */
[----:B-1----:R-:W-:Y:S01]  /*0f70*/  FMUL R21, R19, R14 ;  /* 0x0000000e13157220 */ /* 0x002fe20000400000 */
[----:B---3--:R-:W-:Y:S01]  /*0f80*/  FMUL R16, R16, R3 ;  /* 0x0000000310107220 */ /* 0x008fe20000400000 */
[----:B------:R-:W-:Y:S02]  /*0f90*/  IMAD R14, R13, UR6, RZ ;  /* 0x000000060d0e7c24 */ /* 0x000fe4000f8e02ff */
[----:B----4-:R-:W-:Y:S01]  /*0fa0*/  FMUL R20, R3, R20 ;  /* 0x0000001403147220 */ /* 0x010fe20000400000 */
[----:B------:R-:W-:Y:S01]  /*0fb0*/  IMAD.WIDE R2, R11, 0x4, R8 ;  /* 0x000000040b027825 */ /* 0x000fe200078e0208 */
[----:B------:R-:W-:-:S03]  /*0fc0*/  VIADDMNMX R9, R13, 0x1, R4, PT ;  /* 0x000000010d097846 */ /* 0x000fc60003800104 */
[----:B------:R-:W-:Y:S01]  /*0fd0*/  FFMA R21, R16, R19, R21 ;  /* 0x0000001310157223 */ /* 0x000fe20000000015 */
[----:B------:R-:W-:Y:S01]  /*0fe0*/  IADD3 R8, P0, PT, R14, UR8, RZ ;  /* 0x000000080e087c10 */ /* 0x000fe2000ff1e0ff */
[----:B-----5:R-:W-:Y:S01]  /*0ff0*/  FMUL R22, R17, R22 ;  /* 0x0000001611167220 */ /* 0x020fe20000400000 */
[----:B0-----:R-:W-:Y:S01]  /*1000*/  VIADDMNMX R19, R15, 0x1, R0, PT ;  /* 0x000000010f137846 */ /* 0x001fe20003800100 */
[----:B------:R-:W-:Y:S02]  /*1010*/  IMAD R11, R9, UR6, RZ ;  /* 0x00000006090b7c24 */ /* 0x000fe4000f8e02ff */
[----:B------:R-:W-:Y:S01]  /*1020*/  FFMA R21, R10, R20, R21 ;  /* 0x000000140a157223 */ /* 0x000fe20000000015 */
[----:B------:R-:W-:Y:S01]  /*1030*/  LEA.HI.X.SX32 R9, R14, UR9, 0x1, P0 ;  /* 0x000000090e097c11 */ /* 0x000fe200080f0eff */
[----:B------:R-:W-:Y:S02]  /*1040*/  IMAD.SHL.U32 R19, R19, 0x4, RZ ;  /* 0x0000000413137824 */ /* 0x000fe400078e00ff */
[----:B------:R-:W-:Y:S01]  /*1050*/  FFMA R23, R10, R22, R21 ;  /* 0x000000160a177223 */ /* 0x000fe20000000015 */
[----:B------:R-:W-:Y:S01]  /*1060*/  IMAD.SHL.U32 R21, R15, 0x4, RZ ;  /* 0x000000040f157824 */ /* 0x000fe200078e00ff */
[----:B------:R-:W-:Y:S01]  /*1070*/  IADD3 R10, P0, PT, R11, UR8, RZ ;  /* 0x000000080b0a7c10 */ /* 0x000fe2000ff1e0ff */
[----:B------:R-:W-:-:S02]  /*1080*/  IMAD.WIDE R16, R19, 0x4, R8 ;  /* 0x0000000413107825 */ /* 0x000fc400078e0208 */
[----:B------:R0:W-:Y:S01]  /*1090*/  STG.E desc[UR4][R2.64], R23 ;  /* 0x0000001702007986 */ /* 0x0001e2000c101904 */
[----:B------:R-:W-:Y:S01]  /*10a0*/  LEA.HI.X.SX32 R11, R11, UR9, 0x1, P0 ;  /* 0x000000090b0b7c11 */ /* 0x000fe200080f0eff */
[C---:B------:R-:W-:Y:S02]  /*10b0*/  IMAD.WIDE R8, R21.reuse, 0x4, R8 ;  /* 0x0000000415087825 */ /* 0x040fe400078e0208 */
[----:B------:R-:W2:Y:S02]  /*10c0*/  LDG.E R16, desc[UR4][R16.64+0x4] ;  /* 0x0000040410107981 */ /* 0x000ea4000c1e1900 */
[--C-:B------:R-:W-:Y:S02]  /*10d0*/  IMAD.WIDE R20, R21, 0x4, R10.reuse ;  /* 0x0000000415147825 */ /* 0x100fe400078e020a */
[----:B------:R1:W3:Y:S02]  /*10e0*/  LDG.E R8, desc[UR4][R8.64+0x4] ;  /* 0x0000040408087981 */ /* 0x0002e4000c1e1900 */
[----:B------:R-:W-:-:S02]  /*10f0*/  IMAD.WIDE R10, R19, 0x4, R10 ;  /* 0x00000004130a7825 */ /* 0x000fc400078e020a */
[----:B------:R-:W4:Y:S04]  /*1100*/  LDG.E R14, desc[UR4][R20.64+0x4] ;  /* 0x00000404140e7981 */ /* 0x000f28000c1e1900 */
[----:B------:R5:W4:Y:S01]  /*1110*/  LDG.E R10, desc[UR4][R10.64+0x4] ;  /* 0x000004040a0a7981 */ /* 0x000b22000c1e1900 */
[----:B------:R-:W-:Y:S02]  /*1120*/  I2FP.F32.S32 R19, R15 ;  /* 0x0000000f00137245 */ /* 0x000fe40000201400 */
[----:B------:R-:W-:Y:S02]  /*1130*/  FMNMX R22, R6, R7, PT ;  /* 0x0000000706167209 */ /* 0x000fe40003800000 */
[----:B------:R-:W-:Y:S01]  /*1140*/  I2FP.F32.S32 R18, R13 ;  /* 0x0000000d00127245 */ /* 0x000fe20000201400 */
[----:B------:R-:W-:Y:S01]  /*1150*/  FADD R19, R12, -R19 ;  /* 0x800000130c137221 */ /* 0x000fe20000000000 */
[----:B------:R-:W-:-:S02]  /*1160*/  ISETP.NE.AND P0, PT, R0, R15, PT ;  /* 0x0000000f0000720c */ /* 0x000fc40003f05270 */
[----:B------:R-:W-:Y:S01]  /*1170*/  FMNMX R15, RZ, R22, !PT ;  /* 0x00000016ff0f7209 */ /* 0x000fe20007800000 */
[----:B------:R-:W-:Y:S01]  /*1180*/  FADD R18, R7, -R18 ;  /* 0x8000001207127221 */ /* 0x000fe20000000000 */
[----:B------:R-:W-:Y:S02]  /*1190*/  FMNMX R12, R5, R12, PT ;  /* 0x0000000c050c7209 */ /* 0x000fe40003800000 */
[----:B------:R-:W-:Y:S01]  /*11a0*/  ISETP.NE.AND P1, PT, R4, R13, PT ;  /* 0x0000000d0400720c */ /* 0x000fe20003f25270 */
[----:B------:R-:W0:Y:S01]  /*11b0*/  F2I.FLOOR.NTZ R7, R15 ;  /* 0x0000000f00077305 */ /* 0x000e220000207100 */
[----:B------:R-:W-:Y:S02]  /*11c0*/  FMNMX R12, RZ, R12, !PT ;  /* 0x0000000cff0c7209 */ /* 0x000fe40007800000 */
[----:B-1----:R-:W-:Y:S02]  /*11d0*/  FSEL R9, R19, RZ, P0 ;  /* 0x000000ff13097208 */ /* 0x002fe40000000000 */
[----:B-----5:R-:W-:-:S03]  /*11e0*/  FSEL R11, R18, RZ, P1 ;  /* 0x000000ff120b7208 */ /* 0x020fc60000800000 */
[----:B------:R-:W1:Y:S01]  /*11f0*/  F2I.FLOOR.NTZ R13, R12 ;  /* 0x0000000c000d7305 */ /* 0x000e620000207100 */
[----:B------:R-:W-:Y:S01]  /*1200*/  FADD R17, -R9, 1 ;  /* 0x3f80000009117421 */ /* 0x000fe20000000100 */
[----:B------:R-:W-:Y:S01]  /*1210*/  FADD R19, -R11, 1 ;  /* 0x3f8000000b137421 */ /* 0x000fe20000000100 */
[----:B0-----:R-:W-:Y:S02]  /*1220*/  IMAD R18, R7, UR6, RZ ;  /* 0x0000000607127c24 */ /* 0x001fe4000f8e02ff */
[----:B--2---:R-:W-:Y:S01]  /*1230*/  FMUL R16, R9, R16 ;  /* 0x0000001009107220 */ /* 0x004fe20000400000 */
[----:B---3--:R-:W-:-:S03]  /*1240*/  FMUL R8, R8, R17 ;  /* 0x0000001108087220 */ /* 0x008fc60000400000 */
[----:B------:R-:W-:Y:S01]  /*1250*/  FMUL R21, R19, R16 ;  /* 0x0000001013157220 */ /* 0x000fe20000400000 */
[----:B-1----:R-:W-:Y:S01]  /*1260*/  VIADDMNMX R16, R13, 0x1, R0, PT ;  /* 0x000000010d107846 */ /* 0x002fe20003800100 */
[----:B----4-:R-:W-:Y:S02]  /*1270*/  FMUL R14, R17, R14 ;  /* 0x0000000e110e7220 */ /* 0x010fe40000400000 */
[----:B------:R-:W-:Y:S01]  /*1280*/  FFMA R8, R8, R19, R21 ;  /* 0x0000001308087223 */ /* 0x000fe20000000015 */
[----:B------:R-:W-:Y:S01]  /*1290*/  VIADDMNMX R17, R7, 0x1, R4, PT ;  /* 0x0000000107117846 */ /* 0x000fe20003800104 */
[----:B------:R-:W-:Y:S02]  /*12a0*/  IMAD.SHL.U32 R25, R16, 0x4, RZ ;  /* 0x0000000410197824 */ /* 0x000fe400078e00ff */
[----:B------:R-:W-:Y:S01]  /*12b0*/  FMUL R10, R9, R10 ;  /* 0x0000000a090a7220 */ /* 0x000fe20000400000 */
[----:B------:R-:W-:Y:S01]  /*12c0*/  FFMA R14, R11, R14, R8 ;  /* 0x0000000e0b0e7223 */ /* 0x000fe20000000008 */
[----:B------:R-:W-:Y:S01]  /*12d0*/  IADD3 R8, P0, PT, R18, UR8, RZ ;  /* 0x0000000812087c10 */ /* 0x000fe2000ff1e0ff */
[----:B------:R-:W-:-:S02]  /*12e0*/  IMAD R19, R17, UR6, RZ ;  /* 0x0000000611137c24 */ /* 0x000fc4000f8e02ff */
[----:B------:R-:W-:Y:S01]  /*12f0*/  FFMA R23, R11, R10, R14 ;  /* 0x0000000a0b177223 */ /* 0x000fe2000000000e */
[----:B------:R-:W-:Y:S01]  /*1300*/  LEA.HI.X.SX32 R9, R18, UR9, 0x1, P0 ;  /* 0x0000000912097c11 */ /* 0x000fe200080f0eff */
[----:B------:R-:W-:Y:S01]  /*1310*/  IMAD.SHL.U32 R21, R13, 0x4, RZ ;  /* 0x000000040d157824 */ /* 0x000fe200078e00ff */
[----:B------:R-:W-:Y:S02]  /*1320*/  IADD3 R10, P0, PT, R19, UR8, RZ ;  /* 0x00000008130a7c10 */ /* 0x000fe4000ff1e0ff */
[----:B------:R-:W-:Y:S01]  /*1330*/  STG.E desc[UR4][R2.64+0x4], R23 ;  /* 0x0000041702007986 */ /* 0x000fe2000c101904 */
[----:B------:R-:W-:Y:S01]  /*1340*/  IMAD.WIDE R16, R25, 0x4, R8 ;  /* 0x0000000419107825 */ /* 0x000fe200078e0208 */
[----:B------:R-:W-:-:S03]  /*1350*/  LEA.HI.X.SX32 R11, R19, UR9, 0x1, P0 ;  /* 0x00000009130b7c11 */ /* 0x000fc600080f0eff */
[C---:B------:R-:W-:Y:S02]  /*1360*/  IMAD.WIDE R18, R21.reuse, 0x4, R8 ;  /* 0x0000000415127825 */ /* 0x040fe400078e0208 */
[----:B------:R-:W2:Y:S02]  /*1370*/  LDG.E R8, desc[UR4][R16.64+0x8] ;  /* 0x0000080410087981 */ /* 0x000ea4000c1e1900 */
[--C-:B------:R-:W-:Y:S02]  /*1380*/  IMAD.WIDE R20, R21, 0x4, R10.reuse ;  /* 0x0000000415147825 */ /* 0x100fe400078e020a */
[----:B------:R-:W3:Y:S02]  /*1390*/  LDG.E R9, desc[UR4][R18.64+0x8] ;  /* 0x0000080412097981 */ /* 0x000ee4000c1e1900 */
[----:B------:R-:W-:Y:S02]  /*13a0*/  IMAD.WIDE R10, R25, 0x4, R10 ;  /* 0x00000004190a7825 */ /* 0x000fe400078e020a */
[----:B------:R-:W4:Y:S04]  /*13b0*/  LDG.E R20, desc[UR4][R20.64+0x8] ;  /* 0x0000080414147981 */ /* 0x000f28000c1e1900 */
[----:B------:R0:W5:Y:S01]  /*13c0*/  LDG.E R10, desc[UR4][R10.64+0x8] ;  /* 0x000008040a0a7981 */ /* 0x000162000c1e1900 */
[----:B------:R-:W-:-:S02]  /*13d0*/  FMNMX R6, R6, R15, PT ;  /* 0x0000000f06067209 */ /* 0x000fc40003800000 */
[----:B------:R-:W-:Y:S02]  /*13e0*/  I2FP.F32.S32 R25, R13 ;  /* 0x0000000d00197245 */ /* 0x000fe40000201400 */
[-C--:B------:R-:W-:Y:S02]  /*13f0*/  I2FP.F32.S32 R14, R7.reuse ;  /* 0x00000007000e7245 */ /* 0x080fe40000201400 */
[----:B------:R-:W-:Y:S01]  /*1400*/  FMNMX R6, RZ, R6, !PT ;  /* 0x00000006ff067209 */ /* 0x000fe20007800000 */
[----:B------:R-:W-:Y:S01]  /*1410*/  FADD R25, R12, -R25 ;  /* 0x800000190c197221 */ /* 0x000fe20000000000 */
[----:B------:R-:W-:Y:S01]  /*1420*/  ISETP.NE.AND P1, PT, R4, R7, PT ;  /* 0x000000070400720c */ /* 0x000fe20003f25270 */
[----:B------:R-:W-:Y:S01]  /*1430*/  FADD R14, R15, -R14 ;  /* 0x8000000e0f0e7221 */ /* 0x000fe20000000000 */
[----:B------:R-:W-:Y:S02]  /*1440*/  FMNMX R7, R5, R12, PT ;  /* 0x0000000c05077209 */ /* 0x000fe40003800000 */
[----:B------:R-:W1:Y:S01]  /*1450*/  F2I.FLOOR.NTZ R5, R6 ;  /* 0x0000000600057305 */ /* 0x000e620000207100 */
[----:B------:R-:W-:-:S02]  /*1460*/  ISETP.NE.AND P0, PT, R0, R13, PT ;  /* 0x0000000d0000720c */ /* 0x000fc40003f05270 */
[----:B------:R-:W-:Y:S02]  /*1470*/  FMNMX R7, RZ, R7, !PT ;  /* 0x00000007ff077209 */ /* 0x000fe40007800000 */
[----:B------:R-:W-:Y:S02]  /*1480*/  FSEL R25, R25, RZ, P0 ;  /* 0x000000ff19197208 */ /* 0x000fe40000000000 */
[----:B------:R-:W-:Y:S01]  /*1490*/  FSEL R12, R14, RZ, P1 ;  /* 0x000000ff0e0c7208 */ /* 0x000fe20000800000 */
[----:B0-----:R-:W0:Y:S02]  /*14a0*/  F2I.FLOOR.NTZ R11, R7 ;  /* 0x00000007000b7305 */ /* 0x001e240000207100 */
[----:B------:R-:W-:Y:S02]  /*14b0*/  FADD R13, -R25, 1 ;  /* 0x3f800000190d7421 */ /* 0x000fe40000000100 */
[----:B------:R-:W-:Y:S01]  /*14c0*/  FADD R14, -R12, 1 ;  /* 0x3f8000000c0e7421 */ /* 0x000fe20000000100 */
[----:B-1----:R-:W-:-:S02]  /*14d0*/  IMAD R16, R5, UR6, RZ ;  /* 0x0000000605107c24 */ /* 0x002fc4000f8e02ff */
[----:B0-----:R-:W-:Y:S02]  /*14e0*/  IMAD.SHL.U32 R17, R11, 0x4, RZ ;  /* 0x000000040b117824 */ /* 0x001fe400078e00ff */
[----:B--2---:R-:W-:Y:S01]  /*14f0*/  FMUL R15, R25, R8 ;  /* 0x00000008190f7220 */ /* 0x004fe20000400000 */
[----:B---3--:R-:W-:-:S03]  /*1500*/  FMUL R9, R9, R13 ;  /* 0x0000000d09097220 */ /* 0x008fc60000400000 */
[----:B------:R-:W-:Y:S01]  /*1510*/  FMUL R8, R14, R15 ;  /* 0x0000000f0e087220 */ /* 0x000fe20000400000 */
[----:B------:R-:W-:Y:S01]  /*1520*/  VIADDMNMX R15, R5, 0x1, R4, PT ;  /* 0x00000001050f7846 */ /* 0x000fe20003800104 */
[----:B----4-:R-:W-:Y:S02]  /*1530*/  FMUL R20, R13, R20 ;  /* 0x000000140d147220 */ /* 0x010fe40000400000 */
[----:B------:R-:W-:Y:S01]  /*1540*/  FFMA R9, R9, R14, R8 ;  /* 0x0000000e09097223 */ /* 0x000fe20000000008 */
[----:B------:R-:W-:Y:S01]  /*1550*/  IADD3 R8, P0, PT, R16, UR8, RZ ;  /* 0x0000000810087c10 */ /* 0x000fe2000ff1e0ff */
[----:B------:R-:W-:Y:S01]  /*1560*/  IMAD R18, R15, UR6, RZ ;  /* 0x000000060f127c24 */ /* 0x000fe2000f8e02ff */
[----:B------:R-:W-:Y:S01]  /*1570*/  VIADDMNMX R14, R11, 0x1, R0, PT ;  /* 0x000000010b0e7846 */ /* 0x000fe20003800100 */
[----:B------:R-:W-:Y:S01]  /*1580*/  FFMA R13, R12, R20, R9 ;  /* 0x000000140c0d7223 */ /* 0x000fe20000000009 */
[----:B-----5:R-:W-:Y:S01]  /*1590*/  FMUL R10, R25, R10 ;  /* 0x0000000a190a7220 */ /* 0x020fe20000400000 */
[----:B------:R-:W-:-:S02]  /*15a0*/  LEA.HI.X.SX32 R9, R16, UR9, 0x1, P0 ;  /* 0x0000000910097c11 */ /* 0x000fc400080f0eff */
[----:B------:R-:W-:Y:S01]  /*15b0*/  SHF.L.U32 R21, R14, 0x2, RZ ;  /* 0x000000020e157819 */ /* 0x000fe200000006ff */
[----:B------:R-:W-:Y:S01]  /*15c0*/  FFMA R19, R12, R10, R13 ;  /* 0x0000000a0c137223 */ /* 0x000fe2000000000d */
[----:B------:R-:W-:-:S03]  /*15d0*/  IADD3 R12, P0, PT, R18, UR8, RZ ;  /* 0x00000008120c7c10 */ /* 0x000fc6000ff1e0ff */
[--C-:B------:R-:W-:Y:S01]  /*15e0*/  IMAD.WIDE R14, R21, 0x4, R8.reuse ;  /* 0x00000004150e7825 */ /* 0x100fe200078e0208 */
[----:B------:R-:W-:Y:S01]  /*15f0*/  LEA.HI.X.SX32 R13, R18, UR9, 0x1, P0 ;  /* 0x00000009120d7c11 */ /* 0x000fe200080f0eff */
[----:B------:R-:W-:Y:S02]  /*1600*/  STG.E desc[UR4][R2.64+0x8], R19 ;  /* 0x0000081302007986 */ /* 0x000fe4000c101904 */
[C---:B------:R-:W-:Y:S02]  /*1610*/  IMAD.WIDE R8, R17.reuse, 0x4, R8 ;  /* 0x0000000411087825 */ /* 0x040fe400078e0208 */
[----:B------:R-:W2:Y:S02]  /*1620*/  LDG.E R14, desc[UR4][R14.64+0xc] ;  /* 0x00000c040e0e7981 */ /* 0x000ea4000c1e1900 */
[--C-:B------:R-:W-:Y:S02]  /*1630*/  IMAD.WIDE R16, R17, 0x4, R12.reuse ;  /* 0x0000000411107825 */ /* 0x100fe400078e020c */
[----:B------:R0:W3:Y:S02]  /*1640*/  LDG.E R8, desc[UR4][R8.64+0xc] ;  /* 0x00000c0408087981 */ /* 0x0000e4000c1e1900 */
[----:B------:R-:W-:-:S02]  /*1650*/  IMAD.WIDE R12, R21, 0x4, R12 ;  /* 0x00000004150c7825 */ /* 0x000fc400078e020c */
        /* <DEDUP_REMOVED lines=11> */
[----:B0-----:R-:W-:Y:S01]  /*1710*/  FADD R9, -R21, 1 ;  /* 0x3f80000015097421 */ /* 0x001fe20000000100 */
[----:B--2---:R-:W-:Y:S01]  /*1720*/  FMUL R14, R5, R14 ;  /* 0x0000000e050e7220 */ /* 0x004fe20000400000 */
[----:B---3--:R-:W-:-:S03]  /*1730*/  FMUL R8, R8, R7 ;  /* 0x0000000708087220 */ /* 0x008fc60000400000 */
[----:B------:R-:W-:Y:S01]  /*1740*/  FMUL R11, R9, R14 ;  /* 0x0000000e090b7220 */ /* 0x000fe20000400000 */
[----:B----4-:R-:W-:-:S03]  /*1750*/  FMUL R16, R7, R16 ;  /* 0x0000001007107220 */ /* 0x010fc60000400000 */
[----:B------:R-:W-:Y:S01]  /*1760*/  FFMA R8, R8, R9, R11 ;  /* 0x0000000908087223 */ /* 0x000fe2000000000b */
[----:B-----5:R-:W-:-:S03]  /*1770*/  FMUL R5, R5, R12 ;  /* 0x0000000c05057220 */ /* 0x020fc60000400000 */
[----:B------:R-:W-:-:S04]  /*1780*/  FFMA R8, R21, R16, R8 ;  /* 0x0000001015087223 */ /* 0x000fc80000000008 */
[----:B------:R-:W-:-:S05]  /*1790*/  FFMA R5, R21, R5, R8 ;  /* 0x0000000515057223 */ /* 0x000fca0000000008 */
[----:B------:R-:W-:Y:S01]  /*17a0*/  STG.E desc[UR4][R2.64+0xc], R5 ;  /* 0x00000c0502007986 */ /* 0x000fe2000c101904 */
[----:B------:R-:W-:Y:S05]  /*17b0*/  EXIT ;  /* 0x000000000000794d */ /* 0x000fea0003800000 */
        .weak           $__internal_4_$__cuda_sm20_div_rn_f64_full
        .type           $__internal_4_$__cuda_sm20_div_rn_f64_full,@function
        .size           $__internal_4_$__cuda_sm20_div_rn_f64_full,(.L_x_848 - $__internal_4_$__cuda_sm20_div_rn_f64_full)
$__internal_4_$__cuda_sm20_div_rn_f64_full:
        /* <DEDUP_REMOVED lines=18> */
[----:B------:R-:W-:Y:S02]  /*18e0*/  @!P2 LOP3.LUT R25, R24, 0x100000, RZ, 0xfc, !PT ;  /* 0x001000001819a812 */ /* 0x000fe400078efcff */
[----:B------:R-:W-:Y:S01]  /*18f0*/  @!P2 MOV R24, RZ ;  /* 0x000000ff0018a202 */ /* 0x000fe20000000f00 */
        /* <DEDUP_REMOVED lines=25> */
[----:B------:R-:W-:-:S03]  /*1a90*/  IMAD.MOV.U32 R6, RZ, RZ, RZ ;  /* 0x000000ffff067224 */ /* 0x000fc600078e00ff */
[----:B------:R-:W-:-:S06]  /*1aa0*/  IADD3 R7, PT, PT, R22, 0x7fe00000, RZ ;  /* 0x7fe0000016077810 */ /* 0x000fcc0007ffe0ff */
        /* <DEDUP_REMOVED lines=19> */
.L_x_116:
[----:B------:R-:W-:-:S14]  /*1be0*/  DSETP.NAN.AND P0, PT, R6, R6, PT ;  /* 0x000000060600722a */ /* 0x000fdc0003f08000 */
[----:B------:R-:W-:Y:S05]  /*1bf0*/  @P0 BRA `(.L_x_118) ;  /* 0x0000000000440947 */ /* 0x000fea0003800000 */
[----:B------:R-:W-:-:S14]  /*1c00*/  DSETP.NAN.AND P0, PT, R8, R8, PT ;  /* 0x000000080800722a */ /* 0x000fdc0003f08000 */
[----:B------:R-:W-:Y:S05]  /*1c10*/  @P0 BRA `(.L_x_119) ;  /* 0x0000000000300947 */ /* 0x000fea0003800000 */
[----:B------:R-:W-:Y:S01]  /*1c20*/  ISETP.NE.AND P0, PT, R22, R29, PT ;  /* 0x0000001d1600720c */ /* 0x000fe20003f05270 */
[----:B------:R-:W-:Y:S01]  /*1c30*/  IMAD.MOV.U32 R21, RZ, RZ, -0x80000 ;  /* 0xfff80000ff157424 */ /* 0x000fe200078e00ff */
[----:B------:R-:W-:-:S11]  /*1c40*/  MOV R20, 0x0 ;  /* 0x0000000000147802 */ /* 0x000fd60000000f00 */
        /* <DEDUP_REMOVED lines=9> */
.L_x_119:
[----:B------:R-:W-:Y:S02]  /*1ce0*/  LOP3.LUT R21, R9, 0x80000, RZ, 0xfc, !PT ;  /* 0x0008000009157812 */ /* 0x000fe400078efcff */
[----:B------:R-:W-:Y:S01]  /*1cf0*/  MOV R20, R8 ;  /* 0x0000000800147202 */ /* 0x000fe20000000f00 */
[----:B------:R-:W-:Y:S06]  /*1d00*/  BRA `(.L_x_117) ;  /* 0x0000000000087947 */ /* 0x000fec0003800000 */
.L_x_118:
[----:B------:R-:W-:Y:S01]  /*1d10*/  LOP3.LUT R21, R7, 0x80000, RZ, 0xfc, !PT ;  /* 0x0008000007157812 */ /* 0x000fe200078efcff */
[----:B------:R-:W-:-:S07]  /*1d20*/  IMAD.MOV.U32 R20, RZ, RZ, R6 ;  /* 0x000000ffff147224 */ /* 0x000fce00078e0006 */
.L_x_117:
[----:B------:R-:W-:Y:S05]  /*1d30*/  BSYNC.RECONVERGENT B1 ;  /* 0x0000000000017941 */ /* 0x000fea0003800200 */
.L_x_115:
[----:B------:R-:W-:Y:S02]  /*1d40*/  IMAD.MOV.U32 R6, RZ, RZ, R0 ;  /* 0x000000ffff067224 */ /* 0x000fe400078e0000 */
[----:B------:R-:W-:-:S04]  /*1d50*/  IMAD.MOV.U32 R7, RZ, RZ, 0x0 ;  /* 0x00000000ff077424 */ /* 0x000fc800078e00ff */
[----:B------:R-:W-:Y:S05]  /*1d60*/  RET.REL.NODEC R6 `(_Z38nppiWarpPerspectiveBack_32f_C4R_kernelPKf8NppiSizei8NppiRectPfiS2_dddddddddi) ;  /* 0xffffffe006a47950 */ /* 0x000fea0003c3ffff */
.L_x_120:
        /* <DEDUP_REMOVED lines=9> */
.L_x_848:


//--------------------- .text._Z38nppiWarpPerspectiveBack_32f_C3R_kernelPKf8NppiSizei8NppiRectPfiS2_dddddddddi --------------------------
	.section	.text._Z38nppiWarpPerspectiveBack_32f_C3R_kernelPKf8NppiSizei8NppiRectPfiS2_dddddddddi,"ax",@progbits
	.align	128
        .global         _Z38nppiWarpPerspectiveBack_32f_C3R_kernelPKf8NppiSizei8NppiRectPfiS2_dddddddddi
        .type           _Z38nppiWarpPerspectiveBack_32f_C3R_kernelPKf8NppiSizei8NppiRectPfiS2_dddddddddi,@function
        .size           _Z38nppiWarpPerspectiveBack_32f_C3R_kernelPKf8NppiSizei8NppiRectPfiS2_dddddddddi,(.L_x_849 - _Z38nppiWarpPerspectiveBack_32f_C3R_kernelPKf8NppiSizei8NppiRectPfiS2_dddddddddi)
        .other          _Z38nppiWarpPerspectiveBack_32f_C3R_kernelPKf8NppiSizei8NppiRectPfiS2_dddddddddi,@"STO_CUDA_ENTRY STV_DEFAULT"
_Z38nppiWarpPerspectiveBack_32f_C3R_kernelPKf8NppiSizei8NppiRectPfiS2_dddddddddi:
.text._Z38nppiWarpPerspectiveBack_32f_C3R_kernelPKf8NppiSizei8NppiRectPfiS2_dddddddddi:
        /* <DEDUP_REMOVED lines=41> */
.L_x_121:
        /* <DEDUP_REMOVED lines=23> */
[----:B0-----:R-:W-:Y:S05]  /*0400*/  CALL.REL.NOINC `($__internal_5_$__cuda_sm20_div_rn_f64_full) ;  /* 0x00000010000c7944 */ /* 0x001fea0003c00000 */
[----:B------:R-:W-:Y:S01]  /*0410*/  IMAD.MOV.U32 R2, RZ, RZ, R20 ;  /* 0x000000ffff027224 */ /* 0x000fe200078e0014 */
[----:B------:R-:W-:-:S07]  /*0420*/  MOV R3, R21 ;  /* 0x0000001500037202 */ /* 0x000fce0000000f00 */
.L_x_123:
[----:B0-----:R-:W-:Y:S05]  /*0430*/  BSYNC.RECONVERGENT B0 ;  /* 0x0000000000007941 */ /* 0x001fea0003800200 */
.L_x_122:
        /* <DEDUP_REMOVED lines=25> */
[----:B------:R-:W-:Y:S05]  /*05d0*/  CALL.REL.NOINC `($__internal_5_$__cuda_sm20_div_rn_f64_full) ;  /* 0x0000000c00987944 */ /* 0x000fea0003c00000 */
[----:B------:R-:W-:Y:S01]  /*05e0*/  MOV R6, R20 ;  /* 0x0000001400067202 */ /* 0x000fe20000000f00 */
[----:B------:R-:W-:-:S07]  /*05f0*/  IMAD.MOV.U32 R7, RZ, RZ, R21 ;  /* 0x000000ffff077224 */ /* 0x000fce00078e0015 */
.L_x_125:
[----:B------:R-:W-:Y:S05]  /*0600*/  BSYNC.RECONVERGENT B0 ;  /* 0x0000000000007941 */ /* 0x000fea0003800200 */
.L_x_124:
        /* <DEDUP_REMOVED lines=18> */
[----:B------:R-:W-:Y:S01]  /*0730*/  IMAD.WIDE R8, R11, 0x4, R8 ;  /* 0x000000040b087825 */ /* 0x000fe200078e0208 */
[----:B------:R-:W-:Y:S03]  /*0740*/  BSSY.RECONVERGENT B0, `(.L_x_128) ;  /* 0x0000016000007945 */ /* 0x000fe60003800200 */
[----:B------:R-:W-:Y:S01]  /*0750*/  HFMA2 R11, -RZ, RZ, 0, 0 ;  /* 0x00000000ff0b7431 */ /* 0x000fe200000001ff */
[----:B------:R-:W-:Y:S01]  /*0760*/  LOP3.LUT R2, R3, 0x80000000, R7, 0xb8, !PT ;  /* 0x8000000003027812 */ /* 0x000fe200078eb807 */
[----:B------:R-:W1:Y:S04]  /*0770*/  LDCU.64 UR8, c[0x0][0x380] ;  /* 0x00007000ff0877ac */ /* 0x000e680008000a00 */
        /* <DEDUP_REMOVED lines=18> */
.L_x_129:
[----:B------:R-:W-:Y:S05]  /*08a0*/  BSYNC.RECONVERGENT B0 ;  /* 0x0000000000007941 */ /* 0x000fea0003800200 */
.L_x_128:
[----:B-----5:R1:W-:Y:S01]  /*08b0*/  STG.E desc[UR4][R8.64], R5 ;  /* 0x0000000508007986 */ /* 0x0203e2000c101904 */
[----:B------:R-:W-:Y:S04]  /*08c0*/  BSSY.RECONVERGENT B0, `(.L_x_130) ;  /* 0x0000003000007945 */ /* 0x000fe80003800200 */
[----:B------:R-:W-:Y:S05]  /*08d0*/  @!P0 BRA `(.L_x_131) ;  /* 0x0000000000048947 */ /* 0x000fea0003800000 */
[----:B------:R2:W5:Y:S02]  /*08e0*/  LDG.E R7, desc[UR4][R2.64+0x4] ;  /* 0x0000040402077981 */ /* 0x000564000c1e1900 */
.L_x_131:
[----:B------:R-:W-:Y:S05]  /*08f0*/  BSYNC.RECONVERGENT B0 ;  /* 0x0000000000007941 */ /* 0x000fea0003800200 */
.L_x_130:
[----:B-----5:R3:W-:Y:S01]  /*0900*/  STG.E desc[UR4][R8.64+0x4], R7 ;  /* 0x0000040708007986 */ /* 0x0207e2000c101904 */
[----:B------:R-:W-:Y:S04]  /*0910*/  BSSY.RECONVERGENT B0, `(.L_x_132) ;  /* 0x0000003000007945 */ /* 0x000fe80003800200 */
[----:B------:R-:W-:Y:S05]  /*0920*/  @!P0 BRA `(.L_x_133) ;  /* 0x0000000000048947 */ /* 0x000fea0003800000 */
[----:B------:R4:W5:Y:S02]  /*0930*/  LDG.E R11, desc[UR4][R2.64+0x8] ;  /* 0x00000804020b7981 */ /* 0x000964000c1e1900 */
.L_x_133:
[----:B------:R-:W-:Y:S05]  /*0940*/  BSYNC.RECONVERGENT B0 ;  /* 0x0000000000007941 */ /* 0x000fea0003800200 */
.L_x_132:
[----:B-----5:R-:W-:Y:S01]  /*0950*/  STG.E desc[UR4][R8.64+0x8], R11 ;  /* 0x0000080b08007986 */ /* 0x020fe2000c101904 */
[----:B------:R-:W-:Y:S05]  /*0960*/  EXIT ;  /* 0x000000000000794d */ /* 0x000fea0003800000 */
.L_x_127:
        /* <DEDUP_REMOVED lines=19> */
[----:B------:R-:W-:Y:S01]  /*0aa0*/  LEA.HI.X.SX32 R3, R7, UR9, 0x1, P1 ;  /* 0x0000000907037c11 */ /* 0x000fe200088f0eff */
[----:B------:R-:W-:Y:S02]  /*0ab0*/  IMAD.MOV.U32 R7, RZ, RZ, RZ ;  /* 0x000000ffff077224 */ /* 0x000fe400078e00ff */
[----:B------:R-:W-:-:S04]  /*0ac0*/  IMAD.WIDE.U32 R2, R5, 0x4, R2 ;  /* 0x0000000405027825 */ /* 0x000fc800078e0002 */
[----:B------:R-:W-:-:S04]  /*0ad0*/  IMAD.MOV.U32 R5, RZ, RZ, RZ ;  /* 0x000000ffff057224 */ /* 0x000fc800078e00ff */
[----:B------:R-:W-:Y:S05]  /*0ae0*/  @!P0 BRA `(.L_x_135) ;  /* 0x0000000000048947 */ /* 0x000fea0003800000 */
[----:B------:R0:W5:Y:S02]  /*0af0*/  LDG.E R5, desc[UR4][R2.64] ;  /* 0x0000000402057981 */ /* 0x000164000c1e1900 */
.L_x_135:
[----:B------:R-:W-:Y:S05]  /*0b00*/  BSYNC.RECONVERGENT B0 ;  /* 0x0000000000007941 */ /* 0x000fea0003800200 */
.L_x_134:
[----:B-----5:R1:W-:Y:S01]  /*0b10*/  STG.E desc[UR4][R8.64], R5 ;  /* 0x0000000508007986 */ /* 0x0203e2000c101904 */
[----:B------:R-:W-:Y:S04]  /*0b20*/  BSSY.RECONVERGENT B0, `(.L_x_136) ;  /* 0x0000003000007945 */ /* 0x000fe80003800200 */
[----:B------:R-:W-:Y:S05]  /*0b30*/  @!P0 BRA `(.L_x_137) ;  /* 0x0000000000048947 */ /* 0x000fea0003800000 */
[----:B------:R2:W5:Y:S02]  /*0b40*/  LDG.E R7, desc[UR4][R2.64+0x4] ;  /* 0x0000040402077981 */ /* 0x000564000c1e1900 */
.L_x_137:
[----:B------:R-:W-:Y:S05]  /*0b50*/  BSYNC.RECONVERGENT B0 ;  /* 0x0000000000007941 */ /* 0x000fea0003800200 */
.L_x_136:
[----:B-----5:R3:W-:Y:S01]  /*0b60*/  STG.E desc[UR4][R8.64+0x4], R7 ;  /* 0x0000040708007986 */ /* 0x0207e2000c101904 */
[----:B------:R-:W-:Y:S04]  /*0b70*/  BSSY.RECONVERGENT B0, `(.L_x_138) ;  /* 0x0000003000007945 */ /* 0x000fe80003800200 */
[----:B------:R-:W-:Y:S05]  /*0b80*/  @!P0 BRA `(.L_x_139) ;  /* 0x0000000000048947 */ /* 0x000fea0003800000 */
[----:B------:R4:W5:Y:S02]  /*0b90*/  LDG.E R11, desc[UR4][R2.64+0x8] ;  /* 0x00000804020b7981 */ /* 0x000964000c1e1900 */
.L_x_139:
[----:B------:R-:W-:Y:S05]  /*0ba0*/  BSYNC.RECONVERGENT B0 ;  /* 0x0000000000007941 */ /* 0x000fea0003800200 */
.L_x_138:
[----:B-----5:R-:W-:Y:S01]  /*0bb0*/  STG.E desc[UR4][R8.64+0x8], R11 ;  /* 0x0000080b08007986 */ /* 0x020fe2000c101904 */
[----:B------:R-:W-:Y:S05]  /*0bc0*/  EXIT ;  /* 0x000000000000794d */ /* 0x000fea0003800000 */
.L_x_126:
        /* <DEDUP_REMOVED lines=28> */
[----:B------:R-:W-:Y:S01]  /*0d90*/  I2FP.F32.S32 R2, R7 ;  /* 0x0000000700027245 */ /* 0x000fe20000201400 */
[----:B------:R-:W-:Y:S01]  /*0da0*/  IMAD.WIDE R8, R11, 0x4, R8 ;  /* 0x000000040b087825 */ /* 0x000fe200078e0208 */
[----:B------:R-:W-:-:S02]  /*0db0*/  FMNMX R3, R6, R13, PT ;  /* 0x0000000d06037209 */ /* 0x000fc40003800000 */
[----:B------:R-:W-:Y:S01]  /*0dc0*/  I2FP.F32.S32 R25, R17 ;  /* 0x0000001100197245 */ /* 0x000fe20000201400 */
[----:B------:R-:W-:Y:S01]  /*0dd0*/  FADD R13, R13, -R2 ;  /* 0x800000020d0d7221 */ /* 0x000fe20000000000 */
[----:B------:R-:W-:Y:S02]  /*0de0*/  FMNMX R3, RZ, R3, !PT ;  /* 0x00000003ff037209 */ /* 0x000fe40007800000 */
[----:B------:R-:W-:Y:S01]  /*0df0*/  FMNMX R2, R5, R10, PT ;  /* 0x0000000a05027209 */ /* 0x000fe20003800000 */
[----:B------:R-:W-:Y:S01]  /*0e00*/  FADD R25, R10, -R25 ;  /* 0x800000190a197221 */ /* 0x000fe20000000000 */
[----:B------:R-:W-:Y:S02]  /*0e10*/  ISETP.NE.AND P1, PT, R4, R7, PT ;  /* 0x000000070400720c */ /* 0x000fe40003f25270 */
[----:B------:R-:W1:Y:S01]  /*0e20*/  F2I.FLOOR.NTZ R7, R3 ;  /* 0x0000000300077305 */ /* 0x000e620000207100 */
[----:B------:R-:W-:Y:S02]  /*0e30*/  FMNMX R2, RZ, R2, !PT ;  /* 0x00000002ff027209 */ /* 0x000fe40007800000 */
[----:B------:R-:W-:-:S02]  /*0e40*/  ISETP.NE.AND P0, PT, R0, R17, PT ;  /* 0x000000110000720c */ /* 0x000fc40003f05270 */
[----:B------:R-:W-:Y:S02]  /*0e50*/  FSEL R13, R13, RZ, P1 ;  /* 0x000000ff0d0d7208 */ /* 0x000fe40000800000 */
[----:B------:R-:W-:Y:S01]  /*0e60*/  FSEL R25, R25, RZ, P0 ;  /* 0x000000ff19197208 */ /* 0x000fe20000000000 */
[----:B0-----:R-:W0:Y:S02]  /*0e70*/  F2I.FLOOR.NTZ R15, R2 ;  /* 0x00000002000f7305 */ /* 0x001e240000207100 */
[----:B------:R-:W-:Y:S02]  /*0e80*/  FADD R19, -R13, 1 ;  /* 0x3f8000000d137421 */ /* 0x000fe40000000100 */
[----:B------:R-:W-:Y:S01]  /*0e90*/  FADD R17, -R25, 1 ;  /* 0x3f80000019117421 */ /* 0x000fe20000000100 */
[----:B-1----:R-:W-:-:S05]  /*0ea0*/  IMAD R18, R7, UR6, RZ ;  /* 0x0000000607127c24 */ /* 0x002fca000f8e02ff */
[----:B------:R-:W-:-:S04]  /*0eb0*/  IADD3 R10, P0, PT, R18, UR8, RZ ;  /* 0x00000008120a7c10 */ /* 0x000fc8000ff1e0ff */
[----:B------:R-:W-:Y:S01]  /*0ec0*/  LEA.HI.X.SX32 R11, R18, UR9, 0x1, P0 ;  /* 0x00000009120b7c11 */ /* 0x000fe200080f0eff */
[----:B--2---:R-:W-:-:S04]  /*0ed0*/  FMUL R12, R25, R12 ;  /* 0x0000000c190c7220 */ /* 0x004fc80000400000 */
[----:B------:R-:W-:Y:S01]  /*0ee0*/  FMUL R21, R19, R12 ;  /* 0x0000000c13157220 */ /* 0x000fe20000400000 */
[----:B---3--:R-:W-:Y:S01]  /*0ef0*/  FMUL R14, R14, R17 ;  /* 0x000000110e0e7220 */ /* 0x008fe20000400000 */
[----:B0-----:R-:W-:Y:S01]  /*0f00*/  VIADDMNMX R12, R15, 0x1, R0, PT ;  /* 0x000000010f0c7846 */ /* 0x001fe20003800100 */
[----:B----4-:R-:W-:Y:S01]  /*0f10*/  FMUL R20, R17, R20 ;  /* 0x0000001411147220 */ /* 0x010fe20000400000 */
[----:B------:R-:W-:Y:S01]  /*0f20*/  VIADDMNMX R17, R7, 0x1, R4, PT ;  /* 0x0000000107117846 */ /* 0x000fe20003800104 */
[----:B------:R-:W-:Y:S01]  /*0f30*/  FFMA R14, R14, R19, R21 ;  /* 0x000000130e0e7223 */ /* 0x000fe20000000015 */
[----:B------:R-:W-:Y:S02]  /*0f40*/  IMAD R21, R15, 0x3, RZ ;  /* 0x000000030f157824 */ /* 0x000fe400078e02ff */
[----:B-----5:R-:W-:Y:S01]  /*0f50*/  FMUL R16, R25, R16 ;  /* 0x0000001019107220 */ /* 0x020fe20000400000 */
[----:B------:R-:W-:Y:S02]  /*0f60*/  IMAD R25, R12, 0x3, RZ ;  /* 0x000000030c197824 */ /* 0x000fe400078e02ff */
[----:B------:R-:W-:Y:S01]  /*0f70*/  FFMA R14, R13, R20, R14 ;  /* 0x000000140d0e7223 */ /* 0x000fe2000000000e */
[----:B------:R-:W-:-:S03]  /*0f80*/  IMAD R19, R17, UR6, RZ ;  /* 0x0000000611137c24 */ /* 0x000fc6000f8e02ff */
[----:B------:R-:W-:Y:S01]  /*0f90*/  FFMA R23, R13, R16, R14 ;  /* 0x000000100d177223 */ /* 0x000fe2000000000e */
[----:B------:R-:W-:Y:S01]  /*0fa0*/  IMAD.WIDE R16, R25, 0x4, R10 ;  /* 0x0000000419107825 */ /* 0x000fe200078e020a */
[----:B------:R-:W-:-:S03]  /*0fb0*/  IADD3 R12, P0, PT, R19, UR8, RZ ;  /* 0x00000008130c7c10 */ /* 0x000fc6000ff1e0ff */
[----:B------:R-:W-:Y:S01]  /*0fc0*/  STG.E desc[UR4][R8.64], R23 ;  /* 0x0000001708007986 */ /* 0x000fe2000c101904 */
[----:B------:R-:W-:Y:S01]  /*0fd0*/  LEA.HI.X.SX32 R13, R19, UR9, 0x1, P0 ;  /* 0x00000009130d7c11 */ /* 0x000fe200080f0eff */
[C---:B------:R-:W-:Y:S02]  /*0fe0*/  IMAD.WIDE R18, R21.reuse, 0x4, R10 ;  /* 0x0000000415127825 */ /* 0x040fe400078e020a */
[----:B------:R-:W2:Y:S02]  /*0ff0*/  LDG.E R10, desc[UR4][R16.64+0x4] ;  /* 0x00000404100a7981 */ /* 0x000ea4000c1e1900 */
[--C-:B------:R-:W-:Y:S02]  /*1000*/  IMAD.WIDE R20, R21, 0x4, R12.reuse ;  /* 0x0000000415147825 */ /* 0x100fe400078e020c */
[----:B------:R-:W3:Y:S02]  /*1010*/  LDG.E R11, desc[UR4][R18.64+0x4] ;  /* 0x00000404120b7981 */ /* 0x000ee4000c1e1900 */
[----:B------:R-:W-:-:S02]  /*1020*/  IMAD.WIDE R12, R25, 0x4, R12 ;  /* 0x00000004190c7825 */ /* 0x000fc400078e020c */
[----:B------:R-:W4:Y:S04]  /*1030*/  LDG.E R20, desc[UR4][R20.64+0x4] ;  /* 0x0000040414147981 */ /* 0x000f28000c1e1900 */
[----:B------:R0:W5:Y:S01]  /*1040*/  LDG.E R12, desc[UR4][R12.64+0x4] ;  /* 0x000004040c0c7981 */ /* 0x000162000c1e1900 */
[----:B------:R-:W-:Y:S02]  /*1050*/  I2FP.F32.S32 R25, R15 ;  /* 0x0000000f00197245 */ /* 0x000fe40000201400 */
[----:B------:R-:W-:Y:S02]  /*1060*/  I2FP.F32.S32 R14, R7 ;  /* 0x00000007000e7245 */ /* 0x000fe40000201400 */
[----:B------:R-:W-:Y:S01]  /*1070*/  FMNMX R6, R6, R3, PT ;  /* 0x0000000306067209 */ /* 0x000fe20003800000 */
[----:B------:R-:W-:Y:S01]  /*1080*/  FADD R25, R2, -R25 ;  /* 0x8000001902197221 */ /* 0x000fe20000000000 */
[----:B------:R-:W-:Y:S01]  /*1090*/  ISETP.NE.AND P0, PT, R0, R15, PT ;  /* 0x0000000f0000720c */ /* 0x000fe20003f05270 */
[----:B------:R-:W-:Y:S01]  /*10a0*/  FADD R14, R3, -R14 ;  /* 0x8000000e030e7221 */ /* 0x000fe20000000000 */
[----:B------:R-:W-:-:S02]  /*10b0*/  FMNMX R6, RZ, R6, !PT ;  /* 0x00000006ff067209 */ /* 0x000fc40007800000 */
[----:B------:R-:W-:Y:S02]  /*10c0*/  ISETP.NE.AND P1, PT, R4, R7, PT ;  /* 0x000000070400720c */ /* 0x000fe40003f25270 */
[----:B------:R-:W-:Y:S01]  /*10d0*/  FMNMX R2, R5, R2, PT ;  /* 0x0000000205027209 */ /* 0x000fe20003800000 */
[----:B------:R-:W-:Y:S01]  /*10e0*/  F2I.FLOOR.NTZ R3, R6 ;  /* 0x0000000600037305 */ /* 0x000fe20000207100 */
[----:B------:R-:W-:Y:S02]  /*10f0*/  FSEL R25, R25, RZ, P0 ;  /* 0x000000ff19197208 */ /* 0x000fe40000000000 */
[----:B------:R-:W-:Y:S02]  /*1100*/  FSEL R7, R14, RZ, P1 ;  /* 0x000000ff0e077208 */ /* 0x000fe40000800000 */
[----:B------:R-:W-:Y:S01]  /*1110*/  FMNMX R2, RZ, R2, !PT ;  /* 0x00000002ff027209 */ /* 0x000fe20007800000 */
[----:B0-----:R-:W-:Y:S02]  /*1120*/  FADD R13, -R25, 1 ;  /* 0x3f800000190d7421 */ /* 0x001fe40000000100 */
[----:B------:R-:W-:Y:S01]  /*1130*/  FADD R14, -R7, 1 ;  /* 0x3f800000070e7421 */ /* 0x000fe20000000100 */
[----:B------:R-:W0:Y:S02]  /*1140*/  F2I.FLOOR.NTZ R5, R2 ;  /* 0x0000000200057305 */ /* 0x000e240000207100 */
[----:B0-----:R-:W-:-:S02]  /*1150*/  IMAD R17, R5, 0x3, RZ ;  /* 0x0000000305117824 */ /* 0x001fc400078e02ff */
[----:B--2---:R-:W-:Y:S01]  /*1160*/  FMUL R15, R25, R10 ;  /* 0x0000000a190f7220 */ /* 0x004fe20000400000 */
[----:B---3--:R-:W-:-:S03]  /*1170*/  FMUL R11, R11, R13 ;  /* 0x0000000d0b0b7220 */ /* 0x008fc60000400000 */
[----:B------:R-:W-:Y:S01]  /*1180*/  FMUL R10, R14, R15 ;  /* 0x0000000f0e0a7220 */ /* 0x000fe20000400000 */
[----:B----4-:R-:W-:-:S03]  /*1190*/  FMUL R20, R13, R20 ;  /* 0x000000140d147220 */ /* 0x010fc60000400000 */
[----:B------:R-:W-:Y:S01]  /*11a0*/  FFMA R10, R11, R14, R10 ;  /* 0x0000000e0b0a7223 */ /* 0x000fe2000000000a */
[C---:B------:R-:W-:Y:S01]  /*11b0*/  IMAD R14, R3.reuse, UR6, RZ ;  /* 0x00000006030e7c24 */ /* 0x040fe2000f8e02ff */
[----:B------:R-:W-:Y:S01]  /*11c0*/  VIADDMNMX R11, R3, 0x1, R4, PT ;  /* 0x00000001030b7846 */ /* 0x000fe20003800104 */
[----:B-----5:R-:W-:Y:S01]  /*11d0*/  FMUL R12, R25, R12 ;  /* 0x0000000c190c7220 */ /* 0x020fe20000400000 */
[----:B------:R-:W-:Y:S01]  /*11e0*/  FFMA R20, R7, R20, R10 ;  /* 0x0000001407147223 */ /* 0x000fe2000000000a */
[----:B------:R-:W-:Y:S02]  /*11f0*/  VIADDMNMX R13, R5, 0x1, R0, PT ;  /* 0x00000001050d7846 */ /* 0x000fe40003800100 */
[C---:B------:R-:W-:Y:S01]  /*1200*/  IADD3 R10, P0, PT, R14.reuse, UR8, RZ ;  /* 0x000000080e0a7c10 */ /* 0x040fe2000ff1e0ff */
[----:B------:R-:W-:Y:S02]  /*1210*/  IMAD R16, R11, UR6, RZ ;  /* 0x000000060b107c24 */ /* 0x000fe4000f8e02ff */
[----:B------:R-:W-:Y:S01]  /*1220*/  FFMA R7, R7, R12, R20 ;  /* 0x0000000c07077223 */ /* 0x000fe20000000014 */
[----:B------:R-:W-:Y:S01]  /*1230*/  IMAD R19, R13, 0x3, RZ ;  /* 0x000000030d137824 */ /* 0x000fe200078e02ff */
[----:B------:R-:W-:-:S02]  /*1240*/  LEA.HI.X.SX32 R11, R14, UR9, 0x1, P0 ;  /* 0x000000090e0b7c11 */ /* 0x000fc400080f0eff */
[C---:B------:R-:W-:Y:S01]  /*1250*/  IADD3 R12, P0, PT, R16.reuse, UR8, RZ ;  /* 0x00000008100c7c10 */ /* 0x040fe2000ff1e0ff */
[----:B------:R0:W-:Y:S01]  /*1260*/  STG.E desc[UR4][R8.64+0x4], R7 ;  /* 0x0000040708007986 */ /* 0x0001e2000c101904 */
[--C-:B------:R-:W-:Y:S02]  /*1270*/  IMAD.WIDE R14, R19, 0x4, R10.reuse ;  /* 0x00000004130e7825 */ /* 0x100fe400078e020a */
[----:B------:R-:W-:Y:S02]  /*1280*/  LEA.HI.X.SX32 R13, R16, UR9, 0x1, P0 ;  /* 0x00000009100d7c11 */ /* 0x000fe400080f0eff */
[C---:B------:R-:W-:Y:S02]  /*1290*/  IMAD.WIDE R10, R17.reuse, 0x4, R10 ;  /* 0x00000004110a7825 */ /* 0x040fe400078e020a */
[----:B------:R-:W2:Y:S02]  /*12a0*/  LDG.E R14, desc[UR4][R14.64+0x8] ;  /* 0x000008040e0e7981 */ /* 0x000ea4000c1e1900 */
[----:B------:R-:W-:-:S02]  /*12b0*/  IMAD.WIDE R16, R17, 0x4, R12 ;  /* 0x0000000411107825 */ /* 0x000fc400078e020c */
[----:B------:R-:W3:Y:S02]  /*12c0*/  LDG.E R10, desc[UR4][R10.64+0x8] ;  /* 0x000008040a0a7981 */ /* 0x000ee4000c1e1900 */
[----:B------:R-:W-:Y:S02]  /*12d0*/  IMAD.WIDE R12, R19, 0x4, R12 ;  /* 0x00000004130c7825 */ /* 0x000fe400078e020c */
[----:B------:R-:W4:Y:S04]  /*12e0*/  LDG.E R16, desc[UR4][R16.64+0x8] ;  /* 0x0000080410107981 */ /* 0x000f28000c1e1900 */
[----:B------:R-:W5:Y:S01]  /*12f0*/  LDG.E R12, desc[UR4][R12.64+0x8] ;  /* 0x000008040c0c7981 */ /* 0x000f62000c1e1900 */
[----:B------:R-:W-:Y:S02]  /*1300*/  I2FP.F32.S32 R19, R5 ;  /* 0x0000000500137245 */ /* 0x000fe40000201400 */
[----:B------:R-:W-:-:S02]  /*1310*/  I2FP.F32.S32 R21, R3 ;  /* 0x0000000300157245 */ /* 0x000fc40000201400 */
        /* <DEDUP_REMOVED lines=8> */
[----:B--2---:R-:W-:Y:S01]  /*13a0*/  FMUL R14, R19, R14 ;  /* 0x0000000e130e7220 */ /* 0x004fe20000400000 */
[----:B---3--:R-:W-:-:S03]  /*13b0*/  FMUL R10, R10, R3 ;  /* 0x000000030a0a7220 */ /* 0x008fc60000400000 */
[----:B0-----:R-:W-:Y:S01]  /*13c0*/  FMUL R7, R5, R14 ;  /* 0x0000000e05077220 */ /* 0x001fe20000400000 */
[----:B----4-:R-:W-:-:S03]  /*13d0*/  FMUL R16, R3, R16 ;  /* 0x0000001003107220 */ /* 0x010fc60000400000 */
[----:B------:R-:W-:Y:S01]  /*13e0*/  FFMA R10, R10, R5, R7 ;  /* 0x000000050a0a7223 */ /* 0x000fe20000000007 */
[----:B-----5:R-:W-:-:S03]  /*13f0*/  FMUL R19, R19, R12 ;  /* 0x0000000c13137220 */ /* 0x020fc60000400000 */
[----:B------:R-:W-:-:S04]  /*1400*/  FFMA R10, R21, R16, R10 ;  /* 0x00000010150a7223 */ /* 0x000fc8000000000a */
[----:B------:R-:W-:-:S05]  /*1410*/  FFMA R19, R21, R19, R10 ;  /* 0x0000001315137223 */ /* 0x000fca000000000a */
[----:B------:R-:W-:Y:S01]  /*1420*/  STG.E desc[UR4][R8.64+0x8], R19 ;  /* 0x0000081308007986 */ /* 0x000fe2000c101904 */
[----:B------:R-:W-:Y:S05]  /*1430*/  EXIT ;  /* 0x000000000000794d */ /* 0x000fea0003800000 */
        .weak           $__internal_5_$__cuda_sm20_div_rn_f64_full
        .type           $__internal_5_$__cuda_sm20_div_rn_f64_full,@function
        .size           $__internal_5_$__cuda_sm20_div_rn_f64_full,(.L_x_849 - $__internal_5_$__cuda_sm20_div_rn_f64_full)
$__internal_5_$__cuda_sm20_div_rn_f64_full:
[C---:B------:R-:W-:Y:S01]  /*1440*/  FSETP.GEU.AND P0, PT, |R9|.reuse, 1.469367938527859385e-39, PT ;  /* 0x001000000900780b */ /* 0x040fe20003f0e200 */
[----:B------:R-:W-:Y:S01]  /*1450*/  IMAD.MOV.U32 R18, RZ, RZ, 0x1 ;  /* 0x00000001ff127424 */ /* 0x000fe200078e00ff */
[----:B------:R-:W-:Y:S01]  /*1460*/  LOP3.LUT R10, R9, 0x800fffff, RZ, 0xc0, !PT ;  /* 0x800fffff090a7812 */ /* 0x000fe200078ec0ff */
[----:B------:R-:W-:Y:S01]  /*1470*/  IMAD.MOV.U32 R27, RZ, RZ, 0x1ca00000 ;  /* 0x1ca00000ff1b7424 */ /* 0x000fe200078e00ff */
[C---:B------:R-:W-:Y:S01]  /*1480*/  FSETP.GEU.AND P2, PT, |R7|.reuse, 1.469367938527859385e-39, PT ;  /* 0x001000000700780b */ /* 0x040fe20003f4e200 */
[----:B------:R-:W-:Y:S01]  /*1490*/  BSSY.RECONVERGENT B1, `(.L_x_140) ;  /* 0x0000052000017945 */ /* 0x000fe20003800200 */
[----:B------:R-:W-:Y:S02]  /*14a0*/  LOP3.LUT R11, R10, 0x3ff00000, RZ, 0xfc, !PT ;  /* 0x3ff000000a0b7812 */ /* 0x000fe400078efcff */
[----:B------:R-:W-:Y:S02]  /*14b0*/  MOV R10, R8 ;  /* 0x00000008000a7202 */ /* 0x000fe40000000f00 */
[----:B------:R-:W-:-:S02]  /*14c0*/  LOP3.LUT R26, R7, 0x7ff00000, RZ, 0xc0, !PT ;  /* 0x7ff00000071a7812 */ /* 0x000fc400078ec0ff */
        /* <DEDUP_REMOVED lines=25> */
[----:B------:R-:W-:-:S03]  /*1660*/  VIADD R21, R29, 0xffffffff ;  /* 0xffffffff1d157836 */ /* 0x000fc60000000000 */
[----:B------:R-:W-:-:S04]  /*1670*/  IADD3 R20, PT, PT, R22, -0x1, RZ ;  /* 0xffffffff16147810 */ /* 0x000fc80007ffe0ff */
        /* <DEDUP_REMOVED lines=20> */
[----:B------:R-:W-:Y:S01]  /*17c0*/  IADD3 R7, PT, PT, -R22, RZ, RZ ;  /* 0x000000ff16077210 */ /* 0x000fe20007ffe1ff */
[----:B------:R-:W-:Y:S01]  /*17d0*/  IMAD.MOV.U32 R6, RZ, RZ, RZ ;  /* 0x000000ffff067224 */ /* 0x000fe200078e00ff */
        /* <DEDUP_REMOVED lines=8> */
.L_x_141:
        /* <DEDUP_REMOVED lines=13> */
[----:B------:R-:W-:Y:S01]  /*1930*/  @P0 IMAD.MOV.U32 R20, RZ, RZ, RZ ;  /* 0x000000ffff140224 */ /* 0x000fe200078e00ff */
[----:B------:R-:W-:Y:S01]  /*1940*/  @P0 MOV R21, R6 ;  /* 0x0000000600150202 */ /* 0x000fe20000000f00 */
[----:B------:R-:W-:Y:S06]  /*1950*/  BRA `(.L_x_142) ;  /* 0x0000000000147947 */ /* 0x000fec0003800000 */
.L_x_144:
[----:B------:R-:W-:Y:S01]  /*1960*/  LOP3.LUT R21, R9, 0x80000, RZ, 0xfc, !PT ;  /* 0x0008000009157812 */ /* 0x000fe200078efcff */
[----:B------:R-:W-:Y:S01]  /*1970*/  IMAD.MOV.U32 R20, RZ, RZ, R8 ;  /* 0x000000ffff147224 */ /* 0x000fe200078e0008 */
[----:B------:R-:W-:Y:S06]  /*1980*/  BRA `(.L_x_142) ;  /* 0x0000000000087947 */ /* 0x000fec0003800000 */
.L_x_143:
[----:B------:R-:W-:Y:S01]  /*1990*/  LOP3.LUT R21, R7, 0x80000, RZ, 0xfc, !PT ;  /* 0x0008000007157812 */ /* 0x000fe200078efcff */
[----:B------:R-:W-:-:S07]  /*19a0*/  IMAD.MOV.U32 R20, RZ, RZ, R6 ;  /* 0x000000ffff147224 */ /* 0x000fce00078e0006 */
.L_x_142:
[----:B------:R-:W-:Y:S05]  /*19b0*/  BSYNC.RECONVERGENT B1 ;  /* 0x0000000000017941 */ /* 0x000fea0003800200 */
.L_x_140:
[----:B------:R-:W-:Y:S02]  /*19c0*/  IMAD.MOV.U32 R6, RZ, RZ, R0 ;  /* 0x000000ffff067224 */ /* 0x000fe400078e0000 */
[----:B------:R-:W-:-:S04]  /*19d0*/  IMAD.MOV.U32 R7, RZ, RZ, 0x0 ;  /* 0x00000000ff077424 */ /* 0x000fc800078e00ff */
[----:B------:R-:W-:Y:S05]  /*19e0*/  RET.REL.NODEC R6 `(_Z38nppiWarpPerspectiveBack_32f_C3R_kernelPKf8NppiSizei8NppiRectPfiS2_dddddddddi) ;  /* 0xffffffe406847950 */ /* 0x000fea0003c3ffff */
.L_x_145:
        /* <DEDUP_REMOVED lines=9> */
.L_x_849:


//--------------------- .text._Z38nppiWarpPerspectiveBack_32f_C1R_kernelPKf8NppiSizei8NppiRectPfiS2_dddddddddi --------------------------
	.section	.text._Z38nppiWarpPerspectiveBack_32f_C1R_kernelPKf8NppiSizei8NppiRectPfiS2_dddddddddi,"ax",@progbits
	.align	128
        .global         _Z38nppiWarpPerspectiveBack_32f_C1R_kernelPKf8NppiSizei8NppiRectPfiS2_dddddddddi
        .type           _Z38nppiWarpPerspectiveBack_32f_C1R_kernelPKf8NppiSizei8NppiRectPfiS2_dddddddddi,@function
        .size           _Z38nppiWarpPerspectiveBack_32f_C1R_kernelPKf8NppiSizei8NppiRectPfiS2_dddddddddi,(.L_x_851 - _Z38nppiWarpPerspectiveBack_32f_C1R_kernelPKf8NppiSizei8NppiRectPfiS2_dddddddddi)
        .other          _Z38nppiWarpPerspectiveBack_32f_C1R_kernelPKf8NppiSizei8NppiRectPfiS2_dddddddddi,@"STO_CUDA_ENTRY STV_DEFAULT"
_Z38nppiWarpPerspectiveBack_32f_C1R_kernelPKf8NppiSizei8NppiRectPfiS2_dddddddddi:
.text._Z38nppiWarpPerspectiveBack_32f_C1R_kernelPKf8NppiSizei8NppiRectPfiS2_dddddddddi:
        /* <DEDUP_REMOVED lines=38> */
.L_x_146:
[----:B------:R-:W1:Y:S01]  /*0260*/  MUFU.RCP64H R13, R7 ;  /* 0x00000007000d7308 */ /* 0x000e620000001800 */
[----:B------:R-:W-:Y:S01]  /*0270*/  IMAD.MOV.U32 R12, RZ, RZ, 0x1 ;  /* 0x00000001ff0c7424 */ /* 0x000fe200078e00ff */
[----:B------:R-:W2:Y:S01]  /*0280*/  LDCU.128 UR8, c[0x0][0x3d0] ;  /* 0x00007a00ff0877ac */ /* 0x000ea20008000c00 */
[----:B------:R-:W-:Y:S01]  /*0290*/  BSSY.RECONVERGENT B0, `(.L_x_147) ;  /* 0x000001a000007945 */ /* 0x000fe20003800200 */
[----:B------:R-:W-:Y:S01]  /*02a0*/  IMAD.MOV.U32 R26, RZ, RZ, RZ ;  /* 0x000000ffff1a7224 */ /* 0x000fe200078e00ff */
[----:B------:R-:W3:Y:S02]  /*02b0*/  LDCU.64 UR6, c[0x0][0x3c8] ;  /* 0x00007900ff0677ac */ /* 0x000ee40008000a00 */
        /* <DEDUP_REMOVED lines=20> */
[----:B0-----:R-:W-:Y:S05]  /*0400*/  CALL.REL.NOINC `($__internal_6_$__cuda_sm20_div_rn_f64_full) ;  /* 0x0000000c00487944 */ /* 0x001fea0003c00000 */
[----:B------:R-:W-:Y:S02]  /*0410*/  IMAD.MOV.U32 R2, RZ, RZ, R20 ;  /* 0x000000ffff027224 */ /* 0x000fe400078e0014 */
[----:B------:R-:W-:-:S07]  /*0420*/  IMAD.MOV.U32 R3, RZ, RZ, R21 ;  /* 0x000000ffff037224 */ /* 0x000fce00078e0015 */
.L_x_148:
[----:B0-----:R-:W-:Y:S05]  /*0430*/  BSYNC.RECONVERGENT B0 ;  /* 0x0000000000007941 */ /* 0x001fea0003800200 */
.L_x_147:
        /* <DEDUP_REMOVED lines=25> */
[----:B------:R-:W-:Y:S05]  /*05d0*/  CALL.REL.NOINC `($__internal_6_$__cuda_sm20_div_rn_f64_full) ;  /* 0x0000000800d47944 */ /* 0x000fea0003c00000 */
[----:B------:R-:W-:Y:S02]  /*05e0*/  IMAD.MOV.U32 R8, RZ, RZ, R20 ;  /* 0x000000ffff087224 */ /* 0x000fe400078e0014 */
[----:B------:R-:W-:-:S07]  /*05f0*/  IMAD.MOV.U32 R9, RZ, RZ, R21 ;  /* 0x000000ffff097224 */ /* 0x000fce00078e0015 */
.L_x_150:
[----:B------:R-:W-:Y:S05]  /*0600*/  BSYNC.RECONVERGENT B0 ;  /* 0x0000000000007941 */ /* 0x000fea0003800200 */
.L_x_149:
        /* <DEDUP_REMOVED lines=8> */
[----:B------:R-:W-:-:S09]  /*0690*/  UISETP.NE.AND UP0, UPT, UR6, 0x1, UPT ;  /* 0x000000010600788c */ /* 0x000fd2000bf05270 */
        /* <DEDUP_REMOVED lines=17> */
[----:B------:R-:W-:-:S06]  /*07b0*/  IMAD.WIDE.U32 R26, R3, 0x4, R26 ;  /* 0x00000004031a7825 */ /* 0x000fcc00078e001a */
[----:B------:R0:W5:Y:S01]  /*07c0*/  LDG.E R26, desc[UR4][R26.64] ;  /* 0x000000041a1a7981 */ /* 0x000162000c1e1900 */
[----:B------:R-:W-:Y:S05]  /*07d0*/  BRA `(.L_x_154) ;  /* 0x0000000800307947 */ /* 0x000fea0003800000 */
.L_x_153:
[----:B------:R-:W0:Y:S01]  /*07e0*/  F2I.FLOOR.NTZ R17, R2 ;  /* 0x0000000200117305 */ /* 0x000e220000207100 */
[----:B------:R-:W1:Y:S01]  /*07f0*/  LDCU.128 UR8, c[0x0][0x380] ;  /* 0x00007000ff0877ac */ /* 0x000e620008000c00 */
[----:B------:R-:W-:Y:S02]  /*0800*/  IMAD.MOV.U32 R16, RZ, RZ, RZ ;  /* 0x000000ffff107224 */ /* 0x000fe400078e00ff */
[----:B------:R-:W-:Y:S01]  /*0810*/  IMAD.MOV.U32 R9, RZ, RZ, RZ ;  /* 0x000000ffff097224 */ /* 0x000fe200078e00ff */
[----:B------:R-:W2:Y:S03]  /*0820*/  LDCU UR6, c[0x0][0x390] ;  /* 0x00007200ff0677ac */ /* 0x000ea60008000800 */
[----:B------:R-:W3:Y:S01]  /*0830*/  F2I.FLOOR.NTZ R19, R8 ;  /* 0x0000000800137305 */ /* 0x000ee20000207100 */
[C---:B0-----:R-:W-:Y:S01]  /*0840*/  VIADD R11, R17.reuse, 0x1 ;  /* 0x00000001110b7836 */ /* 0x041fe20000000000 */
[----:B-1----:R-:W-:-:S04]  /*0850*/  ISETP.GE.AND P2, PT, R17, UR10, PT ;  /* 0x0000000a11007c0c */ /* 0x002fc8000bf46270 */
[----:B------:R-:W-:Y:S01]  /*0860*/  ISETP.GE.AND P4, PT, R11, UR10, PT ;  /* 0x0000000a0b007c0c */ /* 0x000fe2000bf86270 */
[----:B---3--:R-:W-:Y:S01]  /*0870*/  VIADD R3, R19, 0x1 ;  /* 0x0000000113037836 */ /* 0x008fe20000000000 */
[----:B------:R-:W-:Y:S01]  /*0880*/  ISETP.GT.AND P2, PT, R17, -0x1, !P2 ;  /* 0xffffffff1100780c */ /* 0x000fe20005744270 */
[----:B--2---:R-:W-:Y:S01]  /*0890*/  IMAD R7, R19, UR6, RZ ;  /* 0x0000000613077c24 */ /* 0x004fe2000f8e02ff */
[----:B------:R-:W-:Y:S01]  /*08a0*/  ISETP.GT.AND P4, PT, R17, -0x2, !P4 ;  /* 0xfffffffe1100780c */ /* 0x000fe20006784270 */
[----:B------:R-:W-:Y:S01]  /*08b0*/  IMAD R0, R3, UR6, RZ ;  /* 0x0000000603007c24 */ /* 0x000fe2000f8e02ff */
[C---:B------:R-:W-:Y:S02]  /*08c0*/  ISETP.GE.AND P3, PT, R19.reuse, UR11, PT ;  /* 0x0000000b13007c0c */ /* 0x040fe4000bf66270 */
[C---:B------:R-:W-:Y:S02]  /*08d0*/  ISETP.LT.OR P1, PT, R19.reuse, -0x1, !P4 ;  /* 0xffffffff1300780c */ /* 0x040fe40006721670 */
[----:B------:R-:W-:-:S02]  /*08e0*/  ISETP.LT.OR P0, PT, R19, -0x1, !P2 ;  /* 0xffffffff1300780c */ /* 0x000fc40005701670 */
[----:B------:R-:W-:Y:S02]  /*08f0*/  ISETP.GT.AND P3, PT, R19, -0x1, !P3 ;  /* 0xffffffff1300780c */ /* 0x000fe40005f64270 */
[C---:B------:R-:W-:Y:S02]  /*0900*/  ISETP.GE.OR P1, PT, R3.reuse, UR11, P1 ;  /* 0x0000000b03007c0c */ /* 0x040fe40008f26670 */
[----:B------:R-:W-:Y:S02]  /*0910*/  ISETP.GE.OR P0, PT, R3, UR11, P0 ;  /* 0x0000000b03007c0c */ /* 0x000fe40008706670 */
[----:B------:R-:W-:Y:S02]  /*0920*/  IADD3 R12, P5, PT, R0, UR8, RZ ;  /* 0x00000008000c7c10 */ /* 0x000fe4000ffbe0ff */
[----:B------:R-:W-:Y:S02]  /*0930*/  PLOP3.LUT P4, PT, P4, P3, PT, 0x80, 0x8 ;  /* 0x000000000008781c */ /* 0x000fe40002787070 */
[----:B------:R-:W-:-:S02]  /*0940*/  PLOP3.LUT P2, PT, P2, P3, PT, 0x80, 0x8 ;  /* 0x000000000008781c */ /* 0x000fc40001747070 */
[C---:B------:R-:W-:Y:S02]  /*0950*/  IADD3 R6, P3, PT, R7.reuse, UR8, RZ ;  /* 0x0000000807067c10 */ /* 0x040fe4000ff7e0ff */
[----:B------:R-:W-:Y:S01]  /*0960*/  LEA.HI.X.SX32 R13, R0, UR9, 0x1, P5 ;  /* 0x00000009000d7c11 */ /* 0x000fe2000a8f0eff */
[----:B------:R-:W-:Y:S01]  /*0970*/  IMAD.MOV.U32 R0, RZ, RZ, RZ ;  /* 0x000000ffff007224 */ /* 0x000fe200078e00ff */
[----:B------:R-:W-:Y:S01]  /*0980*/  LEA.HI.X.SX32 R7, R7, UR9, 0x1, P3 ;  /* 0x0000000907077c11 */ /* 0x000fe200098f0eff */
[----:B------:R-:W-:-:S04]  /*0990*/  @!P1 IMAD.WIDE.U32 R14, R11, 0x4, R12 ;  /* 0x000000040b0e9825 */ /* 0x000fc800078e000c */
[----:B------:R-:W-:Y:S01]  /*09a0*/  @P4 IMAD.WIDE.U32 R10, R11, 0x4, R6 ;  /* 0x000000040b0a4825 */ /* 0x000fe200078e0006 */
[----:B------:R-:W2:Y:S03]  /*09b0*/  @!P1 LDG.E R16, desc[UR4][R14.64] ;  /* 0x000000040e109981 */ /* 0x000ea6000c1e1900 */
[C---:B------:R-:W-:Y:S01]  /*09c0*/  @!P0 IMAD.WIDE.U32 R12, R17.reuse, 0x4, R12 ;  /* 0x00000004110c8825 */ /* 0x040fe200078e000c */
[----:B------:R-:W3:Y:S03]  /*09d0*/  @P4 LDG.E R9, desc[UR4][R10.64] ;  /* 0x000000040a094981 */ /* 0x000ee6000c1e1900 */
[----:B------:R-:W-:Y:S01]  /*09e0*/  IMAD.MOV.U32 R3, RZ, RZ, RZ ;  /* 0x000000ffff037224 */ /* 0x000fe200078e00ff */
[----:B------:R-:W4:Y:S01]  /*09f0*/  @!P0 LDG.E R0, desc[UR4][R12.64] ;  /* 0x000000040c008981 */ /* 0x000f22000c1e1900 */
[----:B------:R-:W-:-:S05]  /*0a00*/  @P2 IMAD.WIDE.U32 R6, R17, 0x4, R6 ;  /* 0x0000000411062825 */ /* 0x000fca00078e0006 */
[----:B------:R-:W5:Y:S01]  /*0a10*/  @P2 LDG.E R3, desc[UR4][R6.64] ;  /* 0x0000000406032981 */ /* 0x000f62000c1e1900 */
[----:B------:R-:W-:Y:S02]  /*0a20*/  I2FP.F32.S32 R17, R17 ;  /* 0x0000001100117245 */ /* 0x000fe40000201400 */
[----:B------:R-:W-:-:S03]  /*0a30*/  I2FP.F32.S32 R19, R19 ;  /* 0x0000001300137245 */ /* 0x000fc60000201400 */
[----:B------:R-:W-:-:S04]  /*0a40*/  FADD R17, R2, -R17 ;  /* 0x8000001102117221 */ /* 0x000fc80000000000 */
[----:B------:R-:W-:Y:S01]  /*0a50*/  FADD R2, -R17, 1 ;  /* 0x3f80000011027421 */ /* 0x000fe20000000100 */
[----:B------:R-:W-:-:S04]  /*0a60*/  FADD R19, R8, -R19 ;  /* 0x8000001308137221 */ /* 0x000fc80000000000 */
[----:B------:R-:W-:Y:S01]  /*0a70*/  FADD R26, -R19, 1 ;  /* 0x3f800000131a7421 */ /* 0x000fe20000000100 */
[C---:B--2---:R-:W-:Y:S01]  /*0a80*/  FMUL R21, R17.reuse, R16 ;  /* 0x0000001011157220 */ /* 0x044fe20000400000 */
[----:B---3--:R-:W-:-:S03]  /*0a90*/  FMUL R8, R17, R9 ;  /* 0x0000000911087220 */ /* 0x008fc60000400000 */
[----:B----4-:R-:W-:-:S04]  /*0aa0*/  FFMA R0, R2, R0, R21 ;  /* 0x0000000002007223 */ /* 0x010fc80000000015 */
[----:B------:R-:W-:Y:S01]  /*0ab0*/  FMUL R0, R19, R0 ;  /* 0x0000000013007220 */ /* 0x000fe20000400000 */
[----:B-----5:R-:W-:-:S04]  /*0ac0*/  FFMA R3, R2, R3, R8 ;  /* 0x0000000302037223 */ /* 0x020fc80000000008 */
[----:B------:R-:W-:Y:S01]  /*0ad0*/  FFMA R26, R3, R26, R0 ;  /* 0x0000001a031a7223 */ /* 0x000fe20000000000 */
[----:B------:R-:W-:Y:S06]  /*0ae0*/  BRA `(.L_x_154) ;  /* 0x00000004006c7947 */ /* 0x000fec0003800000 */
.L_x_152:
[C---:B------:R-:W-:Y:S01]  /*0af0*/  FADD R0, R8.reuse, 2 ;  /* 0x4000000008007421 */ /* 0x040fe20000000000 */
[----:B------:R-:W-:Y:S01]  /*0b00*/  FADD R6, R8, -2 ;  /* 0xc000000008067421 */ /* 0x000fe20000000000 */
[----:B------:R-:W-:Y:S01]  /*0b10*/  BSSY.RECONVERGENT B1, `(.L_x_155) ;  /* 0x0000049000017945 */ /* 0x000fe20003800200 */
[----:B------:R-:W-:Y:S01]  /*0b20*/  IMAD.MOV.U32 R10, RZ, RZ, RZ ;  /* 0x000000ffff0a7224 */ /* 0x000fe200078e00ff */
[----:B------:R-:W-:Y:S01]  /*0b30*/  MOV R3, RZ ;  /* 0x000000ff00037202 */ /* 0x000fe20000000f00 */
[----:B------:R-:W-:Y:S08]  /*0b40*/  FRND.CEIL R11, R6 ;  /* 0x00000006000b7307 */ /* 0x000ff00000209000 */
        /* <DEDUP_REMOVED lines=9> */
.L_x_164:
        /* <DEDUP_REMOVED lines=25> */
.L_x_163:
        /* <DEDUP_REMOVED lines=14> */
.L_x_160:
[----:B------:R-:W-:Y:S05]  /*0e50*/  BSYNC.RECONVERGENT B3 ;  /* 0x0000000000037941 */ /* 0x000fea0003800200 */
.L_x_159:
        /* <DEDUP_REMOVED lines=12> */
[----:B--2---:R-:W-:-:S07]  /*0f20*/  FFMA R10, R19, R15, R10 ;  /* 0x0000000f130a7223 */ /* 0x004fce000000000a */
.L_x_162:
[----:B------:R-:W-:Y:S05]  /*0f30*/  BSYNC.RECONVERGENT B3 ;  /* 0x0000000000037941 */ /* 0x000fea0003800200 */
.L_x_161:
[----:B------:R-:W-:Y:S01]  /*0f40*/  FADD R3, R19, R3 ;  /* 0x0000000313037221 */ /* 0x000fe20000000000 */
[----:B------:R-:W-:Y:S06]  /*0f50*/  @!P2 BRA `(.L_x_163) ;  /* 0xfffffffc0084a947 */ /* 0x000fec000383ffff */
.L_x_158:
[----:B------:R-:W-:Y:S05]  /*0f60*/  BSYNC.RECONVERGENT B0 ;  /* 0x0000000000007941 */ /* 0x000fea0003800200 */
.L_x_157:
[----:B------:R-:W-:-:S05]  /*0f70*/  FADD R11, R11, 1 ;  /* 0x3f8000000b0b7421 */ /* 0x000fca0000000000 */
[----:B------:R-:W-:-:S13]  /*0f80*/  FSETP.GTU.AND P0, PT, R11, R0, PT ;  /* 0x000000000b00720b */ /* 0x000fda0003f0c000 */
[----:B------:R-:W-:Y:S05]  /*0f90*/  @!P0 BRA `(.L_x_164) ;  /* 0xfffffffc00108947 */ /* 0x000fea000383ffff */
.L_x_156:
[----:B------:R-:W-:Y:S05]  /*0fa0*/  BSYNC.RECONVERGENT B1 ;  /* 0x0000000000017941 */ /* 0x000fea0003800200 */
.L_x_155:
        /* <DEDUP_REMOVED lines=12> */
[----:B------:R-:W-:Y:S05]  /*1070*/  CALL.REL.NOINC `($__internal_7_$__cuda_sm3x_div_rn_noftz_f32_slowpath) ;  /* 0x0000000400987944 */ /* 0x000fea0003c00000 */
.L_x_166:
[----:B------:R-:W-:Y:S05]  /*1080*/  BSYNC.RECONVERGENT B0 ;  /* 0x0000000000007941 */ /* 0x000fea0003800200 */
.L_x_165:
[----:B------:R-:W-:-:S07]  /*1090*/  FSEL R26, R0, RZ, P2 ;  /* 0x000000ff001a7208 */ /* 0x000fce0001000000 */
.L_x_154:
[----:B------:R-:W-:Y:S05]  /*10a0*/  BSYNC.RECONVERGENT B2 ;  /* 0x0000000000027941 */ /* 0x000fea0003800200 */
.L_x_151:
[----:B------:R-:W1:Y:S01]  /*10b0*/  LDCU UR6, c[0x0][0x3b0] ;  /* 0x00007600ff0677ac */ /* 0x000e620008000800 */
[----:B------:R-:W2:Y:S01]  /*10c0*/  LDCU.64 UR8, c[0x0][0x3a8] ;  /* 0x00007500ff0877ac */ /* 0x000ea20008000a00 */
[----:B-1----:R-:W-:-:S05]  /*10d0*/  IMAD R4, R4, UR6, RZ ;  /* 0x0000000604047c24 */ /* 0x002fca000f8e02ff */
[----:B--2---:R-:W-:-:S04]  /*10e0*/  IADD3 R2, P0, PT, R4, UR8, RZ ;  /* 0x0000000804027c10 */ /* 0x004fc8000ff1e0ff */
[----:B------:R-:W-:-:S03]  /*10f0*/  LEA.HI.X.SX32 R3, R4, UR9, 0x1, P0 ;  /* 0x0000000904037c11 */ /* 0x000fc600080f0eff */
[----:B------:R-:W-:-:S05]  /*1100*/  IMAD.WIDE R2, R5, 0x4, R2 ;  /* 0x0000000405027825 */ /* 0x000fca00078e0202 */
[----:B-----5:R-:W-:Y:S01]  /*1110*/  STG.E desc[UR4][R2.64], R26 ;  /* 0x0000001a02007986 */ /* 0x020fe2000c101904 */
[----:B------:R-:W-:Y:S05]  /*1120*/  EXIT ;  /* 0x000000000000794d */ /* 0x000fea0003800000 */
        .weak           $__internal_6_$__cuda_sm20_div_rn_f64_full
        .type           $__internal_6_$__cuda_sm20_div_rn_f64_full,@function
        .size           $__internal_6_$__cuda_sm20_div_rn_f64_full,($__internal_7_$__cuda_sm3x_div_rn_noftz_f32_slowpath - $__internal_6_$__cuda_sm20_div_rn_f64_full)
$__internal_6_$__cuda_sm20_div_rn_f64_full:
        /* <DEDUP_REMOVED lines=33> */
[----:B------:R-:W-:-:S05]  /*1340*/  @!P2 LOP3.LUT R22, R19, 0x7ff00000, RZ, 0xc0, !PT ;  /* 0x7ff000001316a812 */ /* 0x000fca00078ec0ff */
[----:B------:R-:W-:-:S05]  /*1350*/  VIADD R20, R22, 0xffffffff ;  /* 0xffffffff16147836 */ /* 0x000fca0000000000 */
[----:B------:R-:W-:Y:S02]  /*1360*/  ISETP.GT.U32.AND P0, PT, R20, 0x7feffffe, PT ;  /* 0x7feffffe1400780c */ /* 0x000fe40003f04070 */
[----:B------:R-:W-:-:S04]  /*1370*/  IADD3 R20, PT, PT, R29, -0x1, RZ ;  /* 0xffffffff1d147810 */ /* 0x000fc80007ffe0ff */
        /* <DEDUP_REMOVED lines=13> */
[----:B------:R-:W-:Y:S01]  /*1450*/  DFMA R12, R24, -R12, R18 ;  /* 0x8000000c180c722b */ /* 0x000fe20000000012 */
[----:B------:R-:W-:-:S09]  /*1460*/  IMAD.MOV.U32 R16, RZ, RZ, RZ ;  /* 0x000000ffff107224 */ /* 0x000fd200078e00ff */
        /* <DEDUP_REMOVED lines=14> */
.L_x_168:
        /* <DEDUP_REMOVED lines=16> */
.L_x_171:
[----:B------:R-:W-:Y:S01]  /*1650*/  LOP3.LUT R21, R15, 0x80000, RZ, 0xfc, !PT ;  /* 0x000800000f157812 */ /* 0x000fe200078efcff */
[----:B------:R-:W-:Y:S01]  /*1660*/  IMAD.MOV.U32 R20, RZ, RZ, R14 ;  /* 0x000000ffff147224 */ /* 0x000fe200078e000e */
[----:B------:R-:W-:Y:S06]  /*1670*/  BRA `(.L_x_169) ;  /* 0x0000000000087947 */ /* 0x000fec0003800000 */
.L_x_170:
[----:B------:R-:W-:Y:S01]  /*1680*/  LOP3.LUT R21, R17, 0x80000, RZ, 0xfc, !PT ;  /* 0x0008000011157812 */ /* 0x000fe200078efcff */
[----:B------:R-:W-:-:S07]  /*1690*/  IMAD.MOV.U32 R20, RZ, RZ, R16 ;  /* 0x000000ffff147224 */ /* 0x000fce00078e0010 */
.L_x_169:
[----:B------:R-:W-:Y:S05]  /*16a0*/  BSYNC.RECONVERGENT B1 ;  /* 0x0000000000017941 */ /* 0x000fea0003800200 */
.L_x_167:
[----:B------:R-:W-:Y:S02]  /*16b0*/  IMAD.MOV.U32 R12, RZ, RZ, R0 ;  /* 0x000000ffff0c7224 */ /* 0x000fe400078e0000 */
[----:B------:R-:W-:-:S04]  /*16c0*/  IMAD.MOV.U32 R13, RZ, RZ, 0x0 ;  /* 0x00000000ff0d7424 */ /* 0x000fc800078e00ff */
[----:B------:R-:W-:Y:S05]  /*16d0*/  RET.REL.NODEC R12 `(_Z38nppiWarpPerspectiveBack_32f_C1R_kernelPKf8NppiSizei8NppiRectPfiS2_dddddddddi) ;  /* 0xffffffe80c487950 */ /* 0x000fea0003c3ffff */
        .weak           $__internal_7_$__cuda_sm3x_div_rn_noftz_f32_slowpath
        .type           $__internal_7_$__cuda_sm3x_div_rn_noftz_f32_slowpath,@function
        .size           $__internal_7_$__cuda_sm3x_div_rn_noftz_f32_slowpath,(.L_x_851 - $__internal_7_$__cuda_sm3x_div_rn_noftz_f32_slowpath)
$__internal_7_$__cuda_sm3x_div_rn_noftz_f32_slowpath:
[----:B------:R-:W-:Y:S01]  /*16e0*/  SHF.R.U32.HI R7, RZ, 0x17, R3 ;  /* 0x00000017ff077819 */ /* 0x000fe20000011603 */
[----:B------:R-:W-:Y:S01]  /*16f0*/  BSSY.RECONVERGENT B1, `(.L_x_172) ;  /* 0x0000062000017945 */ /* 0x000fe20003800200 */
[----:B------:R-:W-:Y:S02]  /*1700*/  SHF.R.U32.HI R6, RZ, 0x17, R0 ;  /* 0x00000017ff067819 */ /* 0x000fe40000011600 */
[----:B------:R-:W-:Y:S02]  /*1710*/  LOP3.LUT R12, R7, 0xff, RZ, 0xc0, !PT ;  /* 0x000000ff070c7812 */ /* 0x000fe400078ec0ff */
[----:B------:R-:W-:-:S03]  /*1720*/  LOP3.LUT R10, R6, 0xff, RZ, 0xc0, !PT ;  /* 0x000000ff060a7812 */ /* 0x000fc600078ec0ff */
[----:B------:R-:W-:Y:S01]  /*1730*/  VIADD R8, R12, 0xffffffff ;  /* 0xffffffff0c087836 */ /* 0x000fe20000000000 */
[----:B------:R-:W-:-:S04]  /*1740*/  IADD3 R7, PT, PT, R10, -0x1, RZ ;  /* 0xffffffff0a077810 */ /* 0x000fc80007ffe0ff */
        /* <DEDUP_REMOVED lines=27> */
.L_x_173:
        /* <DEDUP_REMOVED lines=51> */
.L_x_180:
[----:B------:R-:W-:-:S04]  /*1c30*/  LOP3.LUT R0, R0, 0x80000000, RZ, 0xc0, !PT ;  /* 0x8000000000007812 */ /* 0x000fc800078ec0ff */
[----:B------:R-:W-:Y:S01]  /*1c40*/  LOP3.LUT R0, R0, 0x7f800000, RZ, 0xfc, !PT ;  /* 0x7f80000000007812 */ /* 0x000fe200078efcff */
[----:B------:R-:W-:Y:S06]  /*1c50*/  BRA `(.L_x_181) ;  /* 0x0000000000047947 */ /* 0x000fec0003800000 */
.L_x_179:
[----:B------:R-:W-:-:S07]  /*1c60*/  IMAD R0, R7, 0x800000, R0 ;  /* 0x0080000007007824 */ /* 0x000fce00078e0200 */
.L_x_181:
[----:B------:R-:W-:Y:S05]  /*1c70*/  BSYNC.RECONVERGENT B3 ;  /* 0x0000000000037941 */ /* 0x000fea0003800200 */
.L_x_178:
[----:B------:R-:W-:Y:S05]  /*1c80*/  BRA `(.L_x_182) ;  /* 0x0000000000207947 */ /* 0x000fea0003800000 */
.L_x_177:
[----:B------:R-:W-:-:S04]  /*1c90*/  LOP3.LUT R0, R3, 0x80000000, R0, 0x48, !PT ;  /* 0x8000000003007812 */ /* 0x000fc800078e4800 */
[----:B------:R-:W-:Y:S01]  /*1ca0*/  LOP3.LUT R0, R0, 0x7f800000, RZ, 0xfc, !PT ;  /* 0x7f80000000007812 */ /* 0x000fe200078efcff */
[----:B------:R-:W-:Y:S06]  /*1cb0*/  BRA `(.L_x_182) ;  /* 0x0000000000147947 */ /* 0x000fec0003800000 */
.L_x_176:
[----:B------:R-:W-:Y:S01]  /*1cc0*/  LOP3.LUT R0, R3, 0x80000000, R0, 0x48, !PT ;  /* 0x8000000003007812 */ /* 0x000fe200078e4800 */
[----:B------:R-:W-:Y:S06]  /*1cd0*/  BRA `(.L_x_182) ;  /* 0x00000000000c7947 */ /* 0x000fec0003800000 */
.L_x_175:
[----:B------:R-:W0:Y:S01]  /*1ce0*/  MUFU.RSQ R0, -QNAN ;  /* 0xffc0000000007908 */ /* 0x000e220000001400 */
[----:B------:R-:W-:Y:S05]  /*1cf0*/  BRA `(.L_x_182) ;  /* 0x0000000000047947 */ /* 0x000fea0003800000 */
.L_x_174:
[----:B------:R-:W-:-:S07]  /*1d00*/  FADD.FTZ R0, R0, R3 ;  /* 0x0000000300007221 */ /* 0x000fce0000010000 */
.L_x_182:
[----:B------:R-:W-:Y:S05]  /*1d10*/  BSYNC.RECONVERGENT B1 ;  /* 0x0000000000017941 */ /* 0x000fea0003800200 */
.L_x_172:
[----:B------:R-:W-:-:S04]  /*1d20*/  IMAD.MOV.U32 R3, RZ, RZ, 0x0 ;  /* 0x00000000ff037424 */ /* 0x000fc800078e00ff */
[----:B0-----:R-:W-:Y:S05]  /*1d30*/  RET.REL.NODEC R2 `(_Z38nppiWarpPerspectiveBack_32f_C1R_kernelPKf8NppiSizei8NppiRectPfiS2_dddddddddi) ;  /* 0xffffffe002b07950 */ /* 0x001fea0003c3ffff */
.L_x_183:
        /* <DEDUP_REMOVED lines=12> */
.L_x_851:


//--------------------- .text._Z38nppiWarpPerspectiveBack_16u_C4R_kernelPKt8NppiSizei8NppiRectPtiS2_dddddddddi --------------------------
	.section	.text._Z38nppiWarpPerspectiveBack_16u_C4R_kernelPKt8NppiSizei8NppiRectPtiS2_dddddddddi,"ax",@progbits
	.align	128
        .global         _Z38nppiWarpPerspectiveBack_16u_C4R_kernelPKt8NppiSizei8NppiRectPtiS2_dddddddddi
        .type           _Z38nppiWarpPerspectiveBack_16u_C4R_kernelPKt8NppiSizei8NppiRectPtiS2_dddddddddi,@function
        .size           _Z38nppiWarpPerspectiveBack_16u_C4R_kernelPKt8NppiSizei8NppiRectPtiS2_dddddddddi,(.L_x_852 - _Z38nppiWarpPerspectiveBack_16u_C4R_kernelPKt8NppiSizei8NppiRectPtiS2_dddddddddi)
        .other          _Z38nppiWarpPerspectiveBack_16u_C4R_kernelPKt8NppiSizei8NppiRectPtiS2_dddddddddi,@"STO_CUDA_ENTRY STV_DEFAULT"
_Z38nppiWarpPerspectiveBack_16u_C4R_kernelPKt8NppiSizei8NppiRectPtiS2_dddddddddi:
.text._Z38nppiWarpPerspectiveBack_16u_C4R_kernelPKt8NppiSizei8NppiRectPtiS2_dddddddddi:
        /* <DEDUP_REMOVED lines=37> */
[----:B0-----:R-:W-:Y:S04]  /*0250*/  STG.E.U16 desc[UR4][R2.64+0x6], RZ ;  /* 0x000006ff02007986 */ /* 0x001fe8000c101504 */
[----:B------:R-:W-:Y:S04]  /*0260*/  STG.E.U16 desc[UR4][R2.64+0x4], RZ ;  /* 0x000004ff02007986 */ /* 0x000fe8000c101504 */
[----:B------:R-:W-:Y:S04]  /*0270*/  STG.E.U16 desc[UR4][R2.64+0x2], RZ ;  /* 0x000002ff02007986 */ /* 0x000fe8000c101504 */
[----:B------:R-:W-:Y:S01]  /*0280*/  STG.E.U16 desc[UR4][R2.64], RZ ;  /* 0x000000ff02007986 */ /* 0x000fe2000c101504 */
[----:B------:R-:W-:Y:S05]  /*0290*/  EXIT ;  /* 0x000000000000794d */ /* 0x000fea0003800000 */
.L_x_184:
        /* <DEDUP_REMOVED lines=23> */
[----:B0-----:R-:W-:Y:S05]  /*0410*/  CALL.REL.NOINC `($__internal_8_$__cuda_sm20_div_rn_f64_full) ;  /* 0x0000001400487944 */ /* 0x001fea0003c00000 */
[----:B------:R-:W-:Y:S02]  /*0420*/  IMAD.MOV.U32 R2, RZ, RZ, R20 ;  /* 0x000000ffff027224 */ /* 0x000fe400078e0014 */
[----:B------:R-:W-:-:S07]  /*0430*/  IMAD.MOV.U32 R3, RZ, RZ, R21 ;  /* 0x000000ffff037224 */ /* 0x000fce00078e0015 */
.L_x_186:
[----:B0-----:R-:W-:Y:S05]  /*0440*/  BSYNC.RECONVERGENT B0 ;  /* 0x0000000000007941 */ /* 0x001fea0003800200 */
.L_x_185:
        /* <DEDUP_REMOVED lines=25> */
[----:B------:R-:W-:Y:S05]  /*05e0*/  CALL.REL.NOINC `($__internal_8_$__cuda_sm20_div_rn_f64_full) ;  /* 0x0000001000d47944 */ /* 0x000fea0003c00000 */
[----:B------:R-:W-:Y:S02]  /*05f0*/  IMAD.MOV.U32 R6, RZ, RZ, R20 ;  /* 0x000000ffff067224 */ /* 0x000fe400078e0014 */
[----:B------:R-:W-:-:S07]  /*0600*/  IMAD.MOV.U32 R7, RZ, RZ, R21 ;  /* 0x000000ffff077224 */ /* 0x000fce00078e0015 */
.L_x_188:
[----:B------:R-:W-:Y:S05]  /*0610*/  BSYNC.RECONVERGENT B0 ;  /* 0x0000000000007941 */ /* 0x000fea0003800200 */
.L_x_187:
        /* <DEDUP_REMOVED lines=19> */
[----:B------:R-:W-:Y:S01]  /*0750*/  IMAD.WIDE R8, R11, 0x2, R8 ;  /* 0x000000020b087825 */ /* 0x000fe200078e0208 */
[----:B------:R-:W-:Y:S01]  /*0760*/  PRMT R11, RZ, 0x7610, R11 ;  /* 0x00007610ff0b7816 */ /* 0x000fe2000000000b */
[----:B------:R-:W1:Y:S01]  /*0770*/  LDCU.64 UR8, c[0x0][0x380] ;  /* 0x00007000ff0877ac */ /* 0x000e620008000a00 */
[----:B------:R-:W-:-:S05]  /*0780*/  LOP3.LUT R2, R3, 0x80000000, R7, 0xb8, !PT ;  /* 0x8000000003027812 */ /* 0x000fca00078eb807 */
        /* <DEDUP_REMOVED lines=12> */
[----:B------:R-:W-:Y:S02]  /*0850*/  LEA.HI.X.SX32 R3, R3, UR9, 0x1, P1 ;  /* 0x0000000903037c11 */ /* 0x000fe400088f0eff */
[----:B------:R-:W-:Y:S01]  /*0860*/  PRMT R5, RZ, 0x7610, R5 ;  /* 0x00007610ff057816 */ /* 0x000fe20000000005 */
[----:B------:R-:W-:Y:S01]  /*0870*/  IMAD.WIDE.U32 R2, R13, 0x2, R2 ;  /* 0x000000020d027825 */ /* 0x000fe200078e0002 */
[----:B------:R-:W-:-:S07]  /*0880*/  PRMT R13, RZ, 0x7610, R13 ;  /* 0x00007610ff0d7816 */ /* 0x000fce000000000d */
[----:B------:R-:W-:Y:S05]  /*0890*/  @!P0 BRA `(.L_x_192) ;  /* 0x0000000000048947 */ /* 0x000fea0003800000 */
[----:B------:R0:W5:Y:S02]  /*08a0*/  LDG.E.U16 R5, desc[UR4][R2.64] ;  /* 0x0000000402057981 */ /* 0x000164000c1e1500 */
.L_x_192:
[----:B------:R-:W-:Y:S05]  /*08b0*/  BSYNC.RECONVERGENT B0 ;  /* 0x0000000000007941 */ /* 0x000fea0003800200 */
.L_x_191:
[----:B-----5:R1:W-:Y:S01]  /*08c0*/  STG.E.U16 desc[UR4][R8.64], R5 ;  /* 0x0000000508007986 */ /* 0x0203e2000c101504 */
[----:B------:R-:W-:Y:S01]  /*08d0*/  BSSY.RECONVERGENT B0, `(.L_x_193) ;  /* 0x0000004000007945 */ /* 0x000fe20003800200 */
[----:B------:R-:W-:-:S03]  /*08e0*/  PRMT R7, RZ, 0x7610, R7 ;  /* 0x00007610ff077816 */ /* 0x000fc60000000007 */
[----:B------:R-:W-:Y:S05]  /*08f0*/  @!P0 BRA `(.L_x_194) ;  /* 0x0000000000048947 */ /* 0x000fea0003800000 */
[----:B------:R2:W5:Y:S02]  /*0900*/  LDG.E.U16 R7, desc[UR4][R2.64+0x2] ;  /* 0x0000020402077981 */ /* 0x000564000c1e1500 */
.L_x_194:
[----:B------:R-:W-:Y:S05]  /*0910*/  BSYNC.RECONVERGENT B0 ;  /* 0x0000000000007941 */ /* 0x000fea0003800200 */
.L_x_193:
[----:B-----5:R3:W-:Y:S01]  /*0920*/  STG.E.U16 desc[UR4][R8.64+0x2], R7 ;  /* 0x0000020708007986 */ /* 0x0207e2000c101504 */
[----:B------:R-:W-:Y:S04]  /*0930*/  BSSY.RECONVERGENT B0, `(.L_x_195) ;  /* 0x0000003000007945 */ /* 0x000fe80003800200 */
[----:B------:R-:W-:Y:S05]  /*0940*/  @!P0 BRA `(.L_x_196) ;  /* 0x0000000000048947 */ /* 0x000fea0003800000 */
[----:B------:R4:W5:Y:S02]  /*0950*/  LDG.E.U16 R11, desc[UR4][R2.64+0x4] ;  /* 0x00000404020b7981 */ /* 0x000964000c1e1500 */
.L_x_196:
[----:B------:R-:W-:Y:S05]  /*0960*/  BSYNC.RECONVERGENT B0 ;  /* 0x0000000000007941 */ /* 0x000fea0003800200 */
.L_x_195:
[----:B-----5:R0:W-:Y:S01]  /*0970*/  STG.E.U16 desc[UR4][R8.64+0x4], R11 ;  /* 0x0000040b08007986 */ /* 0x0201e2000c101504 */
[----:B------:R-:W-:Y:S04]  /*0980*/  BSSY.RECONVERGENT B0, `(.L_x_197) ;  /* 0x0000003000007945 */ /* 0x000fe80003800200 */
[----:B------:R-:W-:Y:S05]  /*0990*/  @!P0 BRA `(.L_x_198) ;  /* 0x0000000000048947 */ /* 0x000fea0003800000 */
[----:B------:R0:W5:Y:S02]  /*09a0*/  LDG.E.U16 R13, desc[UR4][R2.64+0x6] ;  /* 0x00000604020d7981 */ /* 0x000164000c1e1500 */
.L_x_198:
[----:B------:R-:W-:Y:S05]  /*09b0*/  BSYNC.RECONVERGENT B0 ;  /* 0x0000000000007941 */ /* 0x000fea0003800200 */
.L_x_197:
[----:B-----5:R-:W-:Y:S01]  /*09c0*/  STG.E.U16 desc[UR4][R8.64+0x6], R13 ;  /* 0x0000060d08007986 */ /* 0x020fe2000c101504 */
[----:B------:R-:W-:Y:S05]  /*09d0*/  EXIT ;  /* 0x000000000000794d */ /* 0x000fea0003800000 */
.L_x_190:
[----:B------:R-:W-:Y:S01]  /*09e0*/  IMAD.MOV.U32 R2, RZ, RZ, 0x3f000000 ;  /* 0x3f000000ff027424 */ /* 0x000fe200078e00ff */
[----:B------:R-:W0:Y:S01]  /*09f0*/  LDCU UR6, c[0x0][0x390] ;  /* 0x00007200ff0677ac */ /* 0x000e220008000800 */
[----:B------:R-:W-:Y:S01]  /*0a00*/  BSSY.RECONVERGENT B0, `(.L_x_199) ;  /* 0x0000017000007945 */ /* 0x000fe20003800200 */
[----:B------:R-:W-:Y:S01]  /*0a10*/  IMAD.WIDE R8, R11, 0x2, R8 ;  /* 0x000000020b087825 */ /* 0x000fe200078e0208 */
[----:B------:R-:W-:Y:S01]  /*0a20*/  PRMT R11, RZ, 0x7610, R11 ;  /* 0x00007610ff0b7816 */ /* 0x000fe2000000000b */
[----:B------:R-:W1:Y:S01]  /*0a30*/  LDCU.64 UR8, c[0x0][0x380] ;  /* 0x00007000ff0877ac */ /* 0x000e620008000a00 */
        /* <DEDUP_REMOVED lines=19> */
.L_x_200:
[----:B------:R-:W-:Y:S05]  /*0b70*/  BSYNC.RECONVERGENT B0 ;  /* 0x0000000000007941 */ /* 0x000fea0003800200 */
.L_x_199:
[----:B-----5:R1:W-:Y:S01]  /*0b80*/  STG.E.U16 desc[UR4][R8.64], R5 ;  /* 0x0000000508007986 */ /* 0x0203e2000c101504 */
[----:B------:R-:W-:Y:S01]  /*0b90*/  BSSY.RECONVERGENT B0, `(.L_x_201) ;  /* 0x0000004000007945 */ /* 0x000fe20003800200 */
[----:B------:R-:W-:-:S03]  /*0ba0*/  PRMT R7, RZ, 0x7610, R7 ;  /* 0x00007610ff077816 */ /* 0x000fc60000000007 */
[----:B------:R-:W-:Y:S05]  /*0bb0*/  @!P0 BRA `(.L_x_202) ;  /* 0x0000000000048947 */ /* 0x000fea0003800000 */
[----:B------:R2:W5:Y:S02]  /*0bc0*/  LDG.E.U16 R7, desc[UR4][R2.64+0x2] ;  /* 0x0000020402077981 */ /* 0x000564000c1e1500 */
.L_x_202:
[----:B------:R-:W-:Y:S05]  /*0bd0*/  BSYNC.RECONVERGENT B0 ;  /* 0x0000000000007941 */ /* 0x000fea0003800200 */
.L_x_201:
[----:B-----5:R3:W-:Y:S01]  /*0be0*/  STG.E.U16 desc[UR4][R8.64+0x2], R7 ;  /* 0x0000020708007986 */ /* 0x0207e2000c101504 */
[----:B------:R-:W-:Y:S04]  /*0bf0*/  BSSY.RECONVERGENT B0, `(.L_x_203) ;  /* 0x0000003000007945 */ /* 0x000fe80003800200 */
[----:B------:R-:W-:Y:S05]  /*0c00*/  @!P0 BRA `(.L_x_204) ;  /* 0x0000000000048947 */ /* 0x000fea0003800000 */
[----:B------:R4:W5:Y:S02]  /*0c10*/  LDG.E.U16 R11, desc[UR4][R2.64+0x4] ;  /* 0x00000404020b7981 */ /* 0x000964000c1e1500 */
.L_x_204:
[----:B------:R-:W-:Y:S05]  /*0c20*/  BSYNC.RECONVERGENT B0 ;  /* 0x0000000000007941 */ /* 0x000fea0003800200 */
.L_x_203:
[----:B-----5:R0:W-:Y:S01]  /*0c30*/  STG.E.U16 desc[UR4][R8.64+0x4], R11 ;  /* 0x0000040b08007986 */ /* 0x0201e2000c101504 */
[----:B------:R-:W-:Y:S04]  /*0c40*/  BSSY.RECONVERGENT B0, `(.L_x_205) ;  /* 0x0000003000007945 */ /* 0x000fe80003800200 */
[----:B------:R-:W-:Y:S05]  /*0c50*/  @!P0 BRA `(.L_x_206) ;  /* 0x0000000000048947 */ /* 0x000fea0003800000 */
[----:B------:R0:W5:Y:S02]  /*0c60*/  LDG.E.U16 R13, desc[UR4][R2.64+0x6] ;  /* 0x00000604020d7981 */ /* 0x000164000c1e1500 */
.L_x_206:
[----:B------:R-:W-:Y:S05]  /*0c70*/  BSYNC.RECONVERGENT B0 ;  /* 0x0000000000007941 */ /* 0x000fea0003800200 */
.L_x_205:
[----:B-----5:R-:W-:Y:S01]  /*0c80*/  STG.E.U16 desc[UR4][R8.64+0x6], R13 ;  /* 0x0000060d08007986 */ /* 0x020fe2000c101504 */
[----:B------:R-:W-:Y:S05]  /*0c90*/  EXIT ;  /* 0x000000000000794d */ /* 0x000fea0003800000 */
.L_x_189:
        /* <DEDUP_REMOVED lines=22> */
[----:B------:R-:W2:Y:S02]  /*0e00*/  LDG.E.U16 R18, desc[UR4][R18.64] ;  /* 0x0000000412127981 */ /* 0x000ea4000c1e1500 */
[--C-:B------:R-:W-:Y:S02]  /*0e10*/  IMAD.WIDE R20, R21, 0x2, R2.reuse ;  /* 0x0000000215147825 */ /* 0x100fe400078e0202 */
[----:B------:R0:W3:Y:S02]  /*0e20*/  LDG.E.U16 R14, desc[UR4][R14.64] ;  /* 0x000000040e0e7981 */ /* 0x0000e4000c1e1500 */
[----:B------:R-:W-:Y:S02]  /*0e30*/  IMAD.WIDE R22, R23, 0x2, R2 ;  /* 0x0000000217167825 */ /* 0x000fe400078e0202 */
[----:B------:R-:W4:Y:S04]  /*0e40*/  LDG.E.U16 R20, desc[UR4][R20.64] ;  /* 0x0000000414147981 */ /* 0x000f28000c1e1500 */
[----:B------:R-:W5:Y:S01]  /*0e50*/  LDG.E.U16 R2, desc[UR4][R22.64] ;  /* 0x0000000416027981 */ /* 0x000f62000c1e1500 */
        /* <DEDUP_REMOVED lines=15> */
[----:B--2---:R-:W-:Y:S02]  /*0f50*/  I2FP.F32.U32 R18, R18 ;  /* 0x0000001200127245 */ /* 0x004fe40000201000 */
[----:B---3--:R-:W-:-:S03]  /*0f60*/  I2FP.F32.U32 R14, R14 ;  /* 0x0000000e000e7245 */ /* 0x008fc60000201000 */
[----:B------:R-:W-:Y:S01]  /*0f70*/  FMUL R18, R3, R18 ;  /* 0x0000001203127220 */ /* 0x000fe20000400000 */
[----:B----4-:R-:W-:Y:S01]  /*0f80*/  I2FP.F32.U32 R20, R20 ;  /* 0x0000001400147245 */ /* 0x010fe20000201000 */
[----:B------:R-:W-:Y:S02]  /*0f90*/  FMUL R14, R14, R13 ;  /* 0x0000000d0e0e7220 */ /* 0x000fe40000400000 */
[----:B------:R-:W-:Y:S01]  /*0fa0*/  FMUL R19, R17, R18 ;  /* 0x0000001211137220 */ /* 0x000fe20000400000 */
[----:B-----5:R-:W-:Y:S01]  /*0fb0*/  I2FP.F32.U32 R2, R2 ;  /* 0x0000000200027245 */ /* 0x020fe20000201000 */
        /* <DEDUP_REMOVED lines=11> */
[----:B------:R-:W0:Y:S01]  /*1070*/  F2I.U32.TRUNC.NTZ R25, R14 ;  /* 0x0000000e00197305 */ /* 0x000e22000020f000 */
        /* <DEDUP_REMOVED lines=8> */
[----:B0-----:R-:W-:Y:S03]  /*1100*/  STG.E.U16 desc[UR4][R2.64], R25 ;  /* 0x0000001902007986 */ /* 0x001fe6000c101504 */
[C---:B------:R-:W-:Y:S02]  /*1110*/  IMAD.WIDE R12, R19.reuse, 0x2, R12 ;  /* 0x00000002130c7825 */ /* 0x040fe400078e020c */
[----:B------:R-:W2:Y:S02]  /*1120*/  LDG.E.U16 R20, desc[UR4][R20.64+0x2] ;  /* 0x0000020414147981 */ /* 0x000ea4000c1e1500 */
[----:B------:R-:W-:-:S02]  /*1130*/  IMAD.WIDE R18, R19, 0x2, R8 ;  /* 0x0000000213127825 */ /* 0x000fc400078e0208 */
[----:B------:R0:W3:Y:S04]  /*1140*/  LDG.E.U16 R13, desc[UR4][R12.64+0x2] ;  /* 0x000002040c0d7981 */ /* 0x0000e8000c1e1500 */
[----:B------:R-:W4:Y:S01]  /*1150*/  LDG.E.U16 R18, desc[UR4][R18.64+0x2] ;  /* 0x0000020412127981 */ /* 0x000f22000c1e1500 */
[----:B------:R-:W-:-:S05]  /*1160*/  IMAD.WIDE R22, R23, 0x2, R8 ;  /* 0x0000000217167825 */ /* 0x000fca00078e0208 */
[----:B------:R-:W5:Y:S01]  /*1170*/  LDG.E.U16 R8, desc[UR4][R22.64+0x2] ;  /* 0x0000020416087981 */ /* 0x000f62000c1e1500 */
        /* <DEDUP_REMOVED lines=14> */
[----:B--2---:R-:W-:Y:S02]  /*1260*/  I2FP.F32.U32 R20, R20 ;  /* 0x0000001400147245 */ /* 0x004fe40000201000 */
[----:B---3--:R-:W-:-:S03]  /*1270*/  I2FP.F32.U32 R13, R13 ;  /* 0x0000000d000d7245 */ /* 0x008fc60000201000 */
[----:B------:R-:W-:Y:S01]  /*1280*/  FMUL R11, R9, R20 ;  /* 0x00000014090b7220 */ /* 0x000fe20000400000 */
[----:B----4-:R-:W-:Y:S01]  /*1290*/  I2FP.F32.U32 R15, R18 ;  /* 0x00000012000f7245 */ /* 0x010fe20000201000 */
[----:B------:R-:W-:Y:S02]  /*12a0*/  FMUL R13, R13, R14 ;  /* 0x0000000e0d0d7220 */ /* 0x000fe40000400000 */
[----:B------:R-:W-:Y:S02]  /*12b0*/  FMUL R18, R16, R11 ;  /* 0x0000000b10127220 */ /* 0x000fe40000400000 */
[----:B------:R-:W0:Y:S01]  /*12c0*/  F2I.FLOOR.NTZ R11, R7 ;  /* 0x00000007000b7305 */ /* 0x000e220000207100 */
[----:B------:R-:W-:Y:S01]  /*12d0*/  FMUL R15, R14, R15 ;  /* 0x0000000f0e0f7220 */ /* 0x000fe20000400000 */
[----:B------:R-:W-:Y:S01]  /*12e0*/  FFMA R13, R13, R16, R18 ;  /* 0x000000100d0d7223 */ /* 0x000fe20000000012 */
[----:B-----5:R-:W-:-:S03]  /*12f0*/  I2FP.F32.U32 R8, R8 ;  /* 0x0000000800087245 */ /* 0x020fc60000201000 */
        /* <DEDUP_REMOVED lines=8> */
[----:B------:R-:W0:Y:S01]  /*1380*/  F2I.U32.TRUNC.NTZ R23, R12 ;  /* 0x0000000c00177305 */ /* 0x000e22000020f000 */
        /* <DEDUP_REMOVED lines=9> */
[----:B0-----:R-:W-:Y:S03]  /*1420*/  STG.E.U16 desc[UR4][R2.64+0x2], R23 ;  /* 0x0000021702007986 */ /* 0x001fe6000c101504 */
[--C-:B------:R-:W-:Y:S01]  /*1430*/  IMAD.WIDE R18, R19, 0x2, R8.reuse ;  /* 0x0000000213127825 */ /* 0x100fe200078e0208 */
[----:B------:R-:W2:Y:S04]  /*1440*/  LDG.E.U16 R16, desc[UR4][R16.64+0x4] ;  /* 0x0000040410107981 */ /* 0x000ea8000c1e1500 */
[----:B------:R-:W3:Y:S01]  /*1450*/  LDG.E.U16 R14, desc[UR4][R14.64+0x4] ;  /* 0x000004040e0e7981 */ /* 0x000ee2000c1e1500 */
[----:B------:R-:W-:-:S03]  /*1460*/  IMAD.WIDE R20, R21, 0x2, R8 ;  /* 0x0000000215147825 */ /* 0x000fc600078e0208 */
[----:B------:R-:W4:Y:S04]  /*1470*/  LDG.E.U16 R18, desc[UR4][R18.64+0x4] ;  /* 0x0000040412127981 */ /* 0x000f28000c1e1500 */
[----:B------:R-:W5:Y:S01]  /*1480*/  LDG.E.U16 R8, desc[UR4][R20.64+0x4] ;  /* 0x0000040414087981 */ /* 0x000f62000c1e1500 */
        /* <DEDUP_REMOVED lines=14> */
[----:B--2---:R-:W-:Y:S02]  /*1570*/  I2FP.F32.U32 R16, R16 ;  /* 0x0000001000107245 */ /* 0x004fe40000201000 */
[----:B---3--:R-:W-:-:S03]  /*1580*/  I2FP.F32.U32 R14, R14 ;  /* 0x0000000e000e7245 */ /* 0x008fc60000201000 */
[----:B------:R-:W-:Y:S01]  /*1590*/  FMUL R16, R9, R16 ;  /* 0x0000001009107220 */ /* 0x000fe20000400000 */
[----:B----4-:R-:W-:Y:S01]  /*15a0*/  I2FP.F32.U32 R18, R18 ;  /* 0x0000001200127245 */ /* 0x010fe20000201000 */
[----:B------:R-:W-:Y:S02]  /*15b0*/  FMUL R14, R14, R7 ;  /* 0x000000070e0e7220 */ /* 0x000fe40000400000 */
[----:B------:R-:W-:Y:S01]  /*15c0*/  FMUL R15, R13, R16 ;  /* 0x000000100d0f7220 */ /* 0x000fe20000400000 */
[----:B-----5:R-:W-:Y:S01]  /*15d0*/  I2FP.F32.U32 R8, R8 ;  /* 0x0000000800087245 */ /* 0x020fe20000201000 */
        /* <DEDUP_REMOVED lines=11> */
[----:B------:R-:W0:Y:S01]  /*1690*/  F2I.U32.TRUNC.NTZ R19, R12 ;  /* 0x0000000c00137305 */ /* 0x000e22000020f000 */
        /* <DEDUP_REMOVED lines=9> */
[----:B0-----:R-:W-:Y:S04]  /*1730*/  STG.E.U16 desc[UR4][R2.64+0x4], R19 ;  /* 0x0000041302007986 */ /* 0x001fe8000c101504 */
[----:B------:R-:W2:Y:S01]  /*1740*/  LDG.E.U16 R14, desc[UR4][R14.64+0x6] ;  /* 0x000006040e0e7981 */ /* 0x000ea2000c1e1500 */
[----:B------:R-:W-:-:S03]  /*1750*/  IMAD.WIDE R16, R17, 0x2, R10 ;  /* 0x0000000211107825 */ /* 0x000fc600078e020a */
[----:B------:R2:W3:Y:S01]  /*1760*/  LDG.E.U16 R8, desc[UR4][R8.64+0x6] ;  /* 0x0000060408087981 */ /* 0x0004e2000c1e1500 */
        /* <DEDUP_REMOVED lines=22> */
[----:B------:R-:W-:-:S02]  /*18d0*/  FMUL R11, R12, R11 ;  /* 0x0000000b0c0b7220 */ /* 0x000fc40000400000 */
[----:B------:R-:W-:-:S04]  /*18e0*/  FFMA R8, R21, R16, R8 ;  /* 0x0000001015087223 */ /* 0x000fc80000000008 */
[----:B------:R-:W-:-:S04]  /*18f0*/  FFMA R8, R21, R11, R8 ;  /* 0x0000000b15087223 */ /* 0x000fc80000000008 */
[----:B------:R-:W-:-:S04]  /*1900*/  FADD R8, R8, 0.5 ;  /* 0x3f00000008087421 */ /* 0x000fc80000000000 */
[----:B------:R-:W0:Y:S02]  /*1910*/  F2I.U32.TRUNC.NTZ R5, R8 ;  /* 0x0000000800057305 */ /* 0x000e24000020f000 */
[----:B0-----:R-:W-:Y:S01]  /*1920*/  STG.E.U16 desc[UR4][R2.64+0x6], R5 ;  /* 0x0000060502007986 */ /* 0x001fe2000c101504 */
[----:B------:R-:W-:Y:S05]  /*1930*/  EXIT ;  /* 0x000000000000794d */ /* 0x000fea0003800000 */
        .weak           $__internal_8_$__cuda_sm20_div_rn_f64_full
        .type           $__internal_8_$__cuda_sm20_div_rn_f64_full,@function
        .size           $__internal_8_$__cuda_sm20_div_rn_f64_full,(.L_x_852 - $__internal_8_$__cuda_sm20_div_rn_f64_full)
$__internal_8_$__cuda_sm20_div_rn_f64_full:
        /* <DEDUP_REMOVED lines=66> */
.L_x_208:
        /* <DEDUP_REMOVED lines=16> */
.L_x_211:
[----:B------:R-:W-:Y:S01]  /*1e60*/  LOP3.LUT R21, R9, 0x80000, RZ, 0xfc, !PT ;  /* 0x0008000009157812 */ /* 0x000fe200078efcff */
[----:B------:R-:W-:Y:S01]  /*1e70*/  IMAD.MOV.U32 R20, RZ, RZ, R8 ;  /* 0x000000ffff147224 */ /* 0x000fe200078e0008 */
[----:B------:R-:W-:Y:S06]  /*1e80*/  BRA `(.L_x_209) ;  /* 0x0000000000087947 */ /* 0x000fec0003800000 */
.L_x_210:
[----:B------:R-:W-:Y:S01]  /*1e90*/  LOP3.LUT R21, R7, 0x80000, RZ, 0xfc, !PT ;  /* 0x0008000007157812 */ /* 0x000fe200078efcff */
[----:B------:R-:W-:-:S07]  /*1ea0*/  IMAD.MOV.U32 R20, RZ, RZ, R6 ;  /* 0x000000ffff147224 */ /* 0x000fce00078e0006 */
.L_x_209:
[----:B------:R-:W-:Y:S05]  /*1eb0*/  BSYNC.RECONVERGENT B1 ;  /* 0x0000000000017941 */ /* 0x000fea0003800200 */
.L_x_207:
[----:B------:R-:W-:Y:S02]  /*1ec0*/  IMAD.MOV.U32 R6, RZ, RZ, R0 ;  /* 0x000000ffff067224 */ /* 0x000fe400078e0000 */
[----:B------:R-:W-:-:S04]  /*1ed0*/  IMAD.MOV.U32 R7, RZ, RZ, 0x0 ;  /* 0x00000000ff077424 */ /* 0x000fc800078e00ff */
[----:B------:R-:W-:Y:S05]  /*1ee0*/  RET.REL.NODEC R6 `(_Z38nppiWarpPerspectiveBack_16u_C4R_kernelPKt8NppiSizei8NppiRectPtiS2_dddddddddi) ;  /* 0xffffffe006447950 */ /* 0x000fea0003c3ffff */
.L_x_212:
        /* <DEDUP_REMOVED lines=9> */
.L_x_852:


//--------------------- .text._Z38nppiWarpPerspectiveBack_16u_C3R_kernelPKt8NppiSizei8NppiRectPtiS2_dddddddddi --------------------------
	.section	.text._Z38nppiWarpPerspectiveBack_16u_C3R_kernelPKt8NppiSizei8NppiRectPtiS2_dddddddddi,"ax",@progbits
	.align	128
        .global         _Z38nppiWarpPerspectiveBack_16u_C3R_kernelPKt8NppiSizei8NppiRectPtiS2_dddddddddi
        .type           _Z38nppiWarpPerspectiveBack_16u_C3R_kernelPKt8NppiSizei8NppiRectPtiS2_dddddddddi,@function
        .size           _Z38nppiWarpPerspectiveBack_16u_C3R_kernelPKt8NppiSizei8NppiRectPtiS2_dddddddddi,(.L_x_853 - _Z38nppiWarpPerspectiveBack_16u_C3R_kernelPKt8NppiSizei8NppiRectPtiS2_dddddddddi)
        .other          _Z38nppiWarpPerspectiveBack_16u_C3R_kernelPKt8NppiSizei8NppiRectPtiS2_dddddddddi,@"STO_CUDA_ENTRY STV_DEFAULT"
_Z38nppiWarpPerspectiveBack_16u_C3R_kernelPKt8NppiSizei8NppiRectPtiS2_dddddddddi:
.text._Z38nppiWarpPerspectiveBack_16u_C3R_kernelPKt8NppiSizei8NppiRectPtiS2_dddddddddi:
        /* <DEDUP_REMOVED lines=37> */
[----:B0-----:R-:W-:Y:S04]  /*0250*/  STG.E.U16 desc[UR4][R2.64+0x4], RZ ;  /* 0x000004ff02007986 */ /* 0x001fe8000c101504 */
[----:B------:R-:W-:Y:S04]  /*0260*/  STG.E.U16 desc[UR4][R2.64+0x2], RZ ;  /* 0x000002ff02007986 */ /* 0x000fe8000c101504 */
[----:B------:R-:W-:Y:S01]  /*0270*/  STG.E.U16 desc[UR4][R2.64], RZ ;  /* 0x000000ff02007986 */ /* 0x000fe2000c101504 */
[----:B------:R-:W-:Y:S05]  /*0280*/  EXIT ;  /* 0x000000000000794d */ /* 0x000fea0003800000 */
.L_x_213:
        /* <DEDUP_REMOVED lines=23> */
[----:B0-----:R-:W-:Y:S05]  /*0400*/  CALL.REL.NOINC `($__internal_9_$__cuda_sm20_div_rn_f64_full) ;  /* 0x0000001000547944 */ /* 0x001fea0003c00000 */
[----:B------:R-:W-:Y:S02]  /*0410*/  IMAD.MOV.U32 R2, RZ, RZ, R20 ;  /* 0x000000ffff027224 */ /* 0x000fe400078e0014 */
[----:B------:R-:W-:-:S07]  /*0420*/  IMAD.MOV.U32 R3, RZ, RZ, R21 ;  /* 0x000000ffff037224 */ /* 0x000fce00078e0015 */
.L_x_215:
[----:B0-----:R-:W-:Y:S05]  /*0430*/  BSYNC.RECONVERGENT B0 ;  /* 0x0000000000007941 */ /* 0x001fea0003800200 */
.L_x_214:
        /* <DEDUP_REMOVED lines=25> */
[----:B------:R-:W-:Y:S05]  /*05d0*/  CALL.REL.NOINC `($__internal_9_$__cuda_sm20_div_rn_f64_full) ;  /* 0x0000000c00e07944 */ /* 0x000fea0003c00000 */
[----:B------:R-:W-:Y:S02]  /*05e0*/  IMAD.MOV.U32 R6, RZ, RZ, R20 ;  /* 0x000000ffff067224 */ /* 0x000fe400078e0014 */
[----:B------:R-:W-:-:S07]  /*05f0*/  IMAD.MOV.U32 R7, RZ, RZ, R21 ;  /* 0x000000ffff077224 */ /* 0x000fce00078e0015 */
.L_x_217:
[----:B------:R-:W-:Y:S05]  /*0600*/  BSYNC.RECONVERGENT B0 ;  /* 0x0000000000007941 */ /* 0x000fea0003800200 */
.L_x_216:
        /* <DEDUP_REMOVED lines=35> */
[----:B------:R-:W-:Y:S02]  /*0840*/  LEA.HI.X.SX32 R3, R3, UR9, 0x1, P1 ;  /* 0x0000000903037c11 */ /* 0x000fe400088f0eff */
[----:B------:R-:W-:Y:S01]  /*0850*/  PRMT R5, RZ, 0x7610, R5 ;  /* 0x00007610ff057816 */ /* 0x000fe20000000005 */
[----:B------:R-:W-:Y:S01]  /*0860*/  IMAD.WIDE.U32 R2, R7, 0x2, R2 ;  /* 0x0000000207027825 */ /* 0x000fe200078e0002 */
[----:B------:R-:W-:-:S07]  /*0870*/  PRMT R7, RZ, 0x7610, R7 ;  /* 0x00007610ff077816 */ /* 0x000fce0000000007 */
[----:B------:R-:W-:Y:S05]  /*0880*/  @!P0 BRA `(.L_x_221) ;  /* 0x0000000000048947 */ /* 0x000fea0003800000 */
[----:B------:R0:W5:Y:S02]  /*0890*/  LDG.E.U16 R5, desc[UR4][R2.64] ;  /* 0x0000000402057981 */ /* 0x000164000c1e1500 */
.L_x_221:
[----:B------:R-:W-:Y:S05]  /*08a0*/  BSYNC.RECONVERGENT B0 ;  /* 0x0000000000007941 */ /* 0x000fea0003800200 */
.L_x_220:
[----:B-----5:R1:W-:Y:S01]  /*08b0*/  STG.E.U16 desc[UR4][R8.64], R5 ;  /* 0x0000000508007986 */ /* 0x0203e2000c101504 */
[----:B------:R-:W-:Y:S04]  /*08c0*/  BSSY.RECONVERGENT B0, `(.L_x_222) ;  /* 0x0000003000007945 */ /* 0x000fe80003800200 */
[----:B------:R-:W-:Y:S05]  /*08d0*/  @!P0 BRA `(.L_x_223) ;  /* 0x0000000000048947 */ /* 0x000fea0003800000 */
[----:B------:R2:W5:Y:S02]  /*08e0*/  LDG.E.U16 R7, desc[UR4][R2.64+0x2] ;  /* 0x0000020402077981 */ /* 0x000564000c1e1500 */
.L_x_223:
[----:B------:R-:W-:Y:S05]  /*08f0*/  BSYNC.RECONVERGENT B0 ;  /* 0x0000000000007941 */ /* 0x000fea0003800200 */
.L_x_222:
[----:B-----5:R3:W-:Y:S01]  /*0900*/  STG.E.U16 desc[UR4][R8.64+0x2], R7 ;  /* 0x0000020708007986 */ /* 0x0207e2000c101504 */
[----:B------:R-:W-:Y:S04]  /*0910*/  BSSY.RECONVERGENT B0, `(.L_x_224) ;  /* 0x0000003000007945 */ /* 0x000fe80003800200 */
[----:B------:R-:W-:Y:S05]  /*0920*/  @!P0 BRA `(.L_x_225) ;  /* 0x0000000000048947 */ /* 0x000fea0003800000 */
[----:B------:R4:W5:Y:S02]  /*0930*/  LDG.E.U16 R11, desc[UR4][R2.64+0x4] ;  /* 0x00000404020b7981 */ /* 0x000964000c1e1500 */
.L_x_225:
[----:B------:R-:W-:Y:S05]  /*0940*/  BSYNC.RECONVERGENT B0 ;  /* 0x0000000000007941 */ /* 0x000fea0003800200 */
.L_x_224:
[----:B-----5:R-:W-:Y:S01]  /*0950*/  STG.E.U16 desc[UR4][R8.64+0x4], R11 ;  /* 0x0000040b08007986 */ /* 0x020fe2000c101504 */
[----:B------:R-:W-:Y:S05]  /*0960*/  EXIT ;  /* 0x000000000000794d */ /* 0x000fea0003800000 */
.L_x_219:
[----:B------:R-:W-:Y:S01]  /*0970*/  IMAD.MOV.U32 R2, RZ, RZ, 0x3f000000 ;  /* 0x3f000000ff027424 */ /* 0x000fe200078e00ff */
[----:B------:R-:W0:Y:S01]  /*0980*/  LDCU UR6, c[0x0][0x390] ;  /* 0x00007200ff0677ac */ /* 0x000e220008000800 */
[----:B------:R-:W-:Y:S01]  /*0990*/  BSSY.RECONVERGENT B0, `(.L_x_226) ;  /* 0x0000017000007945 */ /* 0x000fe20003800200 */
[----:B------:R-:W-:Y:S01]  /*09a0*/  IMAD.WIDE R8, R11, 0x2, R8 ;  /* 0x000000020b087825 */ /* 0x000fe200078e0208 */
[----:B------:R-:W-:Y:S01]  /*09b0*/  PRMT R7, RZ, 0x7610, R7 ;  /* 0x00007610ff077816 */ /* 0x000fe20000000007 */
[----:B------:R-:W1:Y:S01]  /*09c0*/  LDCU.64 UR8, c[0x0][0x380] ;  /* 0x00007000ff0877ac */ /* 0x000e620008000a00 */
[C---:B------:R-:W-:Y:S02]  /*09d0*/  LOP3.LUT R3, R2.reuse, 0x80000000, R6, 0xb8, !PT ;  /* 0x8000000002037812 */ /* 0x040fe400078eb806 */
[----:B------:R-:W-:Y:S02]  /*09e0*/  LOP3.LUT R2, R2, 0x80000000, R15, 0xb8, !PT ;  /* 0x8000000002027812 */ /* 0x000fe400078eb80f */
[----:B------:R-:W-:Y:S01]  /*09f0*/  PRMT R11, RZ, 0x7610, R11 ;  /* 0x00007610ff0b7816 */ /* 0x000fe2000000000b */
        /* <DEDUP_REMOVED lines=12> */
[----:B------:R-:W-:Y:S01]  /*0ac0*/  IMAD.WIDE.U32 R2, R5, 0x2, R2 ;  /* 0x0000000205027825 */ /* 0x000fe200078e0002 */
[----:B------:R-:W-:-:S07]  /*0ad0*/  PRMT R5, RZ, 0x7610, R5 ;  /* 0x00007610ff057816 */ /* 0x000fce0000000005 */
[----:B------:R-:W-:Y:S05]  /*0ae0*/  @!P0 BRA `(.L_x_227) ;  /* 0x0000000000048947 */ /* 0x000fea0003800000 */
[----:B------:R0:W5:Y:S02]  /*0af0*/  LDG.E.U16 R5, desc[UR4][R2.64] ;  /* 0x0000000402057981 */ /* 0x000164000c1e1500 */
.L_x_227:
[----:B------:R-:W-:Y:S05]  /*0b00*/  BSYNC.RECONVERGENT B0 ;  /* 0x0000000000007941 */ /* 0x000fea0003800200 */
.L_x_226:
[----:B-----5:R1:W-:Y:S01]  /*0b10*/  STG.E.U16 desc[UR4][R8.64], R5 ;  /* 0x0000000508007986 */ /* 0x0203e2000c101504 */
[----:B------:R-:W-:Y:S04]  /*0b20*/  BSSY.RECONVERGENT B0, `(.L_x_228) ;  /* 0x0000003000007945 */ /* 0x000fe80003800200 */
[----:B------:R-:W-:Y:S05]  /*0b30*/  @!P0 BRA `(.L_x_229) ;  /* 0x0000000000048947 */ /* 0x000fea0003800000 */
[----:B------:R2:W5:Y:S02]  /*0b40*/  LDG.E.U16 R7, desc[UR4][R2.64+0x2] ;  /* 0x0000020402077981 */ /* 0x000564000c1e1500 */
.L_x_229:
[----:B------:R-:W-:Y:S05]  /*0b50*/  BSYNC.RECONVERGENT B0 ;  /* 0x0000000000007941 */ /* 0x000fea0003800200 */
.L_x_228:
[----:B-----5:R3:W-:Y:S01]  /*0b60*/  STG.E.U16 desc[UR4][R8.64+0x2], R7 ;  /* 0x0000020708007986 */ /* 0x0207e2000c101504 */
[----:B------:R-:W-:Y:S04]  /*0b70*/  BSSY.RECONVERGENT B0, `(.L_x_230) ;  /* 0x0000003000007945 */ /* 0x000fe80003800200 */
[----:B------:R-:W-:Y:S05]  /*0b80*/  @!P0 BRA `(.L_x_231) ;  /* 0x0000000000048947 */ /* 0x000fea0003800000 */
[----:B------:R4:W5:Y:S02]  /*0b90*/  LDG.E.U16 R11, desc[UR4][R2.64+0x4] ;  /* 0x00000404020b7981 */ /* 0x000964000c1e1500 */
.L_x_231:
[----:B------:R-:W-:Y:S05]  /*0ba0*/  BSYNC.RECONVERGENT B0 ;  /* 0x0000000000007941 */ /* 0x000fea0003800200 */
.L_x_230:
[----:B-----5:R-:W-:Y:S01]  /*0bb0*/  STG.E.U16 desc[UR4][R8.64+0x4], R11 ;  /* 0x0000040b08007986 */ /* 0x020fe2000c101504 */
[----:B------:R-:W-:Y:S05]  /*0bc0*/  EXIT ;  /* 0x000000000000794d */ /* 0x000fea0003800000 */
.L_x_218:
        /* <DEDUP_REMOVED lines=63> */
[----:B------:R-:W0:Y:S01]  /*0fc0*/  F2I.U32.TRUNC.NTZ R23, R12 ;  /* 0x0000000c00177305 */ /* 0x000e22000020f000 */
[C---:B-1----:R-:W-:Y:S01]  /*0fd0*/  VIADDMNMX R2, R15.reuse, 0x1, R4, PT ;  /* 0x000000010f027846 */ /* 0x042fe20003800104 */
[----:B------:R-:W-:-:S04]  /*0fe0*/  IMAD R21, R15, 0x3, RZ ;  /* 0x000000030f157824 */ /* 0x000fc800078e02ff */
[----:B------:R-:W-:Y:S01]  /*0ff0*/  IMAD R11, R2, 0x3, RZ ;  /* 0x00000003020b7824 */ /* 0x000fe200078e02ff */
[----:B------:R-:W-:-:S03]  /*1000*/  IADD3 R2, P0, PT, R3, UR8, RZ ;  /* 0x0000000803027c10 */ /* 0x000fc6000ff1e0ff */
[----:B------:R-:W-:Y:S01]  /*1010*/  IMAD.WIDE R18, R11, 0x2, R16 ;  /* 0x000000020b127825 */ /* 0x000fe200078e0210 */
[----:B------:R-:W-:-:S03]  /*1020*/  LEA.HI.X.SX32 R3, R3, UR9, 0x1, P0 ;  /* 0x0000000903037c11 */ /* 0x000fc600080f0eff */
[C---:B------:R-:W-:Y:S01]  /*1030*/  IMAD.WIDE R16, R21.reuse, 0x2, R16 ;  /* 0x0000000215107825 */ /* 0x040fe200078e0210 */
[----:B0-----:R-:W-:Y:S04]  /*1040*/  STG.E.U16 desc[UR4][R8.64], R23 ;  /* 0x0000001708007986 */ /* 0x001fe8000c101504 */
[----:B------:R-:W2:Y:S01]  /*1050*/  LDG.E.U16 R18, desc[UR4][R18.64+0x2] ;  /* 0x0000020412127981 */ /* 0x000ea2000c1e1500 */
[----:B------:R-:W-:-:S03]  /*1060*/  IMAD.WIDE R20, R21, 0x2, R2 ;  /* 0x0000000215147825 */ /* 0x000fc600078e0202 */
[----:B------:R-:W3:Y:S01]  /*1070*/  LDG.E.U16 R16, desc[UR4][R16.64+0x2] ;  /* 0x0000020410107981 */ /* 0x000ee2000c1e1500 */
[----:B------:R-:W-:-:S03]  /*1080*/  IMAD.WIDE R2, R11, 0x2, R2 ;  /* 0x000000020b027825 */ /* 0x000fc600078e0202 */
[----:B------:R-:W4:Y:S04]  /*1090*/  LDG.E.U16 R20, desc[UR4][R20.64+0x2] ;  /* 0x0000020414147981 */ /* 0x000f28000c1e1500 */
[----:B------:R0:W5:Y:S01]  /*10a0*/  LDG.E.U16 R3, desc[UR4][R2.64+0x2] ;  /* 0x0000020402037981 */ /* 0x000162000c1e1500 */
        /* <DEDUP_REMOVED lines=35> */
[----:B------:R-:W0:Y:S01]  /*12e0*/  F2I.U32.TRUNC.NTZ R7, R7 ;  /* 0x0000000700077305 */ /* 0x000e22000020f000 */
[----:B------:R-:W-:Y:S01]  /*12f0*/  LEA.HI.X.SX32 R11, R13, UR9, 0x1, P0 ;  /* 0x000000090d0b7c11 */ /* 0x000fe200080f0eff */
[----:B------:R-:W-:Y:S01]  /*1300*/  IMAD R19, R12, 0x3, RZ ;  /* 0x000000030c137824 */ /* 0x000fe200078e02ff */
[----:B------:R-:W-:-:S03]  /*1310*/  IADD3 R12, P0, PT, R16, UR8, RZ ;  /* 0x00000008100c7c10 */ /* 0x000fc6000ff1e0ff */
[----:B------:R-:W-:Y:S01]  /*1320*/  IMAD.WIDE R14, R19, 0x2, R10 ;  /* 0x00000002130e7825 */ /* 0x000fe200078e020a */
[----:B------:R-:W-:-:S03]  /*1330*/  LEA.HI.X.SX32 R13, R16, UR9, 0x1, P0 ;  /* 0x00000009100d7c11 */ /* 0x000fc600080f0eff */
[C---:B------:R-:W-:Y:S01]  /*1340*/  IMAD.WIDE R10, R17.reuse, 0x2, R10 ;  /* 0x00000002110a7825 */ /* 0x040fe200078e020a */
[----:B0-----:R0:W-:Y:S03]  /*1350*/  STG.E.U16 desc[UR4][R8.64+0x2], R7 ;  /* 0x0000020708007986 */ /* 0x0011e6000c101504 */
[--C-:B------:R-:W-:Y:S01]  /*1360*/  IMAD.WIDE R16, R17, 0x2, R12.reuse ;  /* 0x0000000211107825 */ /* 0x100fe200078e020c */
[----:B------:R-:W2:Y:S03]  /*1370*/  LDG.E.U16 R14, desc[UR4][R14.64+0x4] ;  /* 0x000004040e0e7981 */ /* 0x000ea6000c1e1500 */
[----:B------:R-:W-:Y:S01]  /*1380*/  IMAD.WIDE R12, R19, 0x2, R12 ;  /* 0x00000002130c7825 */ /* 0x000fe200078e020c */
[----:B------:R-:W3:Y:S04]  /*1390*/  LDG.E.U16 R10, desc[UR4][R10.64+0x4] ;  /* 0x000004040a0a7981 */ /* 0x000ee8000c1e1500 */
[----:B------:R-:W4:Y:S04]  /*13a0*/  LDG.E.U16 R16, desc[UR4][R16.64+0x4] ;  /* 0x0000040410107981 */ /* 0x000f28000c1e1500 */
[----:B------:R-:W5:Y:S01]  /*13b0*/  LDG.E.U16 R12, desc[UR4][R12.64+0x4] ;  /* 0x000004040c0c7981 */ /* 0x000f62000c1e1500 */
        /* <DEDUP_REMOVED lines=15> */
[----:B0-----:R-:W-:Y:S01]  /*14b0*/  FMUL R7, R5, R14 ;  /* 0x0000000e05077220 */ /* 0x001fe20000400000 */
        /* <DEDUP_REMOVED lines=10> */
        .weak           $__internal_9_$__cuda_sm20_div_rn_f64_full
        .type           $__internal_9_$__cuda_sm20_div_rn_f64_full,@function
        .size           $__internal_9_$__cuda_sm20_div_rn_f64_full,(.L_x_853 - $__internal_9_$__cuda_sm20_div_rn_f64_full)
$__internal_9_$__cuda_sm20_div_rn_f64_full:
        /* <DEDUP_REMOVED lines=66> */
.L_x_233:
        /* <DEDUP_REMOVED lines=16> */
.L_x_236:
[----:B------:R-:W-:Y:S01]  /*1a80*/  LOP3.LUT R21, R9, 0x80000, RZ, 0xfc, !PT ;  /* 0x0008000009157812 */ /* 0x000fe200078efcff */
[----:B------:R-:W-:Y:S01]  /*1a90*/  IMAD.MOV.U32 R20, RZ, RZ, R8 ;  /* 0x000000ffff147224 */ /* 0x000fe200078e0008 */
[----:B------:R-:W-:Y:S06]  /*1aa0*/  BRA `(.L_x_234) ;  /* 0x0000000000087947 */ /* 0x000fec0003800000 */
.L_x_235:
[----:B------:R-:W-:Y:S01]  /*1ab0*/  LOP3.LUT R21, R7, 0x80000, RZ, 0xfc, !PT ;  /* 0x0008000007157812 */ /* 0x000fe200078efcff */
[----:B------:R-:W-:-:S07]  /*1ac0*/  IMAD.MOV.U32 R20, RZ, RZ, R6 ;  /* 0x000000ffff147224 */ /* 0x000fce00078e0006 */
.L_x_234:
[----:B------:R-:W-:Y:S05]  /*1ad0*/  BSYNC.RECONVERGENT B1 ;  /* 0x0000000000017941 */ /* 0x000fea0003800200 */
.L_x_232:
[----:B------:R-:W-:Y:S02]  /*1ae0*/  IMAD.MOV.U32 R6, RZ, RZ, R0 ;  /* 0x000000ffff067224 */ /* 0x000fe400078e0000 */
[----:B------:R-:W-:-:S04]  /*1af0*/  IMAD.MOV.U32 R7, RZ, RZ, 0x0 ;  /* 0x00000000ff077424 */ /* 0x000fc800078e00ff */
[----:B------:R-:W-:Y:S05]  /*1b00*/  RET.REL.NODEC R6 `(_Z38nppiWarpPerspectiveBack_16u_C3R_kernelPKt8NppiSizei8NppiRectPtiS2_dddddddddi) ;  /* 0xffffffe4063c7950 */ /* 0x000fea0003c3ffff */
.L_x_237:
        /* <DEDUP_REMOVED lines=15> */
.L_x_853:


//--------------------- .text._Z38nppiWarpPerspectiveBack_16u_C1R_kernelPKt8NppiSizei8NppiRectPtiS2_dddddddddi --------------------------
	.section	.text._Z38nppiWarpPerspectiveBack_16u_C1R_kernelPKt8NppiSizei8NppiRectPtiS2_dddddddddi,"ax",@progbits
	.align	128
        .global         _Z38nppiWarpPerspectiveBack_16u_C1R_kernelPKt8NppiSizei8NppiRectPtiS2_dddddddddi
        .type           _Z38nppiWarpPerspectiveBack_16u_C1R_kernelPKt8NppiSizei8NppiRectPtiS2_dddddddddi,@function
        .size           _Z38nppiWarpPerspectiveBack_16u_C1R_kernelPKt8NppiSizei8NppiRectPtiS2_dddddddddi,(.L_x_855 - _Z38nppiWarpPerspectiveBack_16u_C1R_kernelPKt8NppiSizei8NppiRectPtiS2_dddddddddi)
        .other          _Z38nppiWarpPerspectiveBack_16u_C1R_kernelPKt8NppiSizei8NppiRectPtiS2_dddddddddi,@"STO_CUDA_ENTRY STV_DEFAULT"
_Z38nppiWarpPerspectiveBack_16u_C1R_kernelPKt8NppiSizei8NppiRectPtiS2_dddddddddi:
.text._Z38nppiWarpPerspectiveBack_16u_C1R_kernelPKt8NppiSizei8NppiRectPtiS2_dddddddddi:
        /* <DEDUP_REMOVED lines=36> */
[----:B0-----:R-:W-:Y:S01]  /*0240*/  STG.E.U16 desc[UR4][R2.64], RZ ;  /* 0x000000ff02007986 */ /* 0x001fe2000c101504 */
[----:B------:R-:W-:Y:S05]  /*0250*/  EXIT ;  /* 0x000000000000794d */ /* 0x000fea0003800000 */
.L_x_238:
        /* <DEDUP_REMOVED lines=23> */
[----:B0-----:R-:W-:Y:S05]  /*03d0*/  CALL.REL.NOINC `($__internal_10_$__cuda_sm20_div_rn_f64_full) ;  /* 0x0000000c006c7944 */ /* 0x001fea0003c00000 */
[----:B------:R-:W-:Y:S02]  /*03e0*/  IMAD.MOV.U32 R2, RZ, RZ, R20 ;  /* 0x000000ffff027224 */ /* 0x000fe400078e0014 */
[----:B------:R-:W-:-:S07]  /*03f0*/  IMAD.MOV.U32 R3, RZ, RZ, R21 ;  /* 0x000000ffff037224 */ /* 0x000fce00078e0015 */
.L_x_240:
[----:B0-----:R-:W-:Y:S05]  /*0400*/  BSYNC.RECONVERGENT B0 ;  /* 0x0000000000007941 */ /* 0x001fea0003800200 */
.L_x_239:
        /* <DEDUP_REMOVED lines=25> */
[----:B------:R-:W-:Y:S05]  /*05a0*/  CALL.REL.NOINC `($__internal_10_$__cuda_sm20_div_rn_f64_full) ;  /* 0x0000000800f87944 */ /* 0x000fea0003c00000 */
[----:B------:R-:W-:Y:S02]  /*05b0*/  IMAD.MOV.U32 R6, RZ, RZ, R20 ;  /* 0x000000ffff067224 */ /* 0x000fe400078e0014 */
[----:B------:R-:W-:-:S07]  /*05c0*/  IMAD.MOV.U32 R7, RZ, RZ, R21 ;  /* 0x000000ffff077224 */ /* 0x000fce00078e0015 */
.L_x_242:
[----:B------:R-:W-:Y:S05]  /*05d0*/  BSYNC.RECONVERGENT B0 ;  /* 0x0000000000007941 */ /* 0x000fea0003800200 */
.L_x_241:
        /* <DEDUP_REMOVED lines=9> */
[----:B------:R-:W-:-:S08]  /*0670*/  PRMT R7, RZ, 0x7610, R7 ;  /* 0x00007610ff077816 */ /* 0x000fd00000000007 */
        /* <DEDUP_REMOVED lines=18> */
[----:B------:R0:W5:Y:S01]  /*07a0*/  LDG.E.U16 R7, desc[UR4][R2.64] ;  /* 0x0000000402077981 */ /* 0x000162000c1e1500 */
[----:B------:R-:W-:Y:S05]  /*07b0*/  BRA `(.L_x_246) ;  /* 0x0000000800507947 */ /* 0x000fea0003800000 */
.L_x_245:
        /* <DEDUP_REMOVED lines=26> */
[----:B------:R0:W2:Y:S02]  /*0960*/  @P0 LDG.E.U16 R10, desc[UR4][R10.64] ;  /* 0x000000040a0a0981 */ /* 0x0000a4000c1e1500 */
[C---:B------:R-:W-:Y:S02]  /*0970*/  @!P3 IMAD.WIDE.U32 R12, R17.reuse, 0x2, R12 ;  /* 0x00000002110cb825 */ /* 0x040fe400078e000c */
[----:B------:R-:W3:Y:S02]  /*0980*/  @!P4 LDG.E.U16 R14, desc[UR4][R14.64] ;  /* 0x000000040e0ec981 */ /* 0x000ee4000c1e1500 */
[----:B------:R-:W-:Y:S02]  /*0990*/  @P1 IMAD.WIDE.U32 R8, R17, 0x2, R8 ;  /* 0x0000000211081825 */ /* 0x000fe400078e0008 */
[----:B------:R-:W4:Y:S04]  /*09a0*/  @!P3 LDG.E.U16 R12, desc[UR4][R12.64] ;  /* 0x000000040c0cb981 */ /* 0x000f28000c1e1500 */
[----:B------:R1:W5:Y:S01]  /*09b0*/  @P1 LDG.E.U16 R8, desc[UR4][R8.64] ;  /* 0x0000000408081981 */ /* 0x000362000c1e1500 */
        /* <DEDUP_REMOVED lines=8> */
[----:B--2---:R-:W-:Y:S02]  /*0a40*/  @P0 I2FP.F32.U32 R3, R10 ;  /* 0x0000000a00030245 */ /* 0x004fe40000201000 */
[----:B---3--:R-:W-:Y:S02]  /*0a50*/  @!P4 I2FP.F32.U32 R7, R14 ;  /* 0x0000000e0007c245 */ /* 0x008fe40000201000 */
[----:B----4-:R-:W-:-:S03]  /*0a60*/  @!P3 I2FP.F32.U32 R2, R12 ;  /* 0x0000000c0002b245 */ /* 0x010fc60000201000 */
[C---:B------:R-:W-:Y:S01]  /*0a70*/  FMUL R10, R16.reuse, R7 ;  /* 0x00000007100a7220 */ /* 0x040fe20000400000 */
[----:B------:R-:W-:Y:S01]  /*0a80*/  FMUL R3, R16, R3 ;  /* 0x0000000310037220 */ /* 0x000fe20000400000 */
[----:B-----5:R-:W-:Y:S02]  /*0a90*/  @P1 I2FP.F32.U32 R0, R8 ;  /* 0x0000000800001245 */ /* 0x020fe40000201000 */
[----:B------:R-:W-:Y:S01]  /*0aa0*/  FFMA R2, R9, R2, R10 ;  /* 0x0000000209027223 */ /* 0x000fe2000000000a */
[----:B------:R-:W-:Y:S02]  /*0ab0*/  FADD R7, -R11, 1 ;  /* 0x3f8000000b077421 */ /* 0x000fe40000000100 */
[----:B------:R-:W-:Y:S01]  /*0ac0*/  FFMA R0, R9, R0, R3 ;  /* 0x0000000009007223 */ /* 0x000fe20000000003 */
[----:B------:R-:W-:-:S04]  /*0ad0*/  FMUL R11, R11, R2 ;  /* 0x000000020b0b7220 */ /* 0x000fc80000400000 */
[----:B------:R-:W-:-:S06]  /*0ae0*/  FFMA R0, R0, R7, R11 ;  /* 0x0000000700007223 */ /* 0x000fcc000000000b */
[----:B------:R-:W0:Y:S02]  /*0af0*/  F2I.U32.TRUNC.NTZ R0, R0 ;  /* 0x0000000000007305 */ /* 0x000e24000020f000 */
[----:B0-----:R-:W-:Y:S01]  /*0b00*/  PRMT R7, R0, 0x7610, R7 ;  /* 0x0000761000077816 */ /* 0x001fe20000000007 */
[----:B------:R-:W-:Y:S06]  /*0b10*/  BRA `(.L_x_246) ;  /* 0x0000000400787947 */ /* 0x000fec0003800000 */
.L_x_244:
        /* <DEDUP_REMOVED lines=15> */
.L_x_256:
        /* <DEDUP_REMOVED lines=25> */
.L_x_255:
        /* <DEDUP_REMOVED lines=14> */
.L_x_252:
[----:B------:R-:W-:Y:S05]  /*0e80*/  BSYNC.RECONVERGENT B3 ;  /* 0x0000000000037941 */ /* 0x000fea0003800200 */
.L_x_251:
        /* <DEDUP_REMOVED lines=11> */
[----:B------:R-:W2:Y:S02]  /*0f40*/  LDG.E.U16 R14, desc[UR4][R14.64] ;  /* 0x000000040e0e7981 */ /* 0x000ea4000c1e1500 */
[----:B--2---:R-:W-:-:S05]  /*0f50*/  I2FP.F32.U32 R19, R14 ;  /* 0x0000000e00137245 */ /* 0x004fca0000201000 */
[----:B------:R-:W-:-:S07]  /*0f60*/  FFMA R10, R21, R19, R10 ;  /* 0x00000013150a7223 */ /* 0x000fce000000000a */
.L_x_254:
[----:B------:R-:W-:Y:S05]  /*0f70*/  BSYNC.RECONVERGENT B3 ;  /* 0x0000000000037941 */ /* 0x000fea0003800200 */
.L_x_253:
[----:B------:R-:W-:Y:S01]  /*0f80*/  FADD R3, R21, R3 ;  /* 0x0000000315037221 */ /* 0x000fe20000000000 */
[----:B------:R-:W-:Y:S06]  /*0f90*/  @!P2 BRA `(.L_x_255) ;  /* 0xfffffffc0080a947 */ /* 0x000fec000383ffff */
.L_x_250:
[----:B------:R-:W-:Y:S05]  /*0fa0*/  BSYNC.RECONVERGENT B0 ;  /* 0x0000000000007941 */ /* 0x000fea0003800200 */
.L_x_249:
[----:B------:R-:W-:-:S05]  /*0fb0*/  FADD R11, R11, 1 ;  /* 0x3f8000000b0b7421 */ /* 0x000fca0000000000 */
[----:B------:R-:W-:-:S13]  /*0fc0*/  FSETP.GTU.AND P0, PT, R11, R0, PT ;  /* 0x000000000b00720b */ /* 0x000fda0003f0c000 */
[----:B------:R-:W-:Y:S05]  /*0fd0*/  @!P0 BRA `(.L_x_256) ;  /* 0xfffffffc000c8947 */ /* 0x000fea000383ffff */
.L_x_248:
[----:B------:R-:W-:Y:S05]  /*0fe0*/  BSYNC.RECONVERGENT B1 ;  /* 0x0000000000017941 */ /* 0x000fea0003800200 */
.L_x_247:
        /* <DEDUP_REMOVED lines=12> */
[----:B------:R-:W-:Y:S05]  /*10b0*/  CALL.REL.NOINC `($__internal_11_$__cuda_sm3x_div_rn_noftz_f32_slowpath) ;  /* 0x0000000400a07944 */ /* 0x000fea0003c00000 */
.L_x_258:
[----:B------:R-:W-:Y:S05]  /*10c0*/  BSYNC.RECONVERGENT B0 ;  /* 0x0000000000007941 */ /* 0x000fea0003800200 */
.L_x_257:
[----:B------:R-:W-:-:S06]  /*10d0*/  FSEL R0, R0, RZ, P2 ;  /* 0x000000ff00007208 */ /* 0x000fcc0001000000 */
[----:B------:R-:W0:Y:S02]  /*10e0*/  F2I.U32.TRUNC.NTZ R0, R0 ;  /* 0x0000000000007305 */ /* 0x000e24000020f000 */
[----:B0-----:R-:W-:-:S07]  /*10f0*/  PRMT R7, R0, 0x7610, R7 ;  /* 0x0000761000077816 */ /* 0x001fce0000000007 */
.L_x_246:
[----:B------:R-:W-:Y:S05]  /*1100*/  BSYNC.RECONVERGENT B2 ;  /* 0x0000000000027941 */ /* 0x000fea0003800200 */
.L_x_243:
[----:B------:R-:W1:Y:S01]  /*1110*/  LDCU UR6, c[0x0][0x3b0] ;  /* 0x00007600ff0677ac */ /* 0x000e620008000800 */
[----:B------:R-:W0:Y:S01]  /*1120*/  LDCU.64 UR8, c[0x0][0x3a8] ;  /* 0x00007500ff0877ac */ /* 0x000e220008000a00 */
[----:B-1----:R-:W-:-:S05]  /*1130*/  IMAD R4, R4, UR6, RZ ;  /* 0x0000000604047c24 */ /* 0x002fca000f8e02ff */
[----:B0-----:R-:W-:-:S04]  /*1140*/  IADD3 R2, P0, PT, R4, UR8, RZ ;  /* 0x0000000804027c10 */ /* 0x001fc8000ff1e0ff */
[----:B------:R-:W-:-:S03]  /*1150*/  LEA.HI.X.SX32 R3, R4, UR9, 0x1, P0 ;  /* 0x0000000904037c11 */ /* 0x000fc600080f0eff */
[----:B------:R-:W-:-:S05]  /*1160*/  IMAD.WIDE R2, R5, 0x2, R2 ;  /* 0x0000000205027825 */ /* 0x000fca00078e0202 */
[----:B-----5:R-:W-:Y:S01]  /*1170*/  STG.E.U16 desc[UR4][R2.64], R7 ;  /* 0x0000000702007986 */ /* 0x020fe2000c101504 */
[----:B------:R-:W-:Y:S05]  /*1180*/  EXIT ;  /* 0x000000000000794d */ /* 0x000fea0003800000 */
        .weak           $__internal_10_$__cuda_sm20_div_rn_f64_full
        .type           $__internal_10_$__cuda_sm20_div_rn_f64_full,@function
        .size           $__internal_10_$__cuda_sm20_div_rn_f64_full,($__internal_11_$__cuda_sm3x_div_rn_noftz_f32_slowpath - $__internal_10_$__cuda_sm20_div_rn_f64_full)
$__internal_10_$__cuda_sm20_div_rn_f64_full:
        /* <DEDUP_REMOVED lines=66> */
.L_x_260:
        /* <DEDUP_REMOVED lines=16> */
.L_x_263:
[----:B------:R-:W-:Y:S01]  /*16b0*/  LOP3.LUT R21, R9, 0x80000, RZ, 0xfc, !PT ;  /* 0x0008000009157812 */ /* 0x000fe200078efcff */
[----:B------:R-:W-:Y:S01]  /*16c0*/  IMAD.MOV.U32 R20, RZ, RZ, R8 ;  /* 0x000000ffff147224 */ /* 0x000fe200078e0008 */
[----:B------:R-:W-:Y:S06]  /*16d0*/  BRA `(.L_x_261) ;  /* 0x0000000000087947 */ /* 0x000fec0003800000 */
.L_x_262:
[----:B------:R-:W-:Y:S01]  /*16e0*/  LOP3.LUT R21, R7, 0x80000, RZ, 0xfc, !PT ;  /* 0x0008000007157812 */ /* 0x000fe200078efcff */
[----:B------:R-:W-:-:S07]  /*16f0*/  IMAD.MOV.U32 R20, RZ, RZ, R6 ;  /* 0x000000ffff147224 */ /* 0x000fce00078e0006 */
.L_x_261:
[----:B------:R-:W-:Y:S05]  /*1700*/  BSYNC.RECONVERGENT B1 ;  /* 0x0000000000017941 */ /* 0x000fea0003800200 */
.L_x_259:
[----:B------:R-:W-:Y:S02]  /*1710*/  IMAD.MOV.U32 R6, RZ, RZ, R0 ;  /* 0x000000ffff067224 */ /* 0x000fe400078e0000 */
[----:B------:R-:W-:-:S04]  /*1720*/  IMAD.MOV.U32 R7, RZ, RZ, 0x0 ;  /* 0x00000000ff077424 */ /* 0x000fc800078e00ff */
[----:B------:R-:W-:Y:S05]  /*1730*/  RET.REL.NODEC R6 `(_Z38nppiWarpPerspectiveBack_16u_C1R_kernelPKt8NppiSizei8NppiRectPtiS2_dddddddddi) ;  /* 0xffffffe806307950 */ /* 0x000fea0003c3ffff */
        .weak           $__internal_11_$__cuda_sm3x_div_rn_noftz_f32_slowpath
        .type           $__internal_11_$__cuda_sm3x_div_rn_noftz_f32_slowpath,@function
        .size           $__internal_11_$__cuda_sm3x_div_rn_noftz_f32_slowpath,(.L_x_855 - $__internal_11_$__cuda_sm3x_div_rn_noftz_f32_slowpath)
$__internal_11_$__cuda_sm3x_div_rn_noftz_f32_slowpath:
        /* <DEDUP_REMOVED lines=34> */
.L_x_265:
        /* <DEDUP_REMOVED lines=51> */
.L_x_272:
[----:B------:R-:W-:-:S04]  /*1c90*/  LOP3.LUT R0, R0, 0x80000000, RZ, 0xc0, !PT ;  /* 0x8000000000007812 */ /* 0x000fc800078ec0ff */
[----:B------:R-:W-:Y:S01]  /*1ca0*/  LOP3.LUT R0, R0, 0x7f800000, RZ, 0xfc, !PT ;  /* 0x7f80000000007812 */ /* 0x000fe200078efcff */
[----:B------:R-:W-:Y:S06]  /*1cb0*/  BRA `(.L_x_273) ;  /* 0x0000000000047947 */ /* 0x000fec0003800000 */
.L_x_271:
[----:B------:R-:W-:-:S07]  /*1cc0*/  IMAD R0, R7, 0x800000, R0 ;  /* 0x0080000007007824 */ /* 0x000fce00078e0200 */
.L_x_273:
[----:B------:R-:W-:Y:S05]  /*1cd0*/  BSYNC.RECONVERGENT B3 ;  /* 0x0000000000037941 */ /* 0x000fea0003800200 */
.L_x_270:
[----:B------:R-:W-:Y:S05]  /*1ce0*/  BRA `(.L_x_274) ;  /* 0x0000000000207947 */ /* 0x000fea0003800000 */
.L_x_269:
[----:B------:R-:W-:-:S04]  /*1cf0*/  LOP3.LUT R0, R3, 0x80000000, R0, 0x48, !PT ;  /* 0x8000000003007812 */ /* 0x000fc800078e4800 */
[----:B------:R-:W-:Y:S01]  /*1d00*/  LOP3.LUT R0, R0, 0x7f800000, RZ, 0xfc, !PT ;  /* 0x7f80000000007812 */ /* 0x000fe200078efcff */
[----:B------:R-:W-:Y:S06]  /*1d10*/  BRA `(.L_x_274) ;  /* 0x0000000000147947 */ /* 0x000fec0003800000 */
.L_x_268:
[----:B------:R-:W-:Y:S01]  /*1d20*/  LOP3.LUT R0, R3, 0x80000000, R0, 0x48, !PT ;  /* 0x8000000003007812 */ /* 0x000fe200078e4800 */
[----:B------:R-:W-:Y:S06]  /*1d30*/  BRA `(.L_x_274) ;  /* 0x00000000000c7947 */ /* 0x000fec0003800000 */
.L_x_267:
[----:B------:R-:W0:Y:S01]  /*1d40*/  MUFU.RSQ R0, -QNAN ;  /* 0xffc0000000007908 */ /* 0x000e220000001400 */
[----:B------:R-:W-:Y:S05]  /*1d50*/  BRA `(.L_x_274) ;  /* 0x0000000000047947 */ /* 0x000fea0003800000 */
.L_x_266:
[----:B------:R-:W-:-:S07]  /*1d60*/  FADD.FTZ R0, R0, R3 ;  /* 0x0000000300007221 */ /* 0x000fce0000010000 */
.L_x_274:
[----:B------:R-:W-:Y:S05]  /*1d70*/  BSYNC.RECONVERGENT B1 ;  /* 0x0000000000017941 */ /* 0x000fea0003800200 */
.L_x_264:
[----:B------:R-:W-:-:S04]  /*1d80*/  IMAD.MOV.U32 R3, RZ, RZ, 0x0 ;  /* 0x00000000ff037424 */ /* 0x000fc800078e00ff */
[----:B0-----:R-:W-:Y:S05]  /*1d90*/  RET.REL.NODEC R2 `(_Z38nppiWarpPerspectiveBack_16u_C1R_kernelPKt8NppiSizei8NppiRectPtiS2_dddddddddi) ;  /* 0xffffffe002987950 */ /* 0x001fea0003c3ffff */
.L_x_275:
        /* <DEDUP_REMOVED lines=14> */
.L_x_855:


//--------------------- .text._Z37nppiWarpPerspectiveBack_8u_C4R_kernelPKh8NppiSizei8NppiRectPhiS2_dddddddddi --------------------------
	.section	.text._Z37nppiWarpPerspectiveBack_8u_C4R_kernelPKh8NppiSizei8NppiRectPhiS2_dddddddddi,"ax",@progbits
	.align	128
        .global         _Z37nppiWarpPerspectiveBack_8u_C4R_kernelPKh8NppiSizei8NppiRectPhiS2_dddddddddi
        .type           _Z37nppiWarpPerspectiveBack_8u_C4R_kernelPKh8NppiSizei8NppiRectPhiS2_dddddddddi,@function
        .size           _Z37nppiWarpPerspectiveBack_8u_C4R_kernelPKh8NppiSizei8NppiRectPhiS2_dddddddddi,(.L_x_857 - _Z37nppiWarpPerspectiveBack_8u_C4R_kernelPKh8NppiSizei8NppiRectPhiS2_dddddddddi)
        .other          _Z37nppiWarpPerspectiveBack_8u_C4R_kernelPKh8NppiSizei8NppiRectPhiS2_dddddddddi,@"STO_CUDA_ENTRY STV_DEFAULT"
_Z37nppiWarpPerspectiveBack_8u_C4R_kernelPKh8NppiSizei8NppiRectPhiS2_dddddddddi:
.text._Z37nppiWarpPerspectiveBack_8u_C4R_kernelPKh8NppiSizei8NppiRectPhiS2_dddddddddi:
        /* <DEDUP_REMOVED lines=32> */
[----:B------:R-:W2:Y:S04]  /*0200*/  LDCU.64 UR8, c[0x0][0x3a8] ;  /* 0x00007500ff0877ac */ /* 0x000ea80008000a00 */
[----:B------:R-:W-:Y:S01]  /*0210*/  SHF.R.S32.HI R5, RZ, 0x1f, R3 ;  /* 0x0000001fff057819 */ /* 0x000fe20000011403 */
[----:B-1----:R-:W-:-:S05]  /*0220*/  IMAD R4, R4, UR6, RZ ;  /* 0x0000000604047c24 */ /* 0x002fca000f8e02ff */
[----:B--2---:R-:W-:Y:S02]  /*0230*/  IADD3 R2, P0, P1, R4, UR8, R3 ;  /* 0x0000000804027c10 */ /* 0x004fe4000f91e003 */
[----:B------:R-:W-:-:S04]  /*0240*/  SHF.R.S32.HI R4, RZ, 0x1f, R4 ;  /* 0x0000001fff047819 */ /* 0x000fc80000011404 */
[----:B------:R-:W-:-:S05]  /*0250*/  IADD3.X R3, PT, PT, R4, UR9, R5, P0, P1 ;  /* 0x0000000904037c10 */ /* 0x000fca00087e2405 */
[----:B0-----:R-:W-:Y:S04]  /*0260*/  STG.E.U8 desc[UR4][R2.64+0x3], RZ ;  /* 0x000003ff02007986 */ /* 0x001fe8000c101104 */
[----:B------:R-:W-:Y:S04]  /*0270*/  STG.E.U8 desc[UR4][R2.64+0x2], RZ ;  /* 0x000002ff02007986 */ /* 0x000fe8000c101104 */
[----:B------:R-:W-:Y:S04]  /*0280*/  STG.E.U8 desc[UR4][R2.64+0x1], RZ ;  /* 0x000001ff02007986 */ /* 0x000fe8000c101104 */
[----:B------:R-:W-:Y:S01]  /*0290*/  STG.E.U8 desc[UR4][R2.64], RZ ;  /* 0x000000ff02007986 */ /* 0x000fe2000c101104 */
[----:B------:R-:W-:Y:S05]  /*02a0*/  EXIT ;  /* 0x000000000000794d */ /* 0x000fea0003800000 */
.L_x_276:
        /* <DEDUP_REMOVED lines=23> */
[----:B0-----:R-:W-:Y:S05]  /*0420*/  CALL.REL.NOINC `($__internal_12_$__cuda_sm20_div_rn_f64_full) ;  /* 0x00000024006c7944 */ /* 0x001fea0003c00000 */
[----:B------:R-:W-:Y:S02]  /*0430*/  IMAD.MOV.U32 R2, RZ, RZ, R20 ;  /* 0x000000ffff027224 */ /* 0x000fe400078e0014 */
[----:B------:R-:W-:-:S07]  /*0440*/  IMAD.MOV.U32 R3, RZ, RZ, R21 ;  /* 0x000000ffff037224 */ /* 0x000fce00078e0015 */
.L_x_278:
[----:B0-----:R-:W-:Y:S05]  /*0450*/  BSYNC.RECONVERGENT B0 ;  /* 0x0000000000007941 */ /* 0x001fea0003800200 */
.L_x_277:
        /* <DEDUP_REMOVED lines=25> */
[----:B------:R-:W-:Y:S05]  /*05f0*/  CALL.REL.NOINC `($__internal_12_$__cuda_sm20_div_rn_f64_full) ;  /* 0x0000002000f87944 */ /* 0x000fea0003c00000 */
[----:B------:R-:W-:Y:S02]  /*0600*/  IMAD.MOV.U32 R6, RZ, RZ, R20 ;  /* 0x000000ffff067224 */ /* 0x000fe400078e0014 */
[----:B------:R-:W-:-:S07]  /*0610*/  IMAD.MOV.U32 R7, RZ, RZ, R21 ;  /* 0x000000ffff077224 */ /* 0x000fce00078e0015 */
.L_x_280:
[----:B------:R-:W-:Y:S05]  /*0620*/  BSYNC.RECONVERGENT B0 ;  /* 0x0000000000007941 */ /* 0x000fea0003800200 */
.L_x_279:
[----:B------:R-:W0:Y:S01]  /*0630*/  F2F.F32.F64 R2, R2 ;  /* 0x0000000200027310 */ /* 0x000e220000301000 */
[----:B------:R-:W-:Y:S01]  /*0640*/  SHF.R.U32.HI R8, RZ, 0x1f, R3 ;  /* 0x0000001fff087819 */ /* 0x000fe20000011603 */
[----:B------:R-:W1:Y:S01]  /*0650*/  LDCU UR7, c[0x0][0x3b0] ;  /* 0x00007600ff0777ac */ /* 0x000e620008000800 */
[----:B------:R-:W-:Y:S01]  /*0660*/  SHF.R.U32.HI R0, RZ, 0x1f, R7 ;  /* 0x0000001fff007819 */ /* 0x000fe20000011607 */
[----:B------:R-:W-:Y:S01]  /*0670*/  IMAD.MOV.U32 R10, RZ, RZ, 0x3f000000 ;  /* 0x3f000000ff0a7424 */ /* 0x000fe200078e00ff */
[----:B------:R-:W-:Y:S01]  /*0680*/  LOP3.LUT R8, R8, 0x1, RZ, 0xc0, !PT ;  /* 0x0000000108087812 */ /* 0x000fe200078ec0ff */
[----:B------:R-:W-:Y:S01]  /*0690*/  IMAD.SHL.U32 R14, R5, 0x4, RZ ;  /* 0x00000004050e7824 */ /* 0x000fe200078e00ff */
[----:B------:R-:W-:Y:S01]  /*06a0*/  LOP3.LUT R0, R0, 0x1, RZ, 0xc0, !PT ;  /* 0x0000000100007812 */ /* 0x000fe200078ec0ff */
[----:B------:R2:W3:Y:S01]  /*06b0*/  F2F.F32.F64 R6, R6 ;  /* 0x0000000600067310 */ /* 0x0004e20000301000 */
[----:B------:R-:W-:Y:S01]  /*06c0*/  ISETP.NE.U32.AND P0, PT, R8, 0x1, PT ;  /* 0x000000010800780c */ /* 0x000fe20003f05070 */
[----:B------:R-:W4:Y:S01]  /*06d0*/  LDCU UR6, c[0x0][0x390] ;  /* 0x00007200ff0677ac */ /* 0x000f220008000800 */
[----:B------:R-:W-:Y:S01]  /*06e0*/  ISETP.NE.U32.AND P1, PT, R0, 0x1, PT ;  /* 0x000000010000780c */ /* 0x000fe20003f25070 */
[----:B------:R-:W5:Y:S01]  /*06f0*/  LDC.64 R8, c[0x0][0x388] ;  /* 0x0000e200ff087b82 */ /* 0x000f620000000a00 */
[----:B------:R-:W-:-:S02]  /*0700*/  ISETP.NE.U32.AND.EX P0, PT, RZ, RZ, PT, P0 ;  /* 0x000000ffff00720c */ /* 0x000fc40003f05100 */
[----:B------:R-:W-:Y:S01]  /*0710*/  ISETP.NE.U32.AND.EX P1, PT, RZ, RZ, PT, P1 ;  /* 0x000000ffff00720c */ /* 0x000fe20003f25110 */
[----:B0-----:R-:W0:Y:S01]  /*0720*/  F2I.FLOOR.NTZ R11, R2 ;  /* 0x00000002000b7305 */ /* 0x001e220000207100 */
[C---:B------:R-:W-:Y:S02]  /*0730*/  FSEL R3, -R10.reuse, 0.5, !P0 ;  /* 0x3f0000000a037808 */ /* 0x040fe40004000100 */
[----:B--2---:R-:W-:Y:S01]  /*0740*/  FSEL R7, -R10, 0.5, !P1 ;  /* 0x3f0000000a077808 */ /* 0x004fe20004800100 */
[----:B-1----:R-:W-:Y:S01]  /*0750*/  IMAD R5, R4, UR7, RZ ;  /* 0x0000000704057c24 */ /* 0x002fe2000f8e02ff */
[----:B------:R-:W1:Y:S01]  /*0760*/  LDCU UR7, c[0x0][0x410] ;  /* 0x00008200ff0777ac */ /* 0x000e620008000800 */
[----:B------:R-:W-:Y:S01]  /*0770*/  FADD.RZ R3, R2, R3 ;  /* 0x0000000302037221 */ /* 0x000fe2000000c000 */
[----:B------:R-:W-:Y:S01]  /*0780*/  SHF.R.S32.HI R16, RZ, 0x1f, R14 ;  /* 0x0000001fff107819 */ /* 0x000fe2000001140e */
[----:B---3--:R-:W-:Y:S01]  /*0790*/  FADD.RZ R10, R6, R7 ;  /* 0x00000007060a7221 */ /* 0x008fe2000000c000 */
[----:B------:R-:W2:Y:S01]  /*07a0*/  F2I.FLOOR.NTZ R0, R6 ;  /* 0x0000000600007305 */ /* 0x000ea20000207100 */
[----:B------:R-:W-:-:S04]  /*07b0*/  IADD3 R4, P0, PT, R5, R14, RZ ;  /* 0x0000000e05047210 */ /* 0x000fc80007f1e0ff */
[----:B------:R-:W-:Y:S01]  /*07c0*/  LEA.HI.X.SX32 R5, R5, R16, 0x1, P0 ;  /* 0x0000001005057211 */ /* 0x000fe200000f0eff */
[C---:B0-----:R-:W-:Y:S02]  /*07d0*/  VIADD R7, R11.reuse, 0x1 ;  /* 0x000000010b077836 */ /* 0x041fe40000000000 */
[----:B------:R2:W0:Y:S01]  /*07e0*/  F2I.TRUNC.NTZ R12, R10 ;  /* 0x0000000a000c7305 */ /* 0x000422000020f100 */
[C---:B------:R-:W-:Y:S01]  /*07f0*/  IMAD.SHL.U32 R18, R11.reuse, 0x4, RZ ;  /* 0x000000040b127824 */ /* 0x040fe200078e00ff */
[-C--:B-----5:R-:W-:Y:S01]  /*0800*/  ISETP.GE.AND P4, PT, R11, R8.reuse, PT ;  /* 0x000000080b00720c */ /* 0x0a0fe20003f86270 */
[C---:B------:R-:W-:Y:S01]  /*0810*/  IMAD.SHL.U32 R20, R7.reuse, 0x4, RZ ;  /* 0x0000000407147824 */ /* 0x040fe200078e00ff */
[----:B------:R-:W-:Y:S01]  /*0820*/  ISETP.GE.AND P2, PT, R7, R8, PT ;  /* 0x000000080700720c */ /* 0x000fe20003f46270 */
[----:B-1----:R-:W-:Y:S01]  /*0830*/  UISETP.NE.AND UP0, UPT, UR7, 0x2, UPT ;  /* 0x000000020700788c */ /* 0x002fe2000bf05270 */
[C---:B------:R-:W-:Y:S02]  /*0840*/  ISETP.LT.OR P4, PT, R11.reuse, RZ, P4 ;  /* 0x000000ff0b00720c */ /* 0x040fe40002781670 */
[----:B------:R-:W1:Y:S01]  /*0850*/  F2I.TRUNC.NTZ R3, R3 ;  /* 0x0000000300037305 */ /* 0x000e62000020f100 */
[----:B------:R-:W-:Y:S01]  /*0860*/  ISETP.LT.OR P2, PT, R11, -0x1, P2 ;  /* 0xffffffff0b00780c */ /* 0x000fe20001741670 */
[C---:B--2---:R-:W-:Y:S01]  /*0870*/  VIADD R10, R0.reuse, 0x1 ;  /* 0x00000001000a7836 */ /* 0x044fe20000000000 */
[C---:B------:R-:W-:Y:S01]  /*0880*/  ISETP.LT.OR P1, PT, R0.reuse, -0x1, P4 ;  /* 0xffffffff0000780c */ /* 0x040fe20002721670 */
[C---:B----4-:R-:W-:Y:S01]  /*0890*/  IMAD R15, R0.reuse, UR6, RZ ;  /* 0x00000006000f7c24 */ /* 0x050fe2000f8e02ff */
[----:B------:R-:W-:-:S02]  /*08a0*/  ISETP.LT.OR P0, PT, R0, -0x1, P2 ;  /* 0xffffffff0000780c */ /* 0x000fc40001701670 */
[----:B0-----:R-:W-:Y:S02]  /*08b0*/  VIADDMNMX.RELU R16, R9, 0xffffffff, R12, PT ;  /* 0xffffffff09107846 */ /* 0x001fe4000380110c */
[-C--:B------:R-:W-:Y:S02]  /*08c0*/  ISETP.GE.AND P5, PT, R0, R9.reuse, PT ;  /* 0x000000090000720c */ /* 0x080fe40003fa6270 */
[CC--:B------:R-:W-:Y:S01]  /*08d0*/  ISETP.GE.AND P3, PT, R16.reuse, R9.reuse, PT ;  /* 0x000000091000720c */ /* 0x0c0fe20003f66270 */
[----:B------:R-:W-:Y:S01]  /*08e0*/  IMAD R16, R16, UR6, RZ ;  /* 0x0000000610107c24 */ /* 0x000fe2000f8e02ff */
[CC--:B------:R-:W-:Y:S02]  /*08f0*/  ISETP.GE.OR P1, PT, R10.reuse, R9.reuse, P1 ;  /* 0x000000090a00720c */ /* 0x0c0fe40000f26670 */
[----:B------:R-:W-:Y:S02]  /*0900*/  ISETP.GE.OR P0, PT, R10, R9, P0 ;  /* 0x000000090a00720c */ /* 0x000fe40000706670 */
[----:B------:R-:W-:Y:S01]  /*0910*/  I2FP.F32.S32 R9, R11 ;  /* 0x0000000b00097245 */ /* 0x000fe20000201400 */
[----:B------:R-:W-:Y:S01]  /*0920*/  VIADD R11, R15, UR6 ;  /* 0x000000060f0b7c36 */ /* 0x000fe20008000000 */
[----:B------:R-:W-:-:S02]  /*0930*/  I2FP.F32.S32 R13, R0 ;  /* 0x00000000000d7245 */ /* 0x000fc40000201400 */
[----:B------:R-:W-:Y:S01]  /*0940*/  ISETP.LT.OR P5, PT, R0, RZ, P5 ;  /* 0x000000ff0000720c */ /* 0x000fe20002fa1670 */
[----:B------:R-:W-:Y:S01]  /*0950*/  FADD R0, R2, -R9 ;  /* 0x8000000902007221 */ /* 0x000fe20000000000 */
[----:B-1----:R-:W-:Y:S01]  /*0960*/  VIADDMNMX.RELU R3, R8, 0xffffffff, R3, PT ;  /* 0xffffffff08037846 */ /* 0x002fe20003801103 */
[----:B------:R-:W-:Y:S01]  /*0970*/  FADD R13, R6, -R13 ;  /* 0x8000000d060d7221 */ /* 0x000fe20000000000 */
[----:B------:R-:W-:Y:S01]  /*0980*/  PLOP3.LUT P4, PT, P4, P5, PT, 0xf8, 0x8f ;  /* 0x00000000008f781c */ /* 0x000fe2000278bf70 */
[----:B------:R-:W-:Y:S01]  /*0990*/  FADD R14, -R0, 1 ;  /* 0x3f800000000e7421 */ /* 0x000fe20000000100 */
[----:B------:R-:W-:Y:S01]  /*09a0*/  ISETP.LT.AND P3, PT, R3, R8, !P3 ;  /* 0x000000080300720c */ /* 0x000fe20005f61270 */
[----:B------:R-:W-:Y:S01]  /*09b0*/  FADD R12, -R13, 1 ;  /* 0x3f8000000d0c7421 */ /* 0x000fe20000000100 */
[----:B------:R-:W-:Y:S02]  /*09c0*/  PLOP3.LUT P2, PT, P2, P5, PT, 0xf8, 0x8f ;  /* 0x00000000008f781c */ /* 0x000fe4000174bf70 */
[----:B------:R-:W-:-:S02]  /*09d0*/  SHF.R.S32.HI R7, RZ, 0x1f, R15 ;  /* 0x0000001fff077819 */ /* 0x000fc4000001140f */
[----:B------:R-:W-:Y:S01]  /*09e0*/  SHF.R.S32.HI R17, RZ, 0x1f, R11 ;  /* 0x0000001fff117819 */ /* 0x000fe2000001140b */
[----:B------:R-:W-:Y:S08]  /*09f0*/  BRA.U !UP0, `(.L_x_281) ;  /* 0x0000001908447547 */ /* 0x000ff0000b800000 */
[C---:B------:R-:W-:Y:S01]  /*0a00*/  FADD R7, R2.reuse, -2 ;  /* 0xc000000002077421 */ /* 0x040fe20000000000 */
[----:B------:R-:W-:Y:S01]  /*0a10*/  FADD R8, R2, 2 ;  /* 0x4000000002087421 */ /* 0x000fe20000000000 */
[C---:B------:R-:W-:Y:S01]  /*0a20*/  FADD R9, R6.reuse, -2 ;  /* 0xc000000006097421 */ /* 0x040fe20000000000 */
[----:B------:R-:W-:Y:S01]  /*0a30*/  FADD R10, R6, 2 ;  /* 0x40000000060a7421 */ /* 0x000fe20000000000 */
[----:B------:R-:W-:Y:S02]  /*0a40*/  UISETP.NE.AND UP0, UPT, UR7, 0x1, UPT ;  /* 0x000000010700788c */ /* 0x000fe4000bf05270 */
[----:B------:R-:W0:Y:S08]  /*0a50*/  FRND.CEIL R7, R7 ;  /* 0x0000000700077307 */ /* 0x000e300000209000 */
[----:B------:R-:W1:Y:S08]  /*0a60*/  FRND.FLOOR R8, R8 ;  /* 0x0000000800087307 */ /* 0x000e700000205000 */
[----:B------:R-:W2:Y:S08]  /*0a70*/  FRND.CEIL R9, R9 ;  /* 0x0000000900097307 */ /* 0x000eb00000209000 */
[----:B------:R-:W3:Y:S01]  /*0a80*/  FRND.FLOOR R10, R10 ;  /* 0x0000000a000a7307 */ /* 0x000ee20000205000 */
[----:B01----:R-:W-:Y:S05]  /*0a90*/  BRA.U UP0, `(.L_x_282) ;  /* 0x0000000100707547 */ /* 0x003fea000b800000 */
[----:B------:R-:W0:Y:S01]  /*0aa0*/  LDCU.64 UR6, c[0x0][0x380] ;  /* 0x00007000ff0677ac */ /* 0x000e220008000a00 */
[----:B------:R-:W-:Y:S02]  /*0ab0*/  SHF.L.U32 R3, R3, 0x2, RZ ;  /* 0x0000000203037819 */ /* 0x000fe400000006ff */
[----:B------:R-:W-:Y:S02]  /*0ac0*/  SHF.R.S32.HI R0, RZ, 0x1f, R16 ;  /* 0x0000001fff007819 */ /* 0x000fe40000011410 */
[----:B------:R-:W-:Y:S02]  /*0ad0*/  PRMT R7, RZ, 0x7610, R7 ;  /* 0x00007610ff077816 */ /* 0x000fe40000000007 */
[----:B0-----:R-:W-:-:S04]  /*0ae0*/  IADD3 R2, P0, P1, R16, UR6, R3 ;  /* 0x0000000610027c10 */ /* 0x001fc8000f91e003 */
[----:B------:R-:W-:Y:S01]  /*0af0*/  IADD3.X R3, PT, PT, R0, UR7, RZ, P0, P1 ;  /* 0x0000000700037c10 */ /* 0x000fe200087e24ff */
[----:B------:R-:W0:Y:S04]  /*0b00*/  LDCU.64 UR6, c[0x0][0x3a8] ;  /* 0x00007500ff0677ac */ /* 0x000e280008000a00 */
[----:B------:R-:W4:Y:S01]  /*0b10*/  @P3 LDG.E.U8 R7, desc[UR4][R2.64] ;  /* 0x0000000402073981 */ /* 0x000f22000c1e1100 */
[----:B------:R-:W-:Y:S01]  /*0b20*/  BSSY.RECONVERGENT B0, `(.L_x_283) ;  /* 0x000000b000007945 */ /* 0x000fe20003800200 */
[----:B0-----:R-:W-:-:S04]  /*0b30*/  IADD3 R4, P0, PT, R4, UR6, RZ ;  /* 0x0000000604047c10 */ /* 0x001fc8000ff1e0ff */
[----:B------:R-:W-:-:S05]  /*0b40*/  IADD3.X R5, PT, PT, R5, UR7, RZ, P0, !PT ;  /* 0x0000000705057c10 */ /* 0x000fca00087fe4ff */
[----:B----4-:R0:W-:Y:S01]  /*0b50*/  STG.E.U8 desc[UR4][R4.64], R7 ;  /* 0x0000000704007986 */ /* 0x0101e2000c101104 */
[----:B------:R-:W-:Y:S05]  /*0b60*/  @!P3 BRA `(.L_x_284) ;  /* 0x000000000010b947 */ /* 0x000fea0003800000 */
[----:B0-----:R-:W4:Y:S04]  /*0b70*/  LDG.E.U8 R7, desc[UR4][R2.64+0x1] ;  /* 0x0000010402077981 */ /* 0x001f28000c1e1100 */
[----:B----4-:R0:W-:Y:S04]  /*0b80*/  STG.E.U8 desc[UR4][R4.64+0x1], R7 ;  /* 0x0000010704007986 */ /* 0x0101e8000c101104 */
[----:B--2---:R0:W5:Y:S01]  /*0b90*/  LDG.E.U8 R9, desc[UR4][R2.64+0x2] ;  /* 0x0000020402097981 */ /* 0x004162000c1e1100 */
[----:B------:R-:W-:Y:S05]  /*0ba0*/  BRA `(.L_x_285) ;  /* 0x0000000000087947 */ /* 0x000fea0003800000 */
.L_x_284:
[----:B------:R1:W-:Y:S01]  /*0bb0*/  STG.E.U8 desc[UR4][R4.64+0x1], RZ ;  /* 0x000001ff04007986 */ /* 0x0003e2000c101104 */
[----:B--2---:R-:W-:-:S07]  /*0bc0*/  PRMT R9, RZ, 0x7610, R9 ;  /* 0x00007610ff097816 */ /* 0x004fce0000000009 */
.L_x_285:
[----:B------:R-:W-:Y:S05]  /*0bd0*/  BSYNC.RECONVERGENT B0 ;  /* 0x0000000000007941 */ /* 0x000fea0003800200 */
.L_x_283:
[----:B-----5:R2:W-:Y:S01]  /*0be0*/  STG.E.U8 desc[UR4][R4.64+0x2], R9 ;  /* 0x0000020904007986 */ /* 0x0205e2000c101104 */
[----:B------:R-:W-:Y:S01]  /*0bf0*/  BSSY.RECONVERGENT B0, `(.L_x_286) ;  /* 0x0000004000007945 */ /* 0x000fe20003800200 */
[----:B0-----:R-:W-:-:S03]  /*0c00*/  PRMT R7, RZ, 0x7610, R7 ;  /* 0x00007610ff077816 */ /* 0x001fc60000000007 */
[----:B------:R-:W-:Y:S05]  /*0c10*/  @!P3 BRA `(.L_x_287) ;  /* 0x000000000004b947 */ /* 0x000fea0003800000 */
[----:B------:R0:W5:Y:S02]  /*0c20*/  LDG.E.U8 R7, desc[UR4][R2.64+0x3] ;  /* 0x0000030402077981 */ /* 0x000164000c1e1100 */
.L_x_287:
[----:B------:R-:W-:Y:S05]  /*0c30*/  BSYNC.RECONVERGENT B0 ;  /* 0x0000000000007941 */ /* 0x000fea0003800200 */
.L_x_286:
[----:B-----5:R-:W-:Y:S01]  /*0c40*/  STG.E.U8 desc[UR4][R4.64+0x3], R7 ;  /* 0x0000030704007986 */ /* 0x020fe2000c101104 */
[----:B------:R-:W-:Y:S05]  /*0c50*/  EXIT ;  /* 0x000000000000794d */ /* 0x000fea0003800000 */
.L_x_282:
[----:B--23--:R-:W-:Y:S01]  /*0c60*/  FSETP.GTU.AND P0, PT, R9, R10, PT ;  /* 0x0000000a0900720b */ /* 0x00cfe20003f0c000 */
[----:B------:R-:W-:Y:S01]  /*0c70*/  BSSY.RECONVERGENT B0, `(.L_x_288) ;  /* 0x0000043000007945 */ /* 0x000fe20003800200 */
[----:B------:R-:W-:Y:S02]  /*0c80*/  IMAD.MOV.U32 R14, RZ, RZ, RZ ;  /* 0x000000ffff0e7224 */ /* 0x000fe400078e00ff */
[----:B------:R-:W-:-:S09]  /*0c90*/  IMAD.MOV.U32 R3, RZ, RZ, RZ ;  /* 0x000000ffff037224 */ /* 0x000fd200078e00ff */
[----:B------:R-:W-:Y:S05]  /*0ca0*/  @P0 BRA `(.L_x_289) ;  /* 0x0000000000fc0947 */ /* 0x000fea0003800000 */
[----:B------:R-:W-:Y:S02]  /*0cb0*/  IMAD.MOV.U32 R3, RZ, RZ, RZ ;  /* 0x000000ffff037224 */ /* 0x000fe400078e00ff */
[----:B------:R-:W-:Y:S02]  /*0cc0*/  IMAD.MOV.U32 R11, RZ, RZ, R9 ;  /* 0x000000ffff0b7224 */ /* 0x000fe400078e0009 */
[----:B------:R-:W-:-:S07]  /*0cd0*/  IMAD.MOV.U32 R14, RZ, RZ, RZ ;  /* 0x000000ffff0e7224 */ /* 0x000fce00078e00ff */
.L_x_295:
[----:B------:R-:W-:Y:S01]  /*0ce0*/  FSETP.GTU.AND P0, PT, R7, R8, PT ;  /* 0x000000080700720b */ /* 0x000fe20003f0c000 */
        /* <DEDUP_REMOVED lines=8> */
[C---:B------:R-:W-:Y:S01]  /*0d70*/  FMUL R0, R12.reuse, R12 ;  /* 0x0000000c0c007220 */ /* 0x040fe20000400000 */
[C---:B------:R-:W-:Y:S01]  /*0d80*/  FSETP.GTU.AND P2, PT, |R12|.reuse, 1, PT ;  /* 0x3f8000000c00780b */ /* 0x040fe20003f4c200 */
[C---:B------:R-:W-:Y:S01]  /*0d90*/  FFMA R17, |R12|.reuse, -R17, 2.5 ;  /* 0x402000000c117423 */ /* 0x040fe20000000a11 */
[C---:B------:R-:W-:Y:S01]  /*0da0*/  FFMA R13, |R12|.reuse, R13, -2.5 ;  /* 0xc02000000c0d7423 */ /* 0x040fe2000000020d */
[----:B------:R-:W-:-:S02]  /*0db0*/  FSETP.GEU.AND P1, PT, |R12|, 2, PT ;  /* 0x400000000c00780b */ /* 0x000fc40003f2e200 */
[----:B------:R-:W-:Y:S01]  /*0dc0*/  FFMA R17, |R12|, R17, -4 ;  /* 0xc08000000c117423 */ /* 0x000fe20000000211 */
[----:B------:R-:W-:-:S03]  /*0dd0*/  FFMA R0, R0, R13, 1 ;  /* 0x3f80000000007423 */ /* 0x000fc6000000000d */
[----:B------:R-:W-:Y:S01]  /*0de0*/  FFMA R17, |R12|, R17, 2 ;  /* 0x400000000c117423 */ /* 0x000fe20000000211 */
[----:B0-----:R-:W-:-:S04]  /*0df0*/  ISETP.GE.AND P0, PT, R15, UR6, PT ;  /* 0x000000060f007c0c */ /* 0x001fc8000bf06270 */
[----:B------:R-:W-:Y:S01]  /*0e00*/  @P2 FSEL R0, R17, RZ, !P1 ;  /* 0x000000ff11002208 */ /* 0x000fe20004800000 */
[----:B------:R-:W-:Y:S01]  /*0e10*/  IMAD.MOV.U32 R17, RZ, RZ, R7 ;  /* 0x000000ffff117224 */ /* 0x000fe200078e0007 */
[C---:B------:R-:W-:Y:S01]  /*0e20*/  ISETP.LT.OR P0, PT, R15.reuse, RZ, P0 ;  /* 0x000000ff0f00720c */ /* 0x040fe20000701670 */
[----:B-1----:R-:W-:-:S05]  /*0e30*/  IMAD R15, R15, UR7, RZ ;  /* 0x000000070f0f7c24 */ /* 0x002fca000f8e02ff */
[----:B------:R-:W-:-:S07]  /*0e40*/  SHF.R.S32.HI R16, RZ, 0x1f, R15 ;  /* 0x0000001fff107819 */ /* 0x000fce000001140f */
.L_x_294:
        /* <DEDUP_REMOVED lines=8> */
[----:B------:R-:W-:Y:S02]  /*0ed0*/  FSETP.GEU.AND P1, PT, |R21|, 2, PT ;  /* 0x400000001500780b */ /* 0x000fe40003f2e200 */
[----:B------:R-:W-:-:S11]  /*0ee0*/  MOV R19, RZ ;  /* 0x000000ff00137202 */ /* 0x000fd60000000f00 */
[----:B------:R-:W-:-:S04]  /*0ef0*/  @!P1 IMAD.MOV.U32 R12, RZ, RZ, 0x3f000000 ;  /* 0x3f000000ff0c9424 */ /* 0x000fc800078e00ff */
[----:B------:R-:W-:-:S04]  /*0f00*/  @!P1 FFMA R12, |R21|, -R12, 2.5 ;  /* 0x40200000150c9423 */ /* 0x000fc80000000a0c */
[----:B------:R-:W-:-:S04]  /*0f10*/  @!P1 FFMA R12, |R21|, R12, -4 ;  /* 0xc0800000150c9423 */ /* 0x000fc8000000020c */
[----:B------:R-:W-:-:S07]  /*0f20*/  @!P1 FFMA R19, |R21|, R12, 2 ;  /* 0x4000000015139423 */ /* 0x000fce000000020c */
.L_x_293:
[----:B------:R-:W-:Y:S05]  /*0f30*/  BSYNC.RECONVERGENT B2 ;  /* 0x0000000000027941 */ /* 0x000fea0003800200 */
.L_x_292:
[----:B------:R-:W0:Y:S01]  /*0f40*/  LDCU UR6, c[0x0][0x388] ;  /* 0x00007100ff0677ac */ /* 0x000e220008000800 */
[----:B------:R-:W0:Y:S02]  /*0f50*/  F2I.FLOOR.NTZ R18, R17 ;  /* 0x0000001100127305 */ /* 0x000e240000207100 */
[----:B0-----:R-:W-:-:S04]  /*0f60*/  ISETP.GE.AND P1, PT, R18, UR6, PT ;  /* 0x0000000612007c0c */ /* 0x001fc8000bf26270 */
[----:B------:R-:W-:-:S04]  /*0f70*/  ISETP.LT.OR P1, PT, R18, RZ, P1 ;  /* 0x000000ff1200720c */ /* 0x000fc80000f21670 */
[----:B------:R-:W-:-:S13]  /*0f80*/  PLOP3.LUT P1, PT, P1, P0, PT, 0xf8, 0x8f ;  /* 0x00000000008f781c */ /* 0x000fda0000f21f70 */
[----:B------:R-:W0:Y:S01]  /*0f90*/  @!P1 LDC.64 R12, c[0x0][0x380] ;  /* 0x0000e000ff0c9b82 */ /* 0x000e220000000a00 */
[----:B------:R-:W-:-:S05]  /*0fa0*/  @!P1 IMAD.SHL.U32 R18, R18, 0x4, RZ ;  /* 0x0000000412129824 */ /* 0x000fca00078e00ff */
[----:B0-----:R-:W-:-:S04]  /*0fb0*/  @!P1 IADD3 R12, P2, P3, R15, R12, R18 ;  /* 0x0000000c0f0c9210 */ /* 0x001fc80007b5e012 */
[----:B------:R-:W-:-:S05]  /*0fc0*/  @!P1 IADD3.X R13, PT, PT, R16, R13, RZ, P2, P3 ;  /* 0x0000000d100d9210 */ /* 0x000fca00017e64ff */
[----:B------:R-:W2:Y:S01]  /*0fd0*/  @!P1 LDG.E.U8 R12, desc[UR4][R12.64] ;  /* 0x000000040c0c9981 */ /* 0x000ea2000c1e1100 */
[----:B------:R-:W-:Y:S01]  /*0fe0*/  FADD R17, R17, 1 ;  /* 0x3f80000011117421 */ /* 0x000fe20000000000 */
[----:B------:R-:W-:Y:S02]  /*0ff0*/  IMAD.MOV.U32 R21, RZ, RZ, RZ ;  /* 0x000000ffff157224 */ /* 0x000fe400078e00ff */
[----:B------:R-:W-:Y:S02]  /*1000*/  FMUL R19, R0, R19 ;  /* 0x0000001300137220 */ /* 0x000fe40000400000 */
[----:B------:R-:W-:Y:S02]  /*1010*/  FSETP.GTU.AND P2, PT, R17, R8, PT ;  /* 0x000000081100720b */ /* 0x000fe40003f4c000 */
[----:B------:R-:W-:Y:S01]  /*1020*/  FADD R3, R19, R3 ;  /* 0x0000000313037221 */ /* 0x000fe20000000000 */
[----:B--2---:R-:W-:-:S05]  /*1030*/  @!P1 I2FP.F32.U32 R21, R12 ;  /* 0x0000000c00159245 */ /* 0x004fca0000201000 */
[----:B------:R-:W-:-:S05]  /*1040*/  FFMA R14, R19, R21, R14 ;  /* 0x00000015130e7223 */ /* 0x000fca000000000e */
[----:B------:R-:W-:Y:S05]  /*1050*/  @!P2 BRA `(.L_x_294) ;  /* 0xfffffffc007ca947 */ /* 0x000fea000383ffff */
.L_x_291:
[----:B------:R-:W-:Y:S05]  /*1060*/  BSYNC.RECONVERGENT B1 ;  /* 0x0000000000017941 */ /* 0x000fea0003800200 */
.L_x_290:
[----:B------:R-:W-:-:S05]  /*1070*/  FADD R11, R11, 1 ;  /* 0x3f8000000b0b7421 */ /* 0x000fca0000000000 */
[----:B------:R-:W-:-:S13]  /*1080*/  FSETP.GTU.AND P0, PT, R11, R10, PT ;  /* 0x0000000a0b00720b */ /* 0x000fda0003f0c000 */
[----:B------:R-:W-:Y:S05]  /*1090*/  @!P0 BRA `(.L_x_295) ;  /* 0xfffffffc00108947 */ /* 0x000fea000383ffff */
.L_x_289:
[----:B------:R-:W-:Y:S05]  /*10a0*/  BSYNC.RECONVERGENT B0 ;  /* 0x0000000000007941 */ /* 0x000fea0003800200 */
.L_x_288:
[----:B------:R-:W0:Y:S01]  /*10b0*/  MUFU.RCP R0, R3 ;  /* 0x0000000300007308 */ /* 0x000e220000001000 */
[----:B------:R-:W-:Y:S01]  /*10c0*/  BSSY.RECONVERGENT B0, `(.L_x_296) ;  /* 0x000000d000007945 */ /* 0x000fe20003800200 */
[----:B------:R-:W-:Y:S02]  /*10d0*/  FSETP.GTU.AND P4, PT, R9, R10, PT ;  /* 0x0000000a0900720b */ /* 0x000fe40003f8c000 */
[----:B------:R-:W-:-:S04]  /*10e0*/  FSETP.NEU.AND P5, PT, R3, RZ, PT ;  /* 0x000000ff0300720b */ /* 0x000fc80003fad000 */
        /* <DEDUP_REMOVED lines=9> */
[----:B------:R-:W-:Y:S05]  /*1180*/  CALL.REL.NOINC `($__internal_13_$__cuda_sm3x_div_rn_noftz_f32_slowpath) ;  /* 0x0000001c00807944 */ /* 0x000fea0003c00000 */
.L_x_297:
[----:B------:R-:W-:Y:S05]  /*1190*/  BSYNC.RECONVERGENT B0 ;  /* 0x0000000000007941 */ /* 0x000fea0003800200 */
.L_x_296:
[----:B------:R-:W-:Y:S01]  /*11a0*/  FSEL R0, R0, RZ, P5 ;  /* 0x000000ff00007208 */ /* 0x000fe20002800000 */
[----:B------:R-:W0:Y:S01]  /*11b0*/  LDCU.64 UR6, c[0x0][0x3a8] ;  /* 0x00007500ff0677ac */ /* 0x000e220008000a00 */
[----:B------:R-:W-:Y:S01]  /*11c0*/  BSSY.RECONVERGENT B0, `(.L_x_298) ;  /* 0x000004b000007945 */ /* 0x000fe20003800200 */
[----:B------:R-:W-:Y:S01]  /*11d0*/  IMAD.MOV.U32 R14, RZ, RZ, RZ ;  /* 0x000000ffff0e7224 */ /* 0x000fe200078e00ff */
[C---:B------:R-:W-:Y:S02]  /*11e0*/  FMNMX.NAN R3, R0.reuse, 255, PT ;  /* 0x437f000000037809 */ /* 0x040fe40003820000 */
[----:B------:R-:W-:-:S03]  /*11f0*/  FSETP.GEU.AND P0, PT, R0, RZ, PT ;  /* 0x000000ff0000720b */ /* 0x000fc60003f0e000 */
[----:B------:R-:W-:-:S05]  /*1200*/  FADD R3, R3, 0.5 ;  /* 0x3f00000003037421 */ /* 0x000fca0000000000 */
[----:B------:R-:W-:Y:S01]  /*1210*/  FSEL R0, R3, 0.5, P0 ;  /* 0x3f00000003007808 */ /* 0x000fe20000000000 */
[----:B------:R-:W-:-:S03]  /*1220*/  IMAD.MOV.U32 R3, RZ, RZ, RZ ;  /* 0x000000ffff037224 */ /* 0x000fc600078e00ff */
[----:B------:R-:W1:Y:S01]  /*1230*/  F2I.U32.TRUNC.NTZ R11, R0 ;  /* 0x00000000000b7305 */ /* 0x000e62000020f000 */
[----:B0-----:R-:W-:-:S04]  /*1240*/  IADD3 R4, P0, PT, R4, UR6, RZ ;  /* 0x0000000604047c10 */ /* 0x001fc8000ff1e0ff */
[----:B------:R-:W-:-:S05]  /*1250*/  IADD3.X R5, PT, PT, R5, UR7, RZ, P0, !PT ;  /* 0x0000000705057c10 */ /* 0x000fca00087fe4ff */
[----:B-1----:R0:W-:Y:S01]  /*1260*/  STG.E.U8 desc[UR4][R4.64], R11 ;  /* 0x0000000b04007986 */ /* 0x0021e2000c101104 */
[----:B------:R-:W-:Y:S05]  /*1270*/  @P4 BRA `(.L_x_299) ;  /* 0x0000000000fc4947 */ /* 0x000fea0003800000 */
[----:B------:R-:W-:Y:S02]  /*1280*/  IMAD.MOV.U32 R3, RZ, RZ, RZ ;  /* 0x000000ffff037224 */ /* 0x000fe400078e00ff */
[----:B0-----:R-:W-:Y:S02]  /*1290*/  IMAD.MOV.U32 R11, RZ, RZ, R9 ;  /* 0x000000ffff0b7224 */ /* 0x001fe400078e0009 */
[----:B------:R-:W-:-:S07]  /*12a0*/  IMAD.MOV.U32 R14, RZ, RZ, RZ ;  /* 0x000000ffff0e7224 */ /* 0x000fce00078e00ff */
.L_x_305:
        /* <DEDUP_REMOVED lines=18> */
[----:B------:R-:W-:Y:S02]  /*13d0*/  @P2 FSEL R0, R17, RZ, !P1 ;  /* 0x000000ff11002208 */ /* 0x000fe40004800000 */
[C---:B------:R-:W-:Y:S01]  /*13e0*/  ISETP.LT.OR P0, PT, R15.reuse, RZ, P0 ;  /* 0x000000ff0f00720c */ /* 0x040fe20000701670 */
[----:B-1----:R-:W-:Y:S01]  /*13f0*/  IMAD R15, R15, UR7, RZ ;  /* 0x000000070f0f7c24 */ /* 0x002fe2000f8e02ff */
[----:B------:R-:W-:-:S04]  /*1400*/  MOV R17, R7 ;  /* 0x0000000700117202 */ /* 0x000fc80000000f00 */
[----:B------:R-:W-:-:S07]  /*1410*/  SHF.R.S32.HI R16, RZ, 0x1f, R15 ;  /* 0x0000001fff107819 */ /* 0x000fce000001140f */
.L_x_304:
        /* <DEDUP_REMOVED lines=14> */
.L_x_303:
[----:B------:R-:W-:Y:S05]  /*1500*/  BSYNC.RECONVERGENT B2 ;  /* 0x0000000000027941 */ /* 0x000fea0003800200 */
.L_x_302:
        /* <DEDUP_REMOVED lines=18> */
.L_x_301:
[----:B------:R-:W-:Y:S05]  /*1630*/  BSYNC.RECONVERGENT B1 ;  /* 0x0000000000017941 */ /* 0x000fea0003800200 */
.L_x_300:
[----:B------:R-:W-:-:S05]  /*1640*/  FADD R11, R11, 1 ;  /* 0x3f8000000b0b7421 */ /* 0x000fca0000000000 */
[----:B------:R-:W-:-:S13]  /*1650*/  FSETP.GTU.AND P0, PT, R11, R10, PT ;  /* 0x0000000a0b00720b */ /* 0x000fda0003f0c000 */
[----:B------:R-:W-:Y:S05]  /*1660*/  @!P0 BRA `(.L_x_305) ;  /* 0xfffffffc00108947 */ /* 0x000fea000383ffff */
.L_x_299:
[----:B------:R-:W-:Y:S05]  /*1670*/  BSYNC.RECONVERGENT B0 ;  /* 0x0000000000007941 */ /* 0x000fea0003800200 */
.L_x_298:
        /* <DEDUP_REMOVED lines=14> */
.L_x_307:
[----:B------:R-:W-:Y:S05]  /*1760*/  BSYNC.RECONVERGENT B0 ;  /* 0x0000000000007941 */ /* 0x000fea0003800200 */
.L_x_306:
[----:B------:R-:W-:Y:S01]  /*1770*/  FSEL R0, R0, RZ, P5 ;  /* 0x000000ff00007208 */ /* 0x000fe20002800000 */
[----:B------:R-:W-:Y:S01]  /*1780*/  BSSY.RECONVERGENT B0, `(.L_x_308) ;  /* 0x0000049000007945 */ /* 0x000fe20003800200 */
[----:B------:R-:W-:Y:S02]  /*1790*/  IMAD.MOV.U32 R14, RZ, RZ, RZ ;  /* 0x000000ffff0e7224 */ /* 0x000fe400078e00ff */
[C---:B------:R-:W-:Y:S02]  /*17a0*/  FMNMX.NAN R3, R0.reuse, 255, PT ;  /* 0x437f000000037809 */ /* 0x040fe40003820000 */
[----:B------:R-:W-:-:S03]  /*17b0*/  FSETP.GEU.AND P0, PT, R0, RZ, PT ;  /* 0x000000ff0000720b */ /* 0x000fc60003f0e000 */
[----:B------:R-:W-:-:S05]  /*17c0*/  FADD R3, R3, 0.5 ;  /* 0x3f00000003037421 */ /* 0x000fca0000000000 */
[----:B------:R-:W-:Y:S01]  /*17d0*/  FSEL R0, R3, 0.5, P0 ;  /* 0x3f00000003007808 */ /* 0x000fe20000000000 */
[----:B------:R-:W-:-:S03]  /*17e0*/  IMAD.MOV.U32 R3, RZ, RZ, RZ ;  /* 0x000000ffff037224 */ /* 0x000fc600078e00ff */
[----:B------:R-:W0:Y:S02]  /*17f0*/  F2I.U32.TRUNC.NTZ R11, R0 ;  /* 0x00000000000b7305 */ /* 0x000e24000020f000 */
[----:B0-----:R0:W-:Y:S01]  /*1800*/  STG.E.U8 desc[UR4][R4.64+0x1], R11 ;  /* 0x0000010b04007986 */ /* 0x0011e2000c101104 */
[----:B------:R-:W-:Y:S05]  /*1810*/  @P4 BRA `(.L_x_309) ;  /* 0x0000000000fc4947 */ /* 0x000fea0003800000 */
[----:B------:R-:W-:Y:S01]  /*1820*/  IMAD.MOV.U32 R3, RZ, RZ, RZ ;  /* 0x000000ffff037224 */ /* 0x000fe200078e00ff */
[----:B0-----:R-:W-:Y:S01]  /*1830*/  MOV R11, R9 ;  /* 0x00000009000b7202 */ /* 0x001fe20000000f00 */
[----:B------:R-:W-:-:S07]  /*1840*/  IMAD.MOV.U32 R14, RZ, RZ, RZ ;  /* 0x000000ffff0e7224 */ /* 0x000fce00078e00ff */
.L_x_315:
        /* <DEDUP_REMOVED lines=23> */
.L_x_314:
        /* <DEDUP_REMOVED lines=14> */
.L_x_313:
[----:B------:R-:W-:Y:S05]  /*1aa0*/  BSYNC.RECONVERGENT B2 ;  /* 0x0000000000027941 */ /* 0x000fea0003800200 */
.L_x_312:
        /* <DEDUP_REMOVED lines=18> */
.L_x_311:
[----:B------:R-:W-:Y:S05]  /*1bd0*/  BSYNC.RECONVERGENT B1 ;  /* 0x0000000000017941 */ /* 0x000fea0003800200 */
.L_x_310:
[----:B------:R-:W-:-:S05]  /*1be0*/  FADD R11, R11, 1 ;  /* 0x3f8000000b0b7421 */ /* 0x000fca0000000000 */
[----:B------:R-:W-:-:S13]  /*1bf0*/  FSETP.GTU.AND P0, PT, R11, R10, PT ;  /* 0x0000000a0b00720b */ /* 0x000fda0003f0c000 */
[----:B------:R-:W-:Y:S05]  /*1c00*/  @!P0 BRA `(.L_x_315) ;  /* 0xfffffffc00108947 */ /* 0x000fea000383ffff */
.L_x_309:
[----:B------:R-:W-:Y:S05]  /*1c10*/  BSYNC.RECONVERGENT B0 ;  /* 0x0000000000007941 */ /* 0x000fea0003800200 */
.L_x_308:
        /* <DEDUP_REMOVED lines=11> */
[----:B------:R-:W-:Y:S02]  /*1cd0*/  MOV R0, R14 ;  /* 0x0000000e00007202 */ /* 0x000fe40000000f00 */
[----:B------:R-:W-:-:S07]  /*1ce0*/  MOV R12, 0x1d00 ;  /* 0x00001d00000c7802 */ /* 0x000fce0000000f00 */
[----:B------:R-:W-:Y:S05]  /*1cf0*/  CALL.REL.NOINC `($__internal_13_$__cuda_sm3x_div_rn_noftz_f32_slowpath) ;  /* 0x0000001000a47944 */ /* 0x000fea0003c00000 */
.L_x_317:
[----:B------:R-:W-:Y:S05]  /*1d00*/  BSYNC.RECONVERGENT B0 ;  /* 0x0000000000007941 */ /* 0x000fea0003800200 */
.L_x_316:
        /* <DEDUP_REMOVED lines=11> */
[----:B------:R-:W-:Y:S02]  /*1dc0*/  IMAD.MOV.U32 R3, RZ, RZ, RZ ;  /* 0x000000ffff037224 */ /* 0x000fe400078e00ff */
[----:B------:R-:W-:-:S07]  /*1dd0*/  IMAD.MOV.U32 R14, RZ, RZ, RZ ;  /* 0x000000ffff0e7224 */ /* 0x000fce00078e00ff */
.L_x_325:
[----:B------:R-:W-:Y:S01]  /*1de0*/  FSETP.GTU.AND P0, PT, R7, R8, PT ;  /* 0x000000080700720b */ /* 0x000fe20003f0c000 */
[----:B------:R-:W-:-:S12]  /*1df0*/  BSSY.RECONVERGENT B1, `(.L_x_320) ;  /* 0x0000037000017945 */ /* 0x000fd80003800200 */
[----:B------:R-:W-:Y:S05]  /*1e00*/  @P0 BRA `(.L_x_321) ;  /* 0x0000000000d40947 */ /* 0x000fea0003800000 */
[----:B------:R-:W1:Y:S01]  /*1e10*/  LDCU UR6, c[0x0][0x38c] ;  /* 0x00007180ff0677ac */ /* 0x000e620008000800 */
[----:B0-----:R-:W1:Y:S01]  /*1e20*/  F2I.FLOOR.NTZ R11, R9 ;  /* 0x00000009000b7305 */ /* 0x001e620000207100 */
[----:B------:R-:W-:Y:S01]  /*1e30*/  FADD R12, R6, -R9 ;  /* 0x80000009060c7221 */ /* 0x000fe20000000000 */
[----:B------:R-:W-:Y:S01]  /*1e40*/  IMAD.MOV.U32 R15, RZ, RZ, 0x3f000000 ;  /* 0x3f000000ff0f7424 */ /* 0x000fe200078e00ff */
[----:B------:R-:W0:Y:S01]  /*1e50*/  LDCU UR7, c[0x0][0x390] ;  /* 0x00007200ff0777ac */ /* 0x000e220008000800 */
        /* <DEDUP_REMOVED lines=9> */
[----:B-1----:R-:W-:-:S04]  /*1ef0*/  ISETP.GE.AND P0, PT, R11, UR6, PT ;  /* 0x000000060b007c0c */ /* 0x002fc8000bf06270 */
[----:B------:R-:W-:Y:S01]  /*1f00*/  @P2 FSEL R0, R15, RZ, !P1 ;  /* 0x000000ff0f002208 */ /* 0x000fe20004800000 */
[----:B------:R-:W-:Y:S01]  /*1f10*/  IMAD.MOV.U32 R15, RZ, RZ, R7 ;  /* 0x000000ffff0f7224 */ /* 0x000fe200078e0007 */
[C---:B------:R-:W-:Y:S01]  /*1f20*/  ISETP.LT.OR P0, PT, R11.reuse, RZ, P0 ;  /* 0x000000ff0b00720c */ /* 0x040fe20000701670 */
[----:B0-----:R-:W-:-:S05]  /*1f30*/  IMAD R11, R11, UR7, RZ ;  /* 0x000000070b0b7c24 */ /* 0x001fca000f8e02ff */
[----:B------:R-:W-:-:S07]  /*1f40*/  SHF.R.S32.HI R16, RZ, 0x1f, R11 ;  /* 0x0000001fff107819 */ /* 0x000fce000001140b */
.L_x_324:
        /* <DEDUP_REMOVED lines=9> */
[----:B------:R-:W-:-:S12]  /*1fe0*/  HFMA2 R17, -RZ, RZ, 0, 0 ;  /* 0x00000000ff117431 */ /* 0x000fd800000001ff */
[----:B------:R-:W-:-:S04]  /*1ff0*/  @!P1 IMAD.MOV.U32 R12, RZ, RZ, 0x3f000000 ;  /* 0x3f000000ff0c9424 */ /* 0x000fc800078e00ff */
[----:B------:R-:W-:-:S04]  /*2000*/  @!P1 FFMA R12, |R19|, -R12, 2.5 ;  /* 0x40200000130c9423 */ /* 0x000fc80000000a0c */
[----:B------:R-:W-:-:S04]  /*2010*/  @!P1 FFMA R12, |R19|, R12, -4 ;  /* 0xc0800000130c9423 */ /* 0x000fc8000000020c */
[----:B------:R-:W-:-:S07]  /*2020*/  @!P1 FFMA R17, |R19|, R12, 2 ;  /* 0x4000000013119423 */ /* 0x000fce000000020c */
.L_x_323:
[----:B------:R-:W-:Y:S05]  /*2030*/  BSYNC.RECONVERGENT B2 ;  /* 0x0000000000027941 */ /* 0x000fea0003800200 */
.L_x_322:
        /* <DEDUP_REMOVED lines=18> */
.L_x_321:
[----:B------:R-:W-:Y:S05]  /*2160*/  BSYNC.RECONVERGENT B1 ;  /* 0x0000000000017941 */ /* 0x000fea0003800200 */
.L_x_320:
[----:B------:R-:W-:-:S05]  /*2170*/  FADD R9, R9, 1 ;  /* 0x3f80000009097421 */ /* 0x000fca0000000000 */
[----:B------:R-:W-:-:S13]  /*2180*/  FSETP.GTU.AND P0, PT, R9, R10, PT ;  /* 0x0000000a0900720b */ /* 0x000fda0003f0c000 */
[----:B------:R-:W-:Y:S05]  /*2190*/  @!P0 BRA `(.L_x_325) ;  /* 0xfffffffc00108947 */ /* 0x000fea000383ffff */
.L_x_319:
[----:B------:R-:W-:Y:S05]  /*21a0*/  BSYNC.RECONVERGENT B0 ;  /* 0x0000000000007941 */ /* 0x000fea0003800200 */
.L_x_318:
[----:B------:R-:W1:Y:S01]  /*21b0*/  MUFU.RCP R0, R3 ;  /* 0x0000000300007308 */ /* 0x000e620000001000 */
[----:B------:R-:W-:Y:S01]  /*21c0*/  BSSY.RECONVERGENT B0, `(.L_x_326) ;  /* 0x000000c000007945 */ /* 0x000fe20003800200 */
[----:B------:R-:W-:-:S06]  /*21d0*/  FSETP.NEU.AND P4, PT, R3, RZ, PT ;  /* 0x000000ff0300720b */ /* 0x000fcc0003f8d000 */
[----:B------:R-:W2:Y:S01]  /*21e0*/  FCHK P0, R14, R3 ;  /* 0x000000030e007302 */ /* 0x000ea20000000000 */
[----:B-1----:R-:W-:-:S04]  /*21f0*/  FFMA R7, R0, -R3, 1 ;  /* 0x3f80000000077423 */ /* 0x002fc80000000803 */
[----:B------:R-:W-:-:S04]  /*2200*/  FFMA R0, R0, R7, R0 ;  /* 0x0000000700007223 */ /* 0x000fc80000000000 */
[----:B------:R-:W-:-:S04]  /*2210*/  FFMA R7, R0, R14, RZ ;  /* 0x0000000e00077223 */ /* 0x000fc800000000ff */
[----:B------:R-:W-:-:S04]  /*2220*/  FFMA R2, R7, -R3, R14 ;  /* 0x8000000307027223 */ /* 0x000fc8000000000e */
[----:B------:R-:W-:Y:S01]  /*2230*/  FFMA R0, R0, R2, R7 ;  /* 0x0000000200007223 */ /* 0x000fe20000000007 */
[----:B--2---:R-:W-:Y:S06]  /*2240*/  @!P0 BRA `(.L_x_327) ;  /* 0x00000000000c8947 */ /* 0x004fec0003800000 */
[----:B------:R-:W-:Y:S01]  /*2250*/  IMAD.MOV.U32 R0, RZ, RZ, R14 ;  /* 0x000000ffff007224 */ /* 0x000fe200078e000e */
[----:B------:R-:W-:-:S07]  /*2260*/  MOV R12, 0x2280 ;  /* 0x00002280000c7802 */ /* 0x000fce0000000f00 */
[----:B0-----:R-:W-:Y:S05]  /*2270*/  CALL.REL.NOINC `($__internal_13_$__cuda_sm3x_div_rn_noftz_f32_slowpath) ;  /* 0x0000000c00447944 */ /* 0x001fea0003c00000 */
.L_x_327:
[----:B------:R-:W-:Y:S05]  /*2280*/  BSYNC.RECONVERGENT B0 ;  /* 0x0000000000007941 */ /* 0x000fea0003800200 */
.L_x_326:
[----:B------:R-:W-:-:S04]  /*2290*/  FSEL R0, R0, RZ, P4 ;  /* 0x000000ff00007208 */ /* 0x000fc80002000000 */
[C---:B------:R-:W-:Y:S02]  /*22a0*/  FMNMX.NAN R2, R0.reuse, 255, PT ;  /* 0x437f000000027809 */ /* 0x040fe40003820000 */
[----:B------:R-:W-:-:S03]  /*22b0*/  FSETP.GEU.AND P0, PT, R0, RZ, PT ;  /* 0x000000ff0000720b */ /* 0x000fc60003f0e000 */
[----:B------:R-:W-:-:S05]  /*22c0*/  FADD R2, R2, 0.5 ;  /* 0x3f00000002027421 */ /* 0x000fca0000000000 */
[----:B------:R-:W-:-:S04]  /*22d0*/  FSEL R2, R2, 0.5, P0 ;  /* 0x3f00000002027808 */ /* 0x000fc80000000000 */
[----:B------:R-:W1:Y:S02]  /*22e0*/  F2I.U32.TRUNC.NTZ R3, R2 ;  /* 0x0000000200037305 */ /* 0x000e64000020f000 */
[----:B-1----:R-:W-:Y:S01]  /*22f0*/  STG.E.U8 desc[UR4][R4.64+0x3], R3 ;  /* 0x0000030304007986 */ /* 0x002fe2000c101104 */
[----:B------:R-:W-:Y:S05]  /*2300*/  EXIT ;  /* 0x000000000000794d */ /* 0x000fea0003800000 */
.L_x_281:
[----:B------:R-:W0:Y:S02]  /*2310*/  LDCU.64 UR6, c[0x0][0x380] ;  /* 0x00007000ff0677ac */ /* 0x000e240008000a00 */
[----:B0-----:R-:W-:-:S04]  /*2320*/  IADD3 R8, P3, P5, R11, UR6, R18 ;  /* 0x000000060b087c10 */ /* 0x001fc8000fd7e012 */
[----:B------:R-:W-:Y:S02]  /*2330*/  IADD3.X R9, PT, PT, R17, UR7, RZ, P3, P5 ;  /* 0x0000000711097c10 */ /* 0x000fe40009fea4ff */
[----:B------:R-:W-:-:S04]  /*2340*/  IADD3 R10, P3, P5, R11, UR6, R20 ;  /* 0x000000060b0a7c10 */ /* 0x000fc8000fd7e014 */
[----:B------:R-:W-:Y:S02]  /*2350*/  IADD3.X R11, PT, PT, R17, UR7, RZ, P3, P5 ;  /* 0x00000007110b7c10 */ /* 0x000fe40009fea4ff */
[----:B------:R-:W-:-:S03]  /*2360*/  IADD3 R2, P3, P5, R20, UR6, R15 ;  /* 0x0000000614027c10 */ /* 0x000fc6000fd7e00f */
[----:B------:R-:W2:Y:S01]  /*2370*/  @!P0 LDG.E.U8 R19, desc[UR4][R10.64] ;  /* 0x000000040a138981 */ /* 0x000ea2000c1e1100 */
[----:B------:R-:W-:Y:S02]  /*2380*/  IADD3.X R3, PT, PT, RZ, UR7, R7, P3, P5 ;  /* 0x00000007ff037c10 */ /* 0x000fe40009fea407 */
[----:B------:R-:W-:Y:S02]  /*2390*/  IADD3 R6, P3, P5, R15, UR6, R18 ;  /* 0x000000060f067c10 */ /* 0x000fe4000fd7e012 */
[----:B------:R-:W3:Y:S02]  /*23a0*/  @!P1 LDG.E.U8 R18, desc[UR4][R8.64] ;  /* 0x0000000408129981 */ /* 0x000ee4000c1e1100 */
[----:B------:R-:W-:Y:S01]  /*23b0*/  IADD3.X R7, PT, PT, R7, UR7, RZ, P3, P5 ;  /* 0x0000000707077c10 */ /* 0x000fe20009fea4ff */
[----:B------:R-:W-:Y:S01]  /*23c0*/  IMAD.MOV.U32 R21, RZ, RZ, RZ ;  /* 0x000000ffff157224 */ /* 0x000fe200078e00ff */
[----:B------:R-:W4:Y:S01]  /*23d0*/  @!P2 LDG.E.U8 R15, desc[UR4][R2.64] ;  /* 0x00000004020fa981 */ /* 0x000f22000c1e1100 */
[----:B------:R-:W-:Y:S01]  /*23e0*/  IMAD.MOV.U32 R17, RZ, RZ, RZ ;  /* 0x000000ffff117224 */ /* 0x000fe200078e00ff */
[----:B------:R-:W0:Y:S02]  /*23f0*/  LDCU.64 UR6, c[0x0][0x3a8] ;  /* 0x00007500ff0677ac */ /* 0x000e240008000a00 */
[----:B------:R-:W5:Y:S01]  /*2400*/  @!P4 LDG.E.U8 R16, desc[UR4][R6.64] ;  /* 0x000000040610c981 */ /* 0x000f62000c1e1100 */
[----:B--2---:R-:W-:Y:S01]  /*2410*/  @!P0 I2FP.F32.U32 R21, R19 ;  /* 0x0000001300158245 */ /* 0x004fe20000201000 */
[----:B------:R-:W-:Y:S01]  /*2420*/  IMAD.MOV.U32 R19, RZ, RZ, RZ ;  /* 0x000000ffff137224 */ /* 0x000fe200078e00ff */
[----:B---3--:R-:W-:-:S03]  /*2430*/  @!P1 I2FP.F32.U32 R19, R18 ;  /* 0x0000001200139245 */ /* 0x008fc60000201000 */
[----:B------:R-:W-:Y:S01]  /*2440*/  FMUL R21, R0, R21 ;  /* 0x0000001500157220 */ /* 0x000fe20000400000 */
[----:B----4-:R-:W-:Y:S01]  /*2450*/  @!P2 I2FP.F32.U32 R17, R15 ;  /* 0x0000000f0011a245 */ /* 0x010fe20000201000 */
[----:B------:R-:W-:Y:S02]  /*2460*/  IMAD.MOV.U32 R15, RZ, RZ, RZ ;  /* 0x000000ffff0f7224 */ /* 0x000fe400078e00ff */
[----:B------:R-:W-:Y:S01]  /*2470*/  FFMA R18, R14, R19, R21 ;  /* 0x000000130e127223 */ /* 0x000fe20000000015 */
[----:B-----5:R-:W-:Y:S01]  /*2480*/  @!P4 I2FP.F32.U32 R15, R16 ;  /* 0x00000010000fc245 */ /* 0x020fe20000201000 */
[----:B------:R-:W-:Y:S02]  /*2490*/  FMUL R16, R0, R17 ;  /* 0x0000001100107220 */ /* 0x000fe40000400000 */
[----:B------:R-:W-:Y:S02]  /*24a0*/  FMUL R17, R13, R18 ;  /* 0x000000120d117220 */ /* 0x000fe40000400000 */
[----:B------:R-:W-:-:S04]  /*24b0*/  FFMA R15, R14, R15, R16 ;  /* 0x0000000f0e0f7223 */ /* 0x000fc80000000010 */
[----:B------:R-:W-:-:S05]  /*24c0*/  FFMA R15, R12, R15, R17 ;  /* 0x0000000f0c0f7223 */ /* 0x000fca0000000011 */
[C---:B------:R-:W-:Y:S02]  /*24d0*/  FMNMX.NAN R16, R15.reuse, 255, PT ;  /* 0x437f00000f107809 */ /* 0x040fe40003820000 */
[----:B------:R-:W-:-:S03]  /*24e0*/  FSETP.GEU.AND P3, PT, R15, RZ, PT ;  /* 0x000000ff0f00720b */ /* 0x000fc60003f6e000 */
[----:B------:R-:W-:-:S05]  /*24f0*/  FADD R16, R16, 0.5 ;  /* 0x3f00000010107421 */ /* 0x000fca0000000000 */
[----:B------:R-:W-:-:S04]  /*2500*/  FSEL R16, R16, 0.5, P3 ;  /* 0x3f00000010107808 */ /* 0x000fc80001800000 */
[----:B------:R-:W1:Y:S01]  /*2510*/  F2I.U32.TRUNC.NTZ R15, R16 ;  /* 0x00000010000f7305 */ /* 0x000e62000020f000 */
[----:B0-----:R-:W-:-:S04]  /*2520*/  IADD3 R4, P3, PT, R4, UR6, RZ ;  /* 0x0000000604047c10 */ /* 0x001fc8000ff7e0ff */
[----:B------:R-:W-:-:S05]  /*2530*/  IADD3.X R5, PT, PT, R5, UR7, RZ, P3, !PT ;  /* 0x0000000705057c10 */ /* 0x000fca0009ffe4ff */
[----:B-1----:R0:W-:Y:S04]  /*2540*/  STG.E.U8 desc[UR4][R4.64], R15 ;  /* 0x0000000f04007986 */ /* 0x0021e8000c101104 */
[----:B------:R-:W2:Y:S04]  /*2550*/  @!P0 LDG.E.U8 R21, desc[UR4][R10.64+0x1] ;  /* 0x000001040a158981 */ /* 0x000ea8000c1e1100 */
[----:B------:R-:W3:Y:S04]  /*2560*/  @!P2 LDG.E.U8 R17, desc[UR4][R2.64+0x1] ;  /* 0x000001040211a981 */ /* 0x000ee8000c1e1100 */
[----:B------:R-:W4:Y:S04]  /*2570*/  @!P1 LDG.E.U8 R20, desc[UR4][R8.64+0x1] ;  /* 0x0000010408149981 */ /* 0x000f28000c1e1100 */
[----:B------:R-:W5:Y:S01]  /*2580*/  @!P4 LDG.E.U8 R18, desc[UR4][R6.64+0x1] ;  /* 0x000001040612c981 */ /* 0x000f62000c1e1100 */
[----:B------:R-:W-:-:S02]  /*2590*/  IMAD.MOV.U32 R23, RZ, RZ, RZ ;  /* 0x000000ffff177224 */ /* 0x000fc400078e00ff */
[----:B------:R-:W-:Y:S01]  /*25a0*/  IMAD.MOV.U32 R19, RZ, RZ, RZ ;  /* 0x000000ffff137224 */ /* 0x000fe200078e00ff */
[----:B--2---:R-:W-:Y:S02]  /*25b0*/  @!P0 I2FP.F32.U32 R23, R21 ;  /* 0x0000001500178245 */ /* 0x004fe40000201000 */
[----:B------:R-:W-:Y:S02]  /*25c0*/  MOV R21, RZ ;  /* 0x000000ff00157202 */ /* 0x000fe40000000f00 */
[----:B---3--:R-:W-:Y:S01]  /*25d0*/  @!P2 I2FP.F32.U32 R19, R17 ;  /* 0x000000110013a245 */ /* 0x008fe20000201000 */
[C---:B------:R-:W-:Y:S01]  /*25e0*/  FMUL R23, R0.reuse, R23 ;  /* 0x0000001700177220 */ /* 0x040fe20000400000 */
[----:B----4-:R-:W-:Y:S01]  /*25f0*/  @!P1 I2FP.F32.U32 R21, R20 ;  /* 0x0000001400159245 */ /* 0x010fe20000201000 */
[----:B------:R-:W-:Y:S02]  /*2600*/  IMAD.MOV.U32 R17, RZ, RZ, RZ ;  /* 0x000000ffff117224 */ /* 0x000fe400078e00ff */
[----:B------:R-:W-:Y:S01]  /*2610*/  FMUL R16, R0, R19 ;  /* 0x0000001300107220 */ /* 0x000fe20000400000 */
[----:B-----5:R-:W-:Y:S01]  /*2620*/  @!P4 I2FP.F32.U32 R17, R18 ;  /* 0x000000120011c245 */ /* 0x020fe20000201000 */
[----:B------:R-:W-:-:S04]  /*2630*/  FFMA R18, R14, R21, R23 ;  /* 0x000000150e127223 */ /* 0x000fc80000000017 */
[----:B------:R-:W-:Y:S01]  /*2640*/  FFMA R17, R14, R17, R16 ;  /* 0x000000110e117223 */ /* 0x000fe20000000010 */
[----:B0-----:R-:W-:-:S04]  /*2650*/  FMUL R15, R13, R18 ;  /* 0x000000120d0f7220 */ /* 0x001fc80000400000 */
[----:B------:R-:W-:-:S05]  /*2660*/  FFMA R15, R12, R17, R15 ;  /* 0x000000110c0f7223 */ /* 0x000fca000000000f */
[C---:B------:R-:W-:Y:S02]  /*2670*/  FMNMX.NAN R16, R15.reuse, 255, PT ;  /* 0x437f00000f107809 */ /* 0x040fe40003820000 */
[----:B------:R-:W-:-:S03]  /*2680*/  FSETP.GEU.AND P3, PT, R15, RZ, PT ;  /* 0x000000ff0f00720b */ /* 0x000fc60003f6e000 */
[----:B------:R-:W-:-:S05]  /*2690*/  FADD R16, R16, 0.5 ;  /* 0x3f00000010107421 */ /* 0x000fca0000000000 */
[----:B------:R-:W-:-:S04]  /*26a0*/  FSEL R16, R16, 0.5, P3 ;  /* 0x3f00000010107808 */ /* 0x000fc80001800000 */
[----:B------:R-:W0:Y:S02]  /*26b0*/  F2I.U32.TRUNC.NTZ R15, R16 ;  /* 0x00000010000f7305 */ /* 0x000e24000020f000 */
[----:B0-----:R0:W-:Y:S04]  /*26c0*/  STG.E.U8 desc[UR4][R4.64+0x1], R15 ;  /* 0x0000010f04007986 */ /* 0x0011e8000c101104 */
[----:B------:R-:W2:Y:S04]  /*26d0*/  @!P0 LDG.E.U8 R21, desc[UR4][R10.64+0x2] ;  /* 0x000002040a158981 */ /* 0x000ea8000c1e1100 */
[----:B------:R-:W3:Y:S04]  /*26e0*/  @!P2 LDG.E.U8 R17, desc[UR4][R2.64+0x2] ;  /* 0x000002040211a981 */ /* 0x000ee8000c1e1100 */
[----:B------:R-:W4:Y:S04]  /*26f0*/  @!P1 LDG.E.U8 R20, desc[UR4][R8.64+0x2] ;  /* 0x0000020408149981 */ /* 0x000f28000c1e1100 */
[----:B------:R-:W5:Y:S01]  /*2700*/  @!P4 LDG.E.U8 R18, desc[UR4][R6.64+0x2] ;  /* 0x000002040612c981 */ /* 0x000f62000c1e1100 */
[----:B------:R-:W-:-:S02]  /*2710*/  IMAD.MOV.U32 R23, RZ, RZ, RZ ;  /* 0x000000ffff177224 */ /* 0x000fc400078e00ff */
[----:B------:R-:W-:Y:S01]  /*2720*/  IMAD.MOV.U32 R19, RZ, RZ, RZ ;  /* 0x000000ffff137224 */ /* 0x000fe200078e00ff */
[----:B--2---:R-:W-:Y:S01]  /*2730*/  @!P0 I2FP.F32.U32 R23, R21 ;  /* 0x0000001500178245 */ /* 0x004fe20000201000 */
[----:B------:R-:W-:Y:S01]  /*2740*/  IMAD.MOV.U32 R21, RZ, RZ, RZ ;  /* 0x000000ffff157224 */ /* 0x000fe200078e00ff */
[----:B---3--:R-:W-:-:S03]  /*2750*/  @!P2 I2FP.F32.U32 R19, R17 ;  /* 0x000000110013a245 */ /* 0x008fc60000201000 */
        /* <DEDUP_REMOVED lines=14> */
[----:B0-----:R-:W-:Y:S04]  /*2840*/  STG.E.U8 desc[UR4][R4.64+0x2], R15 ;  /* 0x0000020f04007986 */ /* 0x001fe8000c101104 */
[----:B------:R-:W2:Y:S04]  /*2850*/  @!P0 LDG.E.U8 R10, desc[UR4][R10.64+0x3] ;  /* 0x000003040a0a8981 */ /* 0x000ea8000c1e1100 */
[----:B------:R-:W3:Y:S04]  /*2860*/  @!P2 LDG.E.U8 R2, desc[UR4][R2.64+0x3] ;  /* 0x000003040202a981 */ /* 0x000ee8000c1e1100 */
[----:B------:R-:W4:Y:S04]  /*2870*/  @!P1 LDG.E.U8 R8, desc[UR4][R8.64+0x3] ;  /* 0x0000030408089981 */ /* 0x000f28000c1e1100 */
[----:B------:R-:W5:Y:S01]  /*2880*/  @!P4 LDG.E.U8 R6, desc[UR4][R6.64+0x3] ;  /* 0x000003040606c981 */ /* 0x000f62000c1e1100 */
[----:B------:R-:W-:-:S02]  /*2890*/  IMAD.MOV.U32 R23, RZ, RZ, RZ ;  /* 0x000000ffff177224 */ /* 0x000fc400078e00ff */
[----:B------:R-:W-:Y:S02]  /*28a0*/  IMAD.MOV.U32 R19, RZ, RZ, RZ ;  /* 0x000000ffff137224 */ /* 0x000fe400078e00ff */
[----:B------:R-:W-:Y:S02]  /*28b0*/  IMAD.MOV.U32 R21, RZ, RZ, RZ ;  /* 0x000000ffff157224 */ /* 0x000fe400078e00ff */
[----:B------:R-:W-:Y:S01]  /*28c0*/  IMAD.MOV.U32 R17, RZ, RZ, RZ ;  /* 0x000000ffff117224 */ /* 0x000fe200078e00ff */
[----:B--2---:R-:W-:Y:S02]  /*28d0*/  @!P0 I2FP.F32.U32 R23, R10 ;  /* 0x0000000a00178245 */ /* 0x004fe40000201000 */
[----:B---3--:R-:W-:-:S03]  /*28e0*/  @!P2 I2FP.F32.U32 R19, R2 ;  /* 0x000000020013a245 */ /* 0x008fc60000201000 */
[C---:B------:R-:W-:Y:S01]  /*28f0*/  FMUL R23, R0.reuse, R23 ;  /* 0x0000001700177220 */ /* 0x040fe20000400000 */
[----:B----4-:R-:W-:Y:S01]  /*2900*/  @!P1 I2FP.F32.U32 R21, R8 ;  /* 0x0000000800159245 */ /* 0x010fe20000201000 */
[----:B------:R-:W-:Y:S01]  /*2910*/  FMUL R0, R0, R19 ;  /* 0x0000001300007220 */ /* 0x000fe20000400000 */
[----:B-----5:R-:W-:-:S03]  /*2920*/  @!P4 I2FP.F32.U32 R17, R6 ;  /* 0x000000060011c245 */ /* 0x020fc60000201000 */
[C---:B------:R-:W-:Y:S02]  /*2930*/  FFMA R2, R14.reuse, R21, R23 ;  /* 0x000000150e027223 */ /* 0x040fe40000000017 */
[----:B------:R-:W-:Y:S02]  /*2940*/  FFMA R17, R14, R17, R0 ;  /* 0x000000110e117223 */ /* 0x000fe40000000000 */
[----:B------:R-:W-:-:S04]  /*2950*/  FMUL R13, R13, R2 ;  /* 0x000000020d0d7220 */ /* 0x000fc80000400000 */
[----:B------:R-:W-:-:S05]  /*2960*/  FFMA R13, R12, R17, R13 ;  /* 0x000000110c0d7223 */ /* 0x000fca000000000d */
[C---:B------:R-:W-:Y:S02]  /*2970*/  FMNMX.NAN R0, R13.reuse, 255, PT ;  /* 0x437f00000d007809 */ /* 0x040fe40003820000 */
[----:B------:R-:W-:-:S03]  /*2980*/  FSETP.GEU.AND P0, PT, R13, RZ, PT ;  /* 0x000000ff0d00720b */ /* 0x000fc60003f0e000 */
[----:B------:R-:W-:-:S05]  /*2990*/  FADD R0, R0, 0.5 ;  /* 0x3f00000000007421 */ /* 0x000fca0000000000 */
[----:B------:R-:W-:-:S04]  /*29a0*/  FSEL R0, R0, 0.5, P0 ;  /* 0x3f00000000007808 */ /* 0x000fc80000000000 */
[----:B------:R-:W0:Y:S02]  /*29b0*/  F2I.U32.TRUNC.NTZ R3, R0 ;  /* 0x0000000000037305 */ /* 0x000e24000020f000 */
[----:B0-----:R-:W-:Y:S01]  /*29c0*/  STG.E.U8 desc[UR4][R4.64+0x3], R3 ;  /* 0x0000030304007986 */ /* 0x001fe2000c101104 */
[----:B------:R-:W-:Y:S05]  /*29d0*/  EXIT ;  /* 0x000000000000794d */ /* 0x000fea0003800000 */
        .weak           $__internal_12_$__cuda_sm20_div_rn_f64_full
        .type           $__internal_12_$__cuda_sm20_div_rn_f64_full,@function
        .size           $__internal_12_$__cuda_sm20_div_rn_f64_full,($__internal_13_$__cuda_sm3x_div_rn_noftz_f32_slowpath - $__internal_12_$__cuda_sm20_div_rn_f64_full)
$__internal_12_$__cuda_sm20_div_rn_f64_full:
        /* <DEDUP_REMOVED lines=44> */
[----:B------:R-:W-:Y:S01]  /*2ca0*/  IMAD.IADD R22, R6, 0x1, -R27 ;  /* 0x0000000106167824 */ /* 0x000fe200078e0a1b */
[----:B------:R-:W-:-:S03]  /*2cb0*/  MOV R6, RZ ;  /* 0x000000ff00067202 */ /* 0x000fc60000000f00 */
        /* <DEDUP_REMOVED lines=20> */
.L_x_329:
        /* <DEDUP_REMOVED lines=16> */
.L_x_332:
[----:B------:R-:W-:Y:S01]  /*2f00*/  LOP3.LUT R21, R9, 0x80000, RZ, 0xfc, !PT ;  /* 0x0008000009157812 */ /* 0x000fe200078efcff */
[----:B------:R-:W-:Y:S01]  /*2f10*/  IMAD.MOV.U32 R20, RZ, RZ, R8 ;  /* 0x000000ffff147224 */ /* 0x000fe200078e0008 */
[----:B------:R-:W-:Y:S06]  /*2f20*/  BRA `(.L_x_330) ;  /* 0x0000000000087947 */ /* 0x000fec0003800000 */
.L_x_331:
[----:B------:R-:W-:Y:S02]  /*2f30*/  LOP3.LUT R21, R7, 0x80000, RZ, 0xfc, !PT ;  /* 0x0008000007157812 */ /* 0x000fe400078efcff */
[----:B------:R-:W-:-:S07]  /*2f40*/  MOV R20, R6 ;  /* 0x0000000600147202 */ /* 0x000fce0000000f00 */
.L_x_330:
[----:B------:R-:W-:Y:S05]  /*2f50*/  BSYNC.RECONVERGENT B1 ;  /* 0x0000000000017941 */ /* 0x000fea0003800200 */
.L_x_328:
[----:B------:R-:W-:Y:S02]  /*2f60*/  IMAD.MOV.U32 R6, RZ, RZ, R0 ;  /* 0x000000ffff067224 */ /* 0x000fe400078e0000 */
[----:B------:R-:W-:-:S04]  /*2f70*/  IMAD.MOV.U32 R7, RZ, RZ, 0x0 ;  /* 0x00000000ff077424 */ /* 0x000fc800078e00ff */
[----:B------:R-:W-:Y:S05]  /*2f80*/  RET.REL.NODEC R6 `(_Z37nppiWarpPerspectiveBack_8u_C4R_kernelPKh8NppiSizei8NppiRectPhiS2_dddddddddi) ;  /* 0xffffffd0061c7950 */ /* 0x000fea0003c3ffff */
        .weak           $__internal_13_$__cuda_sm3x_div_rn_noftz_f32_slowpath
        .type           $__internal_13_$__cuda_sm3x_div_rn_noftz_f32_slowpath,@function
        .size           $__internal_13_$__cuda_sm3x_div_rn_noftz_f32_slowpath,(.L_x_857 - $__internal_13_$__cuda_sm3x_div_rn_noftz_f32_slowpath)
$__internal_13_$__cuda_sm3x_div_rn_noftz_f32_slowpath:
        /* <DEDUP_REMOVED lines=34> */
.L_x_334:
[----:B------:R-:W-:Y:S01]  /*31b0*/  LEA R14, R13, 0xc0800000, 0x17 ;  /* 0xc08000000d0e7811 */ /* 0x000fe200078eb8ff */
[----:B------:R-:W-:Y:S04]  /*31c0*/  BSSY.RECONVERGENT B2, `(.L_x_339) ;  /* 0x0000036000027945 */ /* 0x000fe80003800200 */
[----:B------:R-:W-:Y:S01]  /*31d0*/  IMAD.IADD R15, R3, 0x1, -R14 ;  /* 0x00000001030f7824 */ /* 0x000fe200078e0a0e */
[----:B------:R-:W-:-:S03]  /*31e0*/  IADD3 R14, PT, PT, R16, -0x7f, RZ ;  /* 0xffffff81100e7810 */ /* 0x000fc60007ffe0ff */
[----:B------:R-:W0:Y:S01]  /*31f0*/  MUFU.RCP R3, R15 ;  /* 0x0000000f00037308 */ /* 0x000e220000001000 */
[----:B------:R-:W-:Y:S01]  /*3200*/  FADD.FTZ R17, -R15, -RZ ;  /* 0x800000ff0f117221 */ /* 0x000fe20000010100 */
[C---:B------:R-:W-:Y:S01]  /*3210*/  IMAD R0, R14.reuse, -0x800000, R0 ;  /* 0xff8000000e007824 */ /* 0x040fe200078e0200 */
[----:B------:R-:W-:-:S05]  /*3220*/  IADD3 R14, PT, PT, R14, 0x7f, -R13 ;  /* 0x0000007f0e0e7810 */ /* 0x000fca0007ffe80d */
[----:B------:R-:W-:Y:S02]  /*3230*/  IMAD.IADD R14, R14, 0x1, R11 ;  /* 0x000000010e0e7824 */ /* 0x000fe400078e020b */
[----:B0-----:R-:W-:-:S04]  /*3240*/  FFMA R16, R3, R17, 1 ;  /* 0x3f80000003107423 */ /* 0x001fc80000000011 */
[----:B------:R-:W-:-:S04]  /*3250*/  FFMA R3, R3, R16, R3 ;  /* 0x0000001003037223 */ /* 0x000fc80000000003 */
[----:B------:R-:W-:-:S04]  /*3260*/  FFMA R16, R0, R3, RZ ;  /* 0x0000000300107223 */ /* 0x000fc800000000ff */
[----:B------:R-:W-:-:S04]  /*3270*/  FFMA R18, R17, R16, R0 ;  /* 0x0000001011127223 */ /* 0x000fc80000000000 */
[----:B------:R-:W-:-:S04]  /*3280*/  FFMA R18, R3, R18, R16 ;  /* 0x0000001203127223 */ /* 0x000fc80000000010 */
[----:B------:R-:W-:-:S04]  /*3290*/  FFMA R17, R17, R18, R0 ;  /* 0x0000001211117223 */ /* 0x000fc80000000000 */
        /* <DEDUP_REMOVED lines=14> */
[-CC-:B------:R-:W-:Y:S01]  /*3380*/  FFMA.RZ R11, R3, R17.reuse, R18.reuse ;  /* 0x00000011030b7223 */ /* 0x180fe2000000c012 */
[----:B------:R-:W-:Y:S02]  /*3390*/  VIADD R16, R15, 0x20 ;  /* 0x000000200f107836 */ /* 0x000fe40000000000 */
[-CC-:B------:R-:W-:Y:S01]  /*33a0*/  FFMA.RM R14, R3, R17.reuse, R18.reuse ;  /* 0x00000011030e7223 */ /* 0x180fe20000004012 */
[----:B------:R-:W-:Y:S02]  /*33b0*/  ISETP.NE.AND P0, PT, R15, RZ, PT ;  /* 0x000000ff0f00720c */ /* 0x000fe40003f05270 */
[----:B------:R-:W-:Y:S01]  /*33c0*/  LOP3.LUT R13, R11, 0x7fffff, RZ, 0xc0, !PT ;  /* 0x007fffff0b0d7812 */ /* 0x000fe200078ec0ff */
[----:B------:R-:W-:Y:S01]  /*33d0*/  FFMA.RP R11, R3, R17, R18 ;  /* 0x00000011030b7223 */ /* 0x000fe20000008012 */
[----:B------:R-:W-:Y:S01]  /*33e0*/  IMAD.MOV R3, RZ, RZ, -R15 ;  /* 0x000000ffff037224 */ /* 0x000fe200078e0a0f */
[----:B------:R-:W-:Y:S02]  /*33f0*/  ISETP.NE.AND P1, PT, R15, RZ, PT ;  /* 0x000000ff0f00720c */ /* 0x000fe40003f25270 */
        /* <DEDUP_REMOVED lines=14> */
.L_x_341:
[----:B------:R-:W-:-:S04]  /*34e0*/  LOP3.LUT R0, R0, 0x80000000, RZ, 0xc0, !PT ;  /* 0x8000000000007812 */ /* 0x000fc800078ec0ff */
[----:B------:R-:W-:Y:S01]  /*34f0*/  LOP3.LUT R0, R0, 0x7f800000, RZ, 0xfc, !PT ;  /* 0x7f80000000007812 */ /* 0x000fe200078efcff */
[----:B------:R-:W-:Y:S06]  /*3500*/  BRA `(.L_x_342) ;  /* 0x0000000000047947 */ /* 0x000fec0003800000 */
.L_x_340:
[----:B------:R-:W-:-:S07]  /*3510*/  IMAD R0, R14, 0x800000, R0 ;  /* 0x008000000e007824 */ /* 0x000fce00078e0200 */
.L_x_342:
[----:B------:R-:W-:Y:S05]  /*3520*/  BSYNC.RECONVERGENT B2 ;  /* 0x0000000000027941 */ /* 0x000fea0003800200 */
.L_x_339:
[----:B------:R-:W-:Y:S05]  /*3530*/  BRA `(.L_x_343) ;  /* 0x0000000000207947 */ /* 0x000fea0003800000 */
.L_x_338:
[----:B------:R-:W-:-:S04]  /*3540*/  LOP3.LUT R0, R3, 0x80000000, R0, 0x48, !PT ;  /* 0x8000000003007812 */ /* 0x000fc800078e4800 */
[----:B------:R-:W-:Y:S01]  /*3550*/  LOP3.LUT R0, R0, 0x7f800000, RZ, 0xfc, !PT ;  /* 0x7f80000000007812 */ /* 0x000fe200078efcff */
[----:B------:R-:W-:Y:S06]  /*3560*/  BRA `(.L_x_343) ;  /* 0x0000000000147947 */ /* 0x000fec0003800000 */
.L_x_337:
[----:B------:R-:W-:Y:S01]  /*3570*/  LOP3.LUT R0, R3, 0x80000000, R0, 0x48, !PT ;  /* 0x8000000003007812 */ /* 0x000fe200078e4800 */
[----:B------:R-:W-:Y:S06]  /*3580*/  BRA `(.L_x_343) ;  /* 0x00000000000c7947 */ /* 0x000fec0003800000 */
.L_x_336:
[----:B------:R-:W0:Y:S01]  /*3590*/  MUFU.RSQ R0, -QNAN ;  /* 0xffc0000000007908 */ /* 0x000e220000001400 */
[----:B------:R-:W-:Y:S05]  /*35a0*/  BRA `(.L_x_343) ;  /* 0x0000000000047947 */ /* 0x000fea0003800000 */
.L_x_335:
[----:B------:R-:W-:-:S07]  /*35b0*/  FADD.FTZ R0, R0, R3 ;  /* 0x0000000300007221 */ /* 0x000fce0000010000 */
.L_x_343:
[----:B------:R-:W-:Y:S05]  /*35c0*/  BSYNC.RECONVERGENT B1 ;  /* 0x0000000000017941 */ /* 0x000fea0003800200 */
.L_x_333:
[----:B------:R-:W-:-:S04]  /*35d0*/  IMAD.MOV.U32 R13, RZ, RZ, 0x0 ;  /* 0x00000000ff0d7424 */ /* 0x000fc800078e00ff */
[----:B0-----:R-:W-:Y:S05]  /*35e0*/  RET.REL.NODEC R12 `(_Z37nppiWarpPerspectiveBack_8u_C4R_kernelPKh8NppiSizei8NppiRectPhiS2_dddddddddi) ;  /* 0xffffffc80c847950 */ /* 0x001fea0003c3ffff */
.L_x_344:
        /* <DEDUP_REMOVED lines=9> */
.L_x_857:


//--------------------- .text._Z37nppiWarpPerspectiveBack_8u_C3R_kernelPKh8NppiSizei8NppiRectPhiS2_dddddddddi --------------------------
	.section	.text._Z37nppiWarpPerspectiveBack_8u_C3R_kernelPKh8NppiSizei8NppiRectPhiS2_dddddddddi,"ax",@progbits
	.align	128
        .global         _Z37nppiWarpPerspectiveBack_8u_C3R_kernelPKh8NppiSizei8NppiRectPhiS2_dddddddddi
        .type           _Z37nppiWarpPerspectiveBack_8u_C3R_kernelPKh8NppiSizei8NppiRectPhiS2_dddddddddi,@function
        .size           _Z37nppiWarpPerspectiveBack_8u_C3R_kernelPKh8NppiSizei8NppiRectPhiS2_dddddddddi,(.L_x_859 - _Z37nppiWarpPerspectiveBack_8u_C3R_kernelPKh8NppiSizei8NppiRectPhiS2_dddddddddi)
        .other          _Z37nppiWarpPerspectiveBack_8u_C3R_kernelPKh8NppiSizei8NppiRectPhiS2_dddddddddi,@"STO_CUDA_ENTRY STV_DEFAULT"
_Z37nppiWarpPerspectiveBack_8u_C3R_kernelPKh8NppiSizei8NppiRectPhiS2_dddddddddi:
.text._Z37nppiWarpPerspectiveBack_8u_C3R_kernelPKh8NppiSizei8NppiRectPhiS2_dddddddddi:
        /* <DEDUP_REMOVED lines=40> */
[----:B------:R-:W-:Y:S01]  /*0280*/  STG.E.U8 desc[UR4][R2.64], RZ ;  /* 0x000000ff02007986 */ /* 0x000fe2000c101104 */
[----:B------:R-:W-:Y:S05]  /*0290*/  EXIT ;  /* 0x000000000000794d */ /* 0x000fea0003800000 */
.L_x_345:
        /* <DEDUP_REMOVED lines=23> */
[----:B0-----:R-:W-:Y:S05]  /*0410*/  CALL.REL.NOINC `($__internal_14_$__cuda_sm20_div_rn_f64_full) ;  /* 0x0000001c00847944 */ /* 0x001fea0003c00000 */
[----:B------:R-:W-:Y:S02]  /*0420*/  IMAD.MOV.U32 R2, RZ, RZ, R20 ;  /* 0x000000ffff027224 */ /* 0x000fe400078e0014 */
[----:B------:R-:W-:-:S07]  /*0430*/  IMAD.MOV.U32 R3, RZ, RZ, R21 ;  /* 0x000000ffff037224 */ /* 0x000fce00078e0015 */
.L_x_347:
[----:B0-----:R-:W-:Y:S05]  /*0440*/  BSYNC.RECONVERGENT B0 ;  /* 0x0000000000007941 */ /* 0x001fea0003800200 */
.L_x_346:
        /* <DEDUP_REMOVED lines=25> */
[----:B------:R-:W-:Y:S05]  /*05e0*/  CALL.REL.NOINC `($__internal_14_$__cuda_sm20_div_rn_f64_full) ;  /* 0x0000001c00107944 */ /* 0x000fea0003c00000 */
[----:B------:R-:W-:Y:S02]  /*05f0*/  IMAD.MOV.U32 R6, RZ, RZ, R20 ;  /* 0x000000ffff067224 */ /* 0x000fe400078e0014 */
[----:B------:R-:W-:-:S07]  /*0600*/  IMAD.MOV.U32 R7, RZ, RZ, R21 ;  /* 0x000000ffff077224 */ /* 0x000fce00078e0015 */
.L_x_349:
[----:B------:R-:W-:Y:S05]  /*0610*/  BSYNC.RECONVERGENT B0 ;  /* 0x0000000000007941 */ /* 0x000fea0003800200 */
.L_x_348:
[----:B------:R-:W-:Y:S01]  /*0620*/  SHF.R.U32.HI R0, RZ, 0x1f, R7 ;  /* 0x0000001fff007819 */ /* 0x000fe20000011607 */
[----:B------:R-:W0:Y:S01]  /*0630*/  F2F.F32.F64 R2, R2 ;  /* 0x0000000200027310 */ /* 0x000e220000301000 */
[----:B------:R-:W-:Y:S01]  /*0640*/  SHF.R.U32.HI R8, RZ, 0x1f, R3 ;  /* 0x0000001fff087819 */ /* 0x000fe20000011603 */
[----:B------:R-:W1:Y:S01]  /*0650*/  LDCU UR6, c[0x0][0x3b0] ;  /* 0x00007600ff0677ac */ /* 0x000e620008000800 */
[----:B------:R-:W-:Y:S01]  /*0660*/  LOP3.LUT R0, R0, 0x1, RZ, 0xc0, !PT ;  /* 0x0000000100007812 */ /* 0x000fe200078ec0ff */
[----:B------:R-:W-:Y:S01]  /*0670*/  IMAD.MOV.U32 R10, RZ, RZ, 0x3f000000 ;  /* 0x3f000000ff0a7424 */ /* 0x000fe200078e00ff */
[----:B------:R-:W-:Y:S01]  /*0680*/  LOP3.LUT R8, R8, 0x1, RZ, 0xc0, !PT ;  /* 0x0000000108087812 */ /* 0x000fe200078ec0ff */
[----:B------:R-:W-:Y:S01]  /*0690*/  IMAD R14, R5, 0x3, RZ ;  /* 0x00000003050e7824 */ /* 0x000fe200078e02ff */
[----:B------:R-:W-:Y:S01]  /*06a0*/  ISETP.NE.U32.AND P1, PT, R0, 0x1, PT ;  /* 0x000000010000780c */ /* 0x000fe20003f25070 */
[----:B------:R2:W3:Y:S01]  /*06b0*/  F2F.F32.F64 R6, R6 ;  /* 0x0000000600067310 */ /* 0x0004e20000301000 */
[----:B------:R-:W-:Y:S01]  /*06c0*/  ISETP.NE.U32.AND P0, PT, R8, 0x1, PT ;  /* 0x000000010800780c */ /* 0x000fe20003f05070 */
[----:B------:R-:W4:Y:S01]  /*06d0*/  LDCU UR7, c[0x0][0x410] ;  /* 0x00008200ff0777ac */ /* 0x000f220008000800 */
[----:B------:R-:W-:Y:S01]  /*06e0*/  ISETP.NE.U32.AND.EX P1, PT, RZ, RZ, PT, P1 ;  /* 0x000000ffff00720c */ /* 0x000fe20003f25110 */
[----:B------:R-:W5:Y:S01]  /*06f0*/  LDC.64 R8, c[0x0][0x388] ;  /* 0x0000e200ff087b82 */ /* 0x000f620000000a00 */
[----:B------:R-:W-:-:S02]  /*0700*/  ISETP.NE.U32.AND.EX P0, PT, RZ, RZ, PT, P0 ;  /* 0x000000ffff00720c */ /* 0x000fc40003f05100 */
[----:B------:R-:W-:Y:S01]  /*0710*/  SHF.R.S32.HI R16, RZ, 0x1f, R14 ;  /* 0x0000001fff107819 */ /* 0x000fe2000001140e */
[----:B0-----:R-:W0:Y:S01]  /*0720*/  F2I.FLOOR.NTZ R11, R2 ;  /* 0x00000002000b7305 */ /* 0x001e220000207100 */
[C---:B------:R-:W-:Y:S02]  /*0730*/  FSEL R3, -R10.reuse, 0.5, !P0 ;  /* 0x3f0000000a037808 */ /* 0x040fe40004000100 */
[----:B--2---:R-:W-:Y:S01]  /*0740*/  FSEL R7, -R10, 0.5, !P1 ;  /* 0x3f0000000a077808 */ /* 0x004fe20004800100 */
[----:B-1----:R-:W-:Y:S01]  /*0750*/  IMAD R5, R4, UR6, RZ ;  /* 0x0000000604057c24 */ /* 0x002fe2000f8e02ff */
[----:B------:R-:W1:Y:S03]  /*0760*/  LDCU UR6, c[0x0][0x390] ;  /* 0x00007200ff0677ac */ /* 0x000e660008000800 */
[----:B---3--:R-:W-:Y:S01]  /*0770*/  FADD.RZ R10, R6, R7 ;  /* 0x00000007060a7221 */ /* 0x008fe2000000c000 */
[----:B------:R-:W-:Y:S01]  /*0780*/  FADD.RZ R7, R2, R3 ;  /* 0x0000000302077221 */ /* 0x000fe2000000c000 */
[----:B------:R-:W1:Y:S01]  /*0790*/  F2I.FLOOR.NTZ R0, R6 ;  /* 0x0000000600007305 */ /* 0x000e620000207100 */
[----:B------:R-:W-:Y:S01]  /*07a0*/  IADD3 R4, P0, PT, R5, R14, RZ ;  /* 0x0000000e05047210 */ /* 0x000fe20007f1e0ff */
[----:B----4-:R-:W-:Y:S01]  /*07b0*/  UISETP.NE.AND UP0, UPT, UR7, 0x2, UPT ;  /* 0x000000020700788c */ /* 0x010fe2000bf05270 */
[----:B0-----:R-:W-:-:S02]  /*07c0*/  VIADD R3, R11, 0x1 ;  /* 0x000000010b037836 */ /* 0x001fc40000000000 */
[----:B------:R-:W-:Y:S01]  /*07d0*/  LEA.HI.X.SX32 R5, R5, R16, 0x1, P0 ;  /* 0x0000001005057211 */ /* 0x000fe200000f0eff */
[C---:B------:R-:W-:Y:S02]  /*07e0*/  IMAD R18, R11.reuse, 0x3, RZ ;  /* 0x000000030b127824 */ /* 0x040fe400078e02ff */
[----:B------:R-:W0:Y:S01]  /*07f0*/  F2I.TRUNC.NTZ R7, R7 ;  /* 0x0000000700077305 */ /* 0x000e22000020f100 */
[-C--:B-----5:R-:W-:Y:S01]  /*0800*/  ISETP.GE.AND P4, PT, R11, R8.reuse, PT ;  /* 0x000000080b00720c */ /* 0x0a0fe20003f86270 */
[----:B------:R-:W-:Y:S01]  /*0810*/  VIADD R20, R18, 0x3 ;  /* 0x0000000312147836 */ /* 0x000fe20000000000 */
[----:B------:R-:W-:Y:S02]  /*0820*/  ISETP.GE.AND P2, PT, R3, R8, PT ;  /* 0x000000080300720c */ /* 0x000fe40003f46270 */
[C---:B------:R-:W-:Y:S01]  /*0830*/  ISETP.LT.OR P4, PT, R11.reuse, RZ, P4 ;  /* 0x000000ff0b00720c */ /* 0x040fe20002781670 */
[----:B-1----:R-:W-:Y:S02]  /*0840*/  IMAD R15, R0, UR6, RZ ;  /* 0x00000006000f7c24 */ /* 0x002fe4000f8e02ff */
[----:B------:R1:W2:Y:S01]  /*0850*/  F2I.TRUNC.NTZ R12, R10 ;  /* 0x0000000a000c7305 */ /* 0x0002a2000020f100 */
[----:B------:R-:W-:-:S02]  /*0860*/  ISETP.LT.OR P2, PT, R11, -0x1, P2 ;  /* 0xffffffff0b00780c */ /* 0x000fc40001741670 */
[----:B------:R-:W-:Y:S02]  /*0870*/  ISETP.GE.AND P5, PT, R0, R9, PT ;  /* 0x000000090000720c */ /* 0x000fe40003fa6270 */
[----:B------:R-:W-:Y:S02]  /*0880*/  I2FP.F32.S32 R13, R0 ;  /* 0x00000000000d7245 */ /* 0x000fe40000201400 */
[----:B0-----:R-:W-:Y:S02]  /*0890*/  VIADDMNMX.RELU R3, R8, 0xffffffff, R7, PT ;  /* 0xffffffff08037846 */ /* 0x001fe40003801107 */
[----:B------:R-:W-:Y:S01]  /*08a0*/  I2FP.F32.S32 R7, R11 ;  /* 0x0000000b00077245 */ /* 0x000fe20000201400 */
[C---:B-1----:R-:W-:Y:S01]  /*08b0*/  VIADD R10, R0.reuse, 0x1 ;  /* 0x00000001000a7836 */ /* 0x042fe20000000000 */
[C---:B------:R-:W-:Y:S01]  /*08c0*/  ISETP.LT.OR P1, PT, R0.reuse, -0x1, P4 ;  /* 0xffffffff0000780c */ /* 0x040fe20002721670 */
[----:B------:R-:W-:Y:S01]  /*08d0*/  VIADD R11, R15, UR6 ;  /* 0x000000060f0b7c36 */ /* 0x000fe20008000000 */
[----:B------:R-:W-:Y:S01]  /*08e0*/  ISETP.LT.OR P0, PT, R0, -0x1, P2 ;  /* 0xffffffff0000780c */ /* 0x000fe20001701670 */
[----:B------:R-:W-:Y:S01]  /*08f0*/  FADD R13, R6, -R13 ;  /* 0x8000000d060d7221 */ /* 0x000fe20000000000 */
[----:B--2---:R-:W-:-:S02]  /*0900*/  VIADDMNMX.RELU R16, R9, 0xffffffff, R12, PT ;  /* 0xffffffff09107846 */ /* 0x004fc4000380110c */
[----:B------:R-:W-:Y:S01]  /*0910*/  ISETP.LT.OR P5, PT, R0, RZ, P5 ;  /* 0x000000ff0000720c */ /* 0x000fe20002fa1670 */
[----:B------:R-:W-:Y:S01]  /*0920*/  FADD R0, R2, -R7 ;  /* 0x8000000702007221 */ /* 0x000fe20000000000 */
[-C--:B------:R-:W-:Y:S01]  /*0930*/  ISETP.GE.AND P3, PT, R16, R9.reuse, PT ;  /* 0x000000091000720c */ /* 0x080fe20003f66270 */
[----:B------:R-:W-:Y:S01]  /*0940*/  FADD R12, -R13, 1 ;  /* 0x3f8000000d0c7421 */ /* 0x000fe20000000100 */
[-C--:B------:R-:W-:Y:S01]  /*0950*/  ISETP.GE.OR P1, PT, R10, R9.reuse, P1 ;  /* 0x000000090a00720c */ /* 0x080fe20000f26670 */
[----:B------:R-:W-:Y:S01]  /*0960*/  FADD R14, -R0, 1 ;  /* 0x3f800000000e7421 */ /* 0x000fe20000000100 */
[----:B------:R-:W-:Y:S01]  /*0970*/  ISETP.GE.OR P0, PT, R10, R9, P0 ;  /* 0x000000090a00720c */ /* 0x000fe20000706670 */
[----:B------:R-:W-:Y:S01]  /*0980*/  IMAD R16, R16, UR6, RZ ;  /* 0x0000000610107c24 */ /* 0x000fe2000f8e02ff */
[----:B------:R-:W-:Y:S02]  /*0990*/  ISETP.LT.AND P3, PT, R3, R8, !P3 ;  /* 0x000000080300720c */ /* 0x000fe40005f61270 */
[----:B------:R-:W-:-:S02]  /*09a0*/  PLOP3.LUT P4, PT, P4, P5, PT, 0xf8, 0x8f ;  /* 0x00000000008f781c */ /* 0x000fc4000278bf70 */
[----:B------:R-:W-:Y:S02]  /*09b0*/  PLOP3.LUT P2, PT, P2, P5, PT, 0xf8, 0x8f ;  /* 0x00000000008f781c */ /* 0x000fe4000174bf70 */
[----:B------:R-:W-:Y:S02]  /*09c0*/  SHF.R.S32.HI R7, RZ, 0x1f, R15 ;  /* 0x0000001fff077819 */ /* 0x000fe4000001140f */
        /* <DEDUP_REMOVED lines=13> */
[----:B------:R-:W-:Y:S01]  /*0aa0*/  IMAD R3, R3, 0x3, RZ ;  /* 0x0000000303037824 */ /* 0x000fe200078e02ff */
[----:B------:R-:W-:Y:S02]  /*0ab0*/  SHF.R.S32.HI R0, RZ, 0x1f, R16 ;  /* 0x0000001fff007819 */ /* 0x000fe40000011410 */
[----:B---3--:R-:W-:Y:S02]  /*0ac0*/  PRMT R7, RZ, 0x7610, R7 ;  /* 0x00007610ff077816 */ /* 0x008fe40000000007 */
[----:B0-----:R-:W-:-:S04]  /*0ad0*/  IADD3 R2, P0, P1, R16, UR6, R3 ;  /* 0x0000000610027c10 */ /* 0x001fc8000f91e003 */
[----:B------:R-:W-:Y:S01]  /*0ae0*/  IADD3.X R3, PT, PT, R0, UR7, RZ, P0, P1 ;  /* 0x0000000700037c10 */ /* 0x000fe200087e24ff */
[----:B------:R-:W0:Y:S04]  /*0af0*/  LDCU.64 UR6, c[0x0][0x3a8] ;  /* 0x00007500ff0677ac */ /* 0x000e280008000a00 */
[----:B------:R-:W3:Y:S01]  /*0b00*/  @P3 LDG.E.U8 R7, desc[UR4][R2.64] ;  /* 0x0000000402073981 */ /* 0x000ee2000c1e1100 */
[----:B0-----:R-:W-:-:S04]  /*0b10*/  IADD3 R4, P0, PT, R4, UR6, RZ ;  /* 0x0000000604047c10 */ /* 0x001fc8000ff1e0ff */
[----:B------:R-:W-:-:S05]  /*0b20*/  IADD3.X R5, PT, PT, R5, UR7, RZ, P0, !PT ;  /* 0x0000000705057c10 */ /* 0x000fca00087fe4ff */
[----:B---3--:R0:W-:Y:S01]  /*0b30*/  STG.E.U8 desc[UR4][R4.64], R7 ;  /* 0x0000000704007986 */ /* 0x0081e2000c101104 */
[----:B------:R-:W-:Y:S05]  /*0b40*/  @!P3 BRA `(.L_x_352) ;  /* 0x000000000014b947 */ /* 0x000fea0003800000 */
[----:B0-----:R-:W3:Y:S04]  /*0b50*/  LDG.E.U8 R7, desc[UR4][R2.64+0x1] ;  /* 0x0000010402077981 */ /* 0x001ee8000c1e1100 */
[----:B---3--:R-:W-:Y:S04]  /*0b60*/  STG.E.U8 desc[UR4][R4.64+0x1], R7 ;  /* 0x0000010704007986 */ /* 0x008fe8000c101104 */
[----:B------:R-:W3:Y:S04]  /*0b70*/  LDG.E.U8 R9, desc[UR4][R2.64+0x2] ;  /* 0x0000020402097981 */ /* 0x000ee8000c1e1100 */
[----:B---3--:R-:W-:Y:S01]  /*0b80*/  STG.E.U8 desc[UR4][R4.64+0x2], R9 ;  /* 0x0000020904007986 */ /* 0x008fe2000c101104 */
[----:B------:R-:W-:Y:S05]  /*0b90*/  EXIT ;  /* 0x000000000000794d */ /* 0x000fea0003800000 */
.L_x_352:
[----:B------:R-:W-:Y:S04]  /*0ba0*/  STG.E.U8 desc[UR4][R4.64+0x1], RZ ;  /* 0x000001ff04007986 */ /* 0x000fe8000c101104 */
[----:B------:R-:W-:Y:S01]  /*0bb0*/  STG.E.U8 desc[UR4][R4.64+0x2], RZ ;  /* 0x000002ff04007986 */ /* 0x000fe2000c101104 */
[----:B------:R-:W-:Y:S05]  /*0bc0*/  EXIT ;  /* 0x000000000000794d */ /* 0x000fea0003800000 */
.L_x_351:
        /* <DEDUP_REMOVED lines=8> */
.L_x_360:
        /* <DEDUP_REMOVED lines=9> */
[C---:B------:R-:W-:Y:S01]  /*0ce0*/  FSETP.GTU.AND P2, PT, |R12|.reuse, 1, PT ;  /* 0x3f8000000c00780b */ /* 0x040fe20003f4c200 */
[C---:B------:R-:W-:Y:S01]  /*0cf0*/  FFMA R13, |R12|.reuse, -R13, 2.5 ;  /* 0x402000000c0d7423 */ /* 0x040fe20000000a0d */
[C---:B------:R-:W-:Y:S01]  /*0d00*/  FFMA R16, |R12|.reuse, R11, -2.5 ;  /* 0xc02000000c107423 */ /* 0x040fe2000000020b */
[C---:B------:R-:W-:Y:S01]  /*0d10*/  FMUL R11, R12.reuse, R12 ;  /* 0x0000000c0c0b7220 */ /* 0x040fe20000400000 */
[C---:B------:R-:W-:Y:S01]  /*0d20*/  FSETP.GEU.AND P1, PT, |R12|.reuse, 2, PT ;  /* 0x400000000c00780b */ /* 0x040fe20003f2e200 */
[----:B------:R-:W-:Y:S01]  /*0d30*/  FFMA R13, |R12|, R13, -4 ;  /* 0xc08000000c0d7423 */ /* 0x000fe2000000020d */
[----:B------:R-:W-:-:S02]  /*0d40*/  IMAD.MOV.U32 R17, RZ, RZ, R10 ;  /* 0x000000ffff117224 */ /* 0x000fc400078e000a */
[----:B------:R-:W-:Y:S01]  /*0d50*/  FFMA R11, R11, R16, 1 ;  /* 0x3f8000000b0b7423 */ /* 0x000fe20000000010 */
[----:B------:R-:W-:Y:S01]  /*0d60*/  FFMA R13, |R12|, R13, 2 ;  /* 0x400000000c0d7423 */ /* 0x000fe2000000020d */
[----:B0-----:R-:W-:-:S04]  /*0d70*/  ISETP.GE.AND P0, PT, R15, UR6, PT ;  /* 0x000000060f007c0c */ /* 0x001fc8000bf06270 */
[----:B------:R-:W-:Y:S02]  /*0d80*/  @P2 FSEL R11, R13, RZ, !P1 ;  /* 0x000000ff0d0b2208 */ /* 0x000fe40004800000 */
[C---:B------:R-:W-:Y:S01]  /*0d90*/  ISETP.LT.OR P0, PT, R15.reuse, RZ, P0 ;  /* 0x000000ff0f00720c */ /* 0x040fe20000701670 */
[----:B-1----:R-:W-:-:S05]  /*0da0*/  IMAD R15, R15, UR7, RZ ;  /* 0x000000070f0f7c24 */ /* 0x002fca000f8e02ff */
[----:B------:R-:W-:-:S07]  /*0db0*/  SHF.R.S32.HI R16, RZ, 0x1f, R15 ;  /* 0x0000001fff107819 */ /* 0x000fce000001140f */
.L_x_359:
        /* <DEDUP_REMOVED lines=14> */
.L_x_358:
[----:B------:R-:W-:Y:S05]  /*0ea0*/  BSYNC.RECONVERGENT B2 ;  /* 0x0000000000027941 */ /* 0x000fea0003800200 */
.L_x_357:
[----:B------:R-:W0:Y:S01]  /*0eb0*/  LDCU UR6, c[0x0][0x388] ;  /* 0x00007100ff0677ac */ /* 0x000e220008000800 */
[----:B------:R-:W0:Y:S02]  /*0ec0*/  F2I.FLOOR.NTZ R19, R17 ;  /* 0x0000001100137305 */ /* 0x000e240000207100 */
[----:B0-----:R-:W-:-:S04]  /*0ed0*/  ISETP.GE.AND P1, PT, R19, UR6, PT ;  /* 0x0000000613007c0c */ /* 0x001fc8000bf26270 */
[----:B------:R-:W-:-:S04]  /*0ee0*/  ISETP.LT.OR P1, PT, R19, RZ, P1 ;  /* 0x000000ff1300720c */ /* 0x000fc80000f21670 */
[----:B------:R-:W-:-:S13]  /*0ef0*/  PLOP3.LUT P1, PT, P1, P0, PT, 0xf8, 0x8f ;  /* 0x00000000008f781c */ /* 0x000fda0000f21f70 */
[----:B------:R-:W0:Y:S01]  /*0f00*/  @!P1 LDC.64 R12, c[0x0][0x380] ;  /* 0x0000e000ff0c9b82 */ /* 0x000e220000000a00 */
[----:B------:R-:W-:-:S05]  /*0f10*/  @!P1 IMAD R19, R19, 0x3, RZ ;  /* 0x0000000313139824 */ /* 0x000fca00078e02ff */
        /* <DEDUP_REMOVED lines=11> */
.L_x_356:
[----:B------:R-:W-:Y:S05]  /*0fd0*/  BSYNC.RECONVERGENT B1 ;  /* 0x0000000000017941 */ /* 0x000fea0003800200 */
.L_x_355:
[----:B------:R-:W-:-:S05]  /*0fe0*/  FADD R0, R0, 1 ;  /* 0x3f80000000007421 */ /* 0x000fca0000000000 */
[----:B------:R-:W-:-:S13]  /*0ff0*/  FSETP.GTU.AND P0, PT, R0, R7, PT ;  /* 0x000000070000720b */ /* 0x000fda0003f0c000 */
[----:B------:R-:W-:Y:S05]  /*1000*/  @!P0 BRA `(.L_x_360) ;  /* 0xfffffffc00108947 */ /* 0x000fea000383ffff */
.L_x_354:
[----:B------:R-:W-:Y:S05]  /*1010*/  BSYNC.RECONVERGENT B0 ;  /* 0x0000000000007941 */ /* 0x000fea0003800200 */
.L_x_353:
        /* <DEDUP_REMOVED lines=13> */
[----:B------:R-:W-:Y:S05]  /*10f0*/  CALL.REL.NOINC `($__internal_15_$__cuda_sm3x_div_rn_noftz_f32_slowpath) ;  /* 0x0000001400b87944 */ /* 0x000fea0003c00000 */
.L_x_362:
[----:B------:R-:W-:Y:S05]  /*1100*/  BSYNC.RECONVERGENT B0 ;  /* 0x0000000000007941 */ /* 0x000fea0003800200 */
.L_x_361:
        /* <DEDUP_REMOVED lines=14> */
[----:B------:R-:W-:Y:S01]  /*11f0*/  IMAD.MOV.U32 R3, RZ, RZ, RZ ;  /* 0x000000ffff037224 */ /* 0x000fe200078e00ff */
[----:B------:R-:W-:Y:S01]  /*1200*/  MOV R14, RZ ;  /* 0x000000ff000e7202 */ /* 0x000fe20000000f00 */
[----:B------:R-:W-:-:S07]  /*1210*/  IMAD.MOV.U32 R0, RZ, RZ, R8 ;  /* 0x000000ffff007224 */ /* 0x000fce00078e0008 */
.L_x_370:
[----:B------:R-:W-:Y:S01]  /*1220*/  FSETP.GTU.AND P0, PT, R10, R9, PT ;  /* 0x000000090a00720b */ /* 0x000fe20003f0c000 */
[----:B------:R-:W-:-:S12]  /*1230*/  BSSY.RECONVERGENT B1, `(.L_x_365) ;  /* 0x0000037000017945 */ /* 0x000fd80003800200 */
[----:B------:R-:W-:Y:S05]  /*1240*/  @P0 BRA `(.L_x_366) ;  /* 0x0000000000d40947 */ /* 0x000fea0003800000 */
[----:B------:R-:W1:Y:S01]  /*1250*/  LDCU UR6, c[0x0][0x38c] ;  /* 0x00007180ff0677ac */ /* 0x000e620008000800 */
[----:B------:R-:W1:Y:S01]  /*1260*/  F2I.FLOOR.NTZ R15, R0 ;  /* 0x00000000000f7305 */ /* 0x000e620000207100 */
[----:B------:R-:W-:Y:S01]  /*1270*/  FADD R12, R6, -R0 ;  /* 0x80000000060c7221 */ /* 0x000fe20000000000 */
[----:B------:R-:W-:Y:S01]  /*1280*/  IMAD.MOV.U32 R13, RZ, RZ, 0x3f000000 ;  /* 0x3f000000ff0d7424 */ /* 0x000fe200078e00ff */
[----:B------:R-:W2:Y:S01]  /*1290*/  LDCU UR7, c[0x0][0x390] ;  /* 0x00007200ff0777ac */ /* 0x000ea20008000800 */
[----:B0-----:R-:W-:Y:S02]  /*12a0*/  IMAD.MOV.U32 R11, RZ, RZ, 0x3fc00000 ;  /* 0x3fc00000ff0b7424 */ /* 0x001fe400078e00ff */
        /* <DEDUP_REMOVED lines=9> */
[----:B-1----:R-:W-:-:S04]  /*1340*/  ISETP.GE.AND P0, PT, R15, UR6, PT ;  /* 0x000000060f007c0c */ /* 0x002fc8000bf06270 */
[----:B------:R-:W-:Y:S02]  /*1350*/  @P2 FSEL R11, R13, RZ, !P1 ;  /* 0x000000ff0d0b2208 */ /* 0x000fe40004800000 */
[C---:B------:R-:W-:Y:S01]  /*1360*/  ISETP.LT.OR P0, PT, R15.reuse, RZ, P0 ;  /* 0x000000ff0f00720c */ /* 0x040fe20000701670 */
[----:B--2---:R-:W-:-:S05]  /*1370*/  IMAD R15, R15, UR7, RZ ;  /* 0x000000070f0f7c24 */ /* 0x004fca000f8e02ff */
[----:B------:R-:W-:-:S07]  /*1380*/  SHF.R.S32.HI R16, RZ, 0x1f, R15 ;  /* 0x0000001fff107819 */ /* 0x000fce000001140f */
.L_x_369:
        /* <DEDUP_REMOVED lines=14> */
.L_x_368:
[----:B------:R-:W-:Y:S05]  /*1470*/  BSYNC.RECONVERGENT B2 ;  /* 0x0000000000027941 */ /* 0x000fea0003800200 */
.L_x_367:
        /* <DEDUP_REMOVED lines=18> */
.L_x_366:
[----:B------:R-:W-:Y:S05]  /*15a0*/  BSYNC.RECONVERGENT B1 ;  /* 0x0000000000017941 */ /* 0x000fea0003800200 */
.L_x_365:
[----:B------:R-:W-:-:S05]  /*15b0*/  FADD R0, R0, 1 ;  /* 0x3f80000000007421 */ /* 0x000fca0000000000 */
[----:B------:R-:W-:-:S13]  /*15c0*/  FSETP.GTU.AND P0, PT, R0, R7, PT ;  /* 0x000000070000720b */ /* 0x000fda0003f0c000 */
[----:B------:R-:W-:Y:S05]  /*15d0*/  @!P0 BRA `(.L_x_370) ;  /* 0xfffffffc00108947 */ /* 0x000fea000383ffff */
.L_x_364:
[----:B------:R-:W-:Y:S05]  /*15e0*/  BSYNC.RECONVERGENT B0 ;  /* 0x0000000000007941 */ /* 0x000fea0003800200 */
.L_x_363:
        /* <DEDUP_REMOVED lines=14> */
.L_x_372:
[----:B------:R-:W-:Y:S05]  /*16d0*/  BSYNC.RECONVERGENT B0 ;  /* 0x0000000000007941 */ /* 0x000fea0003800200 */
.L_x_371:
        /* <DEDUP_REMOVED lines=13> */
.L_x_380:
        /* <DEDUP_REMOVED lines=23> */
.L_x_379:
        /* <DEDUP_REMOVED lines=14> */
.L_x_378:
[----:B------:R-:W-:Y:S05]  /*1a00*/  BSYNC.RECONVERGENT B2 ;  /* 0x0000000000027941 */ /* 0x000fea0003800200 */
.L_x_377:
        /* <DEDUP_REMOVED lines=18> */
.L_x_376:
[----:B------:R-:W-:Y:S05]  /*1b30*/  BSYNC.RECONVERGENT B1 ;  /* 0x0000000000017941 */ /* 0x000fea0003800200 */
.L_x_375:
[----:B------:R-:W-:-:S05]  /*1b40*/  FADD R8, R8, 1 ;  /* 0x3f80000008087421 */ /* 0x000fca0000000000 */
[----:B------:R-:W-:-:S13]  /*1b50*/  FSETP.GTU.AND P0, PT, R8, R7, PT ;  /* 0x000000070800720b */ /* 0x000fda0003f0c000 */
[----:B------:R-:W-:Y:S05]  /*1b60*/  @!P0 BRA `(.L_x_380) ;  /* 0xfffffffc00108947 */ /* 0x000fea000383ffff */
.L_x_374:
[----:B------:R-:W-:Y:S05]  /*1b70*/  BSYNC.RECONVERGENT B0 ;  /* 0x0000000000007941 */ /* 0x000fea0003800200 */
.L_x_373:
        /* <DEDUP_REMOVED lines=12> */
[----:B0-----:R-:W-:Y:S05]  /*1c40*/  CALL.REL.NOINC `($__internal_15_$__cuda_sm3x_div_rn_noftz_f32_slowpath) ;  /* 0x0000000800e47944 */ /* 0x001fea0003c00000 */
.L_x_382:
[----:B------:R-:W-:Y:S05]  /*1c50*/  BSYNC.RECONVERGENT B0 ;  /* 0x0000000000007941 */ /* 0x000fea0003800200 */
.L_x_381:
        /* <DEDUP_REMOVED lines=8> */
.L_x_350:
        /* <DEDUP_REMOVED lines=40> */
[----:B------:R-:W-:-:S02]  /*1f60*/  HFMA2 R23, -RZ, RZ, 0, 0 ;  /* 0x00000000ff177431 */ /* 0x000fc400000001ff */
        /* <DEDUP_REMOVED lines=44> */
        .weak           $__internal_14_$__cuda_sm20_div_rn_f64_full
        .type           $__internal_14_$__cuda_sm20_div_rn_f64_full,@function
        .size           $__internal_14_$__cuda_sm20_div_rn_f64_full,($__internal_15_$__cuda_sm3x_div_rn_noftz_f32_slowpath - $__internal_14_$__cuda_sm20_div_rn_f64_full)
$__internal_14_$__cuda_sm20_div_rn_f64_full:
        /* <DEDUP_REMOVED lines=66> */
.L_x_384:
        /* <DEDUP_REMOVED lines=11> */
[----:B------:R-:W-:Y:S02]  /*2700*/  @P0 LOP3.LUT R6, R21, 0x7ff00000, RZ, 0xfc, !PT ;  /* 0x7ff0000015060812 */ /* 0x000fe400078efcff */
[----:B------:R-:W-:Y:S01]  /*2710*/  @!P0 MOV R20, RZ ;  /* 0x000000ff00148202 */ /* 0x000fe20000000f00 */
[----:B------:R-:W-:Y:S02]  /*2720*/  @P0 IMAD.MOV.U32 R20, RZ, RZ, RZ ;  /* 0x000000ffff140224 */ /* 0x000fe400078e00ff */
[----:B------:R-:W-:Y:S01]  /*2730*/  @P0 IMAD.MOV.U32 R21, RZ, RZ, R6 ;  /* 0x000000ffff150224 */ /* 0x000fe200078e0006 */
[----:B------:R-:W-:Y:S06]  /*2740*/  BRA `(.L_x_385) ;  /* 0x0000000000147947 */ /* 0x000fec0003800000 */
.L_x_387:
[----:B------:R-:W-:Y:S01]  /*2750*/  LOP3.LUT R21, R9, 0x80000, RZ, 0xfc, !PT ;  /* 0x0008000009157812 */ /* 0x000fe200078efcff */
[----:B------:R-:W-:Y:S01]  /*2760*/  IMAD.MOV.U32 R20, RZ, RZ, R8 ;  /* 0x000000ffff147224 */ /* 0x000fe200078e0008 */
[----:B------:R-:W-:Y:S06]  /*2770*/  BRA `(.L_x_385) ;  /* 0x0000000000087947 */ /* 0x000fec0003800000 */
.L_x_386:
[----:B------:R-:W-:Y:S01]  /*2780*/  LOP3.LUT R21, R7, 0x80000, RZ, 0xfc, !PT ;  /* 0x0008000007157812 */ /* 0x000fe200078efcff */
[----:B------:R-:W-:-:S07]  /*2790*/  IMAD.MOV.U32 R20, RZ, RZ, R6 ;  /* 0x000000ffff147224 */ /* 0x000fce00078e0006 */
.L_x_385:
[----:B------:R-:W-:Y:S05]  /*27a0*/  BSYNC.RECONVERGENT B1 ;  /* 0x0000000000017941 */ /* 0x000fea0003800200 */
.L_x_383:
[----:B------:R-:W-:Y:S02]  /*27b0*/  IMAD.MOV.U32 R6, RZ, RZ, R0 ;  /* 0x000000ffff067224 */ /* 0x000fe400078e0000 */
[----:B------:R-:W-:-:S04]  /*27c0*/  IMAD.MOV.U32 R7, RZ, RZ, 0x0 ;  /* 0x00000000ff077424 */ /* 0x000fc800078e00ff */
[----:B------:R-:W-:Y:S05]  /*27d0*/  RET.REL.NODEC R6 `(_Z37nppiWarpPerspectiveBack_8u_C3R_kernelPKh8NppiSizei8NppiRectPhiS2_dddddddddi) ;  /* 0xffffffd806087950 */ /* 0x000fea0003c3ffff */
        .weak           $__internal_15_$__cuda_sm3x_div_rn_noftz_f32_slowpath
        .type           $__internal_15_$__cuda_sm3x_div_rn_noftz_f32_slowpath,@function
        .size           $__internal_15_$__cuda_sm3x_div_rn_noftz_f32_slowpath,(.L_x_859 - $__internal_15_$__cuda_sm3x_div_rn_noftz_f32_slowpath)
$__internal_15_$__cuda_sm3x_div_rn_noftz_f32_slowpath:
        /* <DEDUP_REMOVED lines=34> */
.L_x_389:
[----:B------:R-:W-:Y:S01]  /*2a00*/  LEA R14, R13, 0xc0800000, 0x17 ;  /* 0xc08000000d0e7811 */ /* 0x000fe200078eb8ff */
[----:B------:R-:W-:Y:S04]  /*2a10*/  BSSY.RECONVERGENT B2, `(.L_x_394) ;  /* 0x0000036000027945 */ /* 0x000fe80003800200 */
[----:B------:R-:W-:Y:S02]  /*2a20*/  IMAD.IADD R15, R3, 0x1, -R14 ;  /* 0x00000001030f7824 */ /* 0x000fe400078e0a0e */
[----:B------:R-:W-:Y:S02]  /*2a30*/  VIADD R14, R16, 0xffffff81 ;  /* 0xffffff81100e7836 */ /* 0x000fe40000000000 */
        /* <DEDUP_REMOVED lines=47> */
.L_x_396:
[----:B------:R-:W-:-:S04]  /*2d30*/  LOP3.LUT R0, R0, 0x80000000, RZ, 0xc0, !PT ;  /* 0x8000000000007812 */ /* 0x000fc800078ec0ff */
[----:B------:R-:W-:Y:S01]  /*2d40*/  LOP3.LUT R0, R0, 0x7f800000, RZ, 0xfc, !PT ;  /* 0x7f80000000007812 */ /* 0x000fe200078efcff */
[----:B------:R-:W-:Y:S06]  /*2d50*/  BRA `(.L_x_397) ;  /* 0x0000000000047947 */ /* 0x000fec0003800000 */
.L_x_395:
[----:B------:R-:W-:-:S07]  /*2d60*/  IMAD R0, R14, 0x800000, R0 ;  /* 0x008000000e007824 */ /* 0x000fce00078e0200 */
.L_x_397:
[----:B------:R-:W-:Y:S05]  /*2d70*/  BSYNC.RECONVERGENT B2 ;  /* 0x0000000000027941 */ /* 0x000fea0003800200 */
.L_x_394:
[----:B------:R-:W-:Y:S05]  /*2d80*/  BRA `(.L_x_398) ;  /* 0x0000000000207947 */ /* 0x000fea0003800000 */
.L_x_393:
[----:B------:R-:W-:-:S04]  /*2d90*/  LOP3.LUT R0, R3, 0x80000000, R0, 0x48, !PT ;  /* 0x8000000003007812 */ /* 0x000fc800078e4800 */
[----:B------:R-:W-:Y:S01]  /*2da0*/  LOP3.LUT R0, R0, 0x7f800000, RZ, 0xfc, !PT ;  /* 0x7f80000000007812 */ /* 0x000fe200078efcff */
[----:B------:R-:W-:Y:S06]  /*2db0*/  BRA `(.L_x_398) ;  /* 0x0000000000147947 */ /* 0x000fec0003800000 */
.L_x_392:
[----:B------:R-:W-:Y:S01]  /*2dc0*/  LOP3.LUT R0, R3, 0x80000000, R0, 0x48, !PT ;  /* 0x8000000003007812 */ /* 0x000fe200078e4800 */
[----:B------:R-:W-:Y:S06]  /*2dd0*/  BRA `(.L_x_398) ;  /* 0x00000000000c7947 */ /* 0x000fec0003800000 */
.L_x_391:
[----:B------:R-:W0:Y:S01]  /*2de0*/  MUFU.RSQ R0, -QNAN ;  /* 0xffc0000000007908 */ /* 0x000e220000001400 */
[----:B------:R-:W-:Y:S05]  /*2df0*/  BRA `(.L_x_398) ;  /* 0x0000000000047947 */ /* 0x000fea0003800000 */
.L_x_390:
[----:B------:R-:W-:-:S07]  /*2e00*/  FADD.FTZ R0, R0, R3 ;  /* 0x0000000300007221 */ /* 0x000fce0000010000 */
.L_x_398:
[----:B------:R-:W-:Y:S05]  /*2e10*/  BSYNC.RECONVERGENT B1 ;  /* 0x0000000000017941 */ /* 0x000fea0003800200 */
.L_x_388:
[----:B------:R-:W-:-:S04]  /*2e20*/  IMAD.MOV.U32 R13, RZ, RZ, 0x0 ;  /* 0x00000000ff0d7424 */ /* 0x000fc800078e00ff */
[----:B0-----:R-:W-:Y:S05]  /*2e30*/  RET.REL.NODEC R12 `(_Z37nppiWarpPerspectiveBack_8u_C3R_kernelPKh8NppiSizei8NppiRectPhiS2_dddddddddi) ;  /* 0xffffffd00c707950 */ /* 0x001fea0003c3ffff */
.L_x_399:
        /* <DEDUP_REMOVED lines=12> */
.L_x_859:


//--------------------- .text._Z37nppiWarpPerspectiveBack_8u_C1R_kernelPKh8NppiSizei8NppiRectPhiS2_dddddddddi --------------------------
	.section	.text._Z37nppiWarpPerspectiveBack_8u_C1R_kernelPKh8NppiSizei8NppiRectPhiS2_dddddddddi,"ax",@progbits
	.align	128
        .global         _Z37nppiWarpPerspectiveBack_8u_C1R_kernelPKh8NppiSizei8NppiRectPhiS2_dddddddddi
        .type           _Z37nppiWarpPerspectiveBack_8u_C1R_kernelPKh8NppiSizei8NppiRectPhiS2_dddddddddi,@function
        .size           _Z37nppiWarpPerspectiveBack_8u_C1R_kernelPKh8NppiSizei8NppiRectPhiS2_dddddddddi,(.L_x_861 - _Z37nppiWarpPerspectiveBack_8u_C1R_kernelPKh8NppiSizei8NppiRectPhiS2_dddddddddi)
        .other          _Z37nppiWarpPerspectiveBack_8u_C1R_kernelPKh8NppiSizei8NppiRectPhiS2_dddddddddi,@"STO_CUDA_ENTRY STV_DEFAULT"
_Z37nppiWarpPerspectiveBack_8u_C1R_kernelPKh8NppiSizei8NppiRectPhiS2_dddddddddi:
.text._Z37nppiWarpPerspectiveBack_8u_C1R_kernelPKh8NppiSizei8NppiRectPhiS2_dddddddddi:
        /* <DEDUP_REMOVED lines=31> */
[----:B------:R-:W-:Y:S01]  /*01f0*/  SHF.R.S32.HI R3, RZ, 0x1f, R5 ;  /* 0x0000001fff037819 */ /* 0x000fe20000011405 */
[----:B------:R-:W2:Y:S01]  /*0200*/  LDCU.64 UR8, c[0x0][0x3a8] ;  /* 0x00007500ff0877ac */ /* 0x000ea20008000a00 */
[----:B-1----:R-:W-:-:S05]  /*0210*/  IMAD R4, R4, UR6, RZ ;  /* 0x0000000604047c24 */ /* 0x002fca000f8e02ff */
[----:B--2---:R-:W-:Y:S02]  /*0220*/  IADD3 R2, P0, P1, R4, UR8, R5 ;  /* 0x0000000804027c10 */ /* 0x004fe4000f91e005 */
[----:B------:R-:W-:-:S04]  /*0230*/  SHF.R.S32.HI R4, RZ, 0x1f, R4 ;  /* 0x0000001fff047819 */ /* 0x000fc80000011404 */
[----:B------:R-:W-:-:S05]  /*0240*/  IADD3.X R3, PT, PT, R4, UR9, R3, P0, P1 ;  /* 0x0000000904037c10 */ /* 0x000fca00087e2403 */
[----:B0-----:R-:W-:Y:S01]  /*0250*/  STG.E.U8 desc[UR4][R2.64], RZ ;  /* 0x000000ff02007986 */ /* 0x001fe2000c101104 */
[----:B------:R-:W-:Y:S05]  /*0260*/  EXIT ;  /* 0x000000000000794d */ /* 0x000fea0003800000 */
.L_x_400:
        /* <DEDUP_REMOVED lines=23> */
[----:B0-----:R-:W-:Y:S05]  /*03e0*/  CALL.REL.NOINC `($__internal_16_$__cuda_sm20_div_rn_f64_full) ;  /* 0x0000000c00bc7944 */ /* 0x001fea0003c00000 */
[----:B------:R-:W-:Y:S02]  /*03f0*/  IMAD.MOV.U32 R2, RZ, RZ, R20 ;  /* 0x000000ffff027224 */ /* 0x000fe400078e0014 */
[----:B------:R-:W-:-:S07]  /*0400*/  IMAD.MOV.U32 R3, RZ, RZ, R21 ;  /* 0x000000ffff037224 */ /* 0x000fce00078e0015 */
.L_x_402:
[----:B0-----:R-:W-:Y:S05]  /*0410*/  BSYNC.RECONVERGENT B0 ;  /* 0x0000000000007941 */ /* 0x001fea0003800200 */
.L_x_401:
        /* <DEDUP_REMOVED lines=25> */
[----:B------:R-:W-:Y:S05]  /*05b0*/  CALL.REL.NOINC `($__internal_16_$__cuda_sm20_div_rn_f64_full) ;  /* 0x0000000c00487944 */ /* 0x000fea0003c00000 */
[----:B------:R-:W-:Y:S02]  /*05c0*/  IMAD.MOV.U32 R6, RZ, RZ, R20 ;  /* 0x000000ffff067224 */ /* 0x000fe400078e0014 */
[----:B------:R-:W-:-:S07]  /*05d0*/  IMAD.MOV.U32 R7, RZ, RZ, R21 ;  /* 0x000000ffff077224 */ /* 0x000fce00078e0015 */
.L_x_404:
[----:B------:R-:W-:Y:S05]  /*05e0*/  BSYNC.RECONVERGENT B0 ;  /* 0x0000000000007941 */ /* 0x000fea0003800200 */
.L_x_403:
        /* <DEDUP_REMOVED lines=25> */
[----:B-1----:R-:W-:Y:S02]  /*0780*/  IADD3 R2, P0, P1, R0, UR8, R3 ;  /* 0x0000000800027c10 */ /* 0x002fe4000f91e003 */
[----:B------:R-:W-:-:S04]  /*0790*/  SHF.R.S32.HI R0, RZ, 0x1f, R0 ;  /* 0x0000001fff007819 */ /* 0x000fc80000011400 */
[----:B------:R-:W-:-:S05]  /*07a0*/  IADD3.X R3, PT, PT, R0, UR9, RZ, P0, P1 ;  /* 0x0000000900037c10 */ /* 0x000fca00087e24ff */
[----:B------:R0:W5:Y:S01]  /*07b0*/  LDG.E.U8 R7, desc[UR4][R2.64] ;  /* 0x0000000402077981 */ /* 0x000162000c1e1100 */
[----:B------:R-:W-:Y:S05]  /*07c0*/  BRA `(.L_x_408) ;  /* 0x00000008009c7947 */ /* 0x000fea0003800000 */
.L_x_407:
[----:B------:R-:W0:Y:S01]  /*07d0*/  LDCU.64 UR6, c[0x0][0x388] ;  /* 0x00007100ff0677ac */ /* 0x000e220008000a00 */
[----:B------:R-:W1:Y:S08]  /*07e0*/  F2I.FLOOR.NTZ R3, R2 ;  /* 0x0000000200037305 */ /* 0x000e700000207100 */
[----:B------:R-:W2:Y:S01]  /*07f0*/  F2I.FLOOR.NTZ R0, R6 ;  /* 0x0000000600007305 */ /* 0x000ea20000207100 */
[C---:B-1----:R-:W-:Y:S01]  /*0800*/  VIADD R7, R3.reuse, 0x1 ;  /* 0x0000000103077836 */ /* 0x042fe20000000000 */
[----:B0-----:R-:W-:-:S04]  /*0810*/  ISETP.GE.AND P0, PT, R3, UR6, PT ;  /* 0x0000000603007c0c */ /* 0x001fc8000bf06270 */
[----:B------:R-:W-:Y:S02]  /*0820*/  ISETP.GE.AND P2, PT, R7, UR6, PT ;  /* 0x0000000607007c0c */ /* 0x000fe4000bf46270 */
[C---:B------:R-:W-:Y:S01]  /*0830*/  ISETP.LT.OR P3, PT, R3.reuse, RZ, P0 ;  /* 0x000000ff0300720c */ /* 0x040fe20000761670 */
[C---:B--2---:R-:W-:Y:S01]  /*0840*/  VIADD R17, R0.reuse, 0x1 ;  /* 0x0000000100117836 */ /* 0x044fe20000000000 */
[C---:B------:R-:W-:Y:S02]  /*0850*/  ISETP.GE.AND P1, PT, R0.reuse, UR7, PT ;  /* 0x0000000700007c0c */ /* 0x040fe4000bf26270 */
[----:B------:R-:W-:Y:S02]  /*0860*/  ISETP.LT.OR P2, PT, R3, -0x1, P2 ;  /* 0xffffffff0300780c */ /* 0x000fe40001741670 */
[C---:B------:R-:W-:Y:S02]  /*0870*/  ISETP.LT.OR P0, PT, R0.reuse, RZ, P1 ;  /* 0x000000ff0000720c */ /* 0x040fe40000f01670 */
[----:B------:R-:W-:-:S02]  /*0880*/  ISETP.LT.OR P1, PT, R0, -0x1, P3 ;  /* 0xffffffff0000780c */ /* 0x000fc40001f21670 */
[----:B------:R-:W-:Y:S02]  /*0890*/  PLOP3.LUT P4, PT, P3, P0, PT, 0xf8, 0x8f ;  /* 0x00000000008f781c */ /* 0x000fe40001f81f70 */
[C---:B------:R-:W-:Y:S02]  /*08a0*/  ISETP.GE.OR P1, PT, R17.reuse, UR7, P1 ;  /* 0x0000000711007c0c */ /* 0x040fe40008f26670 */
[----:B------:R-:W-:Y:S02]  /*08b0*/  ISETP.LT.OR P3, PT, R0, -0x1, P2 ;  /* 0xffffffff0000780c */ /* 0x000fe40001761670 */
[----:B------:R-:W-:Y:S02]  /*08c0*/  PLOP3.LUT P0, PT, P2, P0, PT, 0xf8, 0x8f ;  /* 0x00000000008f781c */ /* 0x000fe40001701f70 */
[----:B------:R-:W-:-:S05]  /*08d0*/  ISETP.GE.OR P3, PT, R17, UR7, P3 ;  /* 0x0000000711007c0c */ /* 0x000fca0009f66670 */
[----:B------:R-:W0:Y:S08]  /*08e0*/  @!P4 LDC R9, c[0x0][0x390] ;  /* 0x0000e400ff09cb82 */ /* 0x000e300000000800 */
[----:B------:R-:W1:Y:S08]  /*08f0*/  @!P4 LDC.64 R10, c[0x0][0x380] ;  /* 0x0000e000ff0acb82 */ /* 0x000e700000000a00 */
[----:B------:R-:W2:Y:S08]  /*0900*/  @!P1 LDC R20, c[0x0][0x390] ;  /* 0x0000e400ff149b82 */ /* 0x000eb00000000800 */
[----:B------:R-:W3:Y:S01]  /*0910*/  @!P1 LDC.64 R14, c[0x0][0x380] ;  /* 0x0000e000ff0e9b82 */ /* 0x000ee20000000a00 */
[----:B0-----:R-:W-:-:S05]  /*0920*/  @!P4 IMAD R16, R0, R9, RZ ;  /* 0x000000090010c224 */ /* 0x001fca00078e02ff */
[----:B------:R-:W-:Y:S02]  /*0930*/  @!P4 SHF.R.S32.HI R18, RZ, 0x1f, R16 ;  /* 0x0000001fff12c819 */ /* 0x000fe40000011410 */
[----:B------:R-:W0:Y:S01]  /*0940*/  @!P3 LDC R22, c[0x0][0x390] ;  /* 0x0000e400ff16bb82 */ /* 0x000e220000000800 */
[----:B-1----:R-:W-:-:S04]  /*0950*/  @!P4 IADD3 R10, P2, P5, R16, R10, R3 ;  /* 0x0000000a100ac210 */ /* 0x002fc80007d5e003 */
[----:B------:R-:W-:-:S03]  /*0960*/  @!P4 IADD3.X R11, PT, PT, R18, R11, RZ, P2, P5 ;  /* 0x0000000b120bc210 */ /* 0x000fc600017ea4ff */
[----:B------:R-:W1:Y:S01]  /*0970*/  @!P3 LDC.64 R12, c[0x0][0x380] ;  /* 0x0000e000ff0cbb82 */ /* 0x000e620000000a00 */
[----:B--2---:R-:W-:Y:S01]  /*0980*/  @!P1 IMAD R16, R17, R20, RZ ;  /* 0x0000001411109224 */ /* 0x004fe200078e02ff */
[----:B------:R-:W2:Y:S06]  /*0990*/  @!P4 LDG.E.U8 R10, desc[UR4][R10.64] ;  /* 0x000000040a0ac981 */ /* 0x000eac000c1e1100 */
[----:B------:R-:W4:Y:S01]  /*09a0*/  @!P0 LDC R19, c[0x0][0x390] ;  /* 0x0000e400ff138b82 */ /* 0x000f220000000800 */
[----:B---3--:R-:W-:Y:S02]  /*09b0*/  @!P1 IADD3 R14, P2, P5, R16, R14, R3 ;  /* 0x0000000e100e9210 */ /* 0x008fe40007d5e003 */
[----:B------:R-:W-:-:S04]  /*09c0*/  @!P1 SHF.R.S32.HI R16, RZ, 0x1f, R16 ;  /* 0x0000001fff109819 */ /* 0x000fc80000011410 */
[----:B------:R-:W-:Y:S01]  /*09d0*/  @!P1 IADD3.X R15, PT, PT, R16, R15, RZ, P2, P5 ;  /* 0x0000000f100f9210 */ /* 0x000fe200017ea4ff */
[----:B------:R-:W3:Y:S01]  /*09e0*/  @!P0 LDC.64 R8, c[0x0][0x380] ;  /* 0x0000e000ff088b82 */ /* 0x000ee20000000a00 */
[----:B0-----:R-:W-:-:S03]  /*09f0*/  @!P3 IMAD R22, R17, R22, RZ ;  /* 0x000000161116b224 */ /* 0x001fc600078e02ff */
[----:B------:R0:W5:Y:S02]  /*0a00*/  @!P1 LDG.E.U8 R14, desc[UR4][R14.64] ;  /* 0x000000040e0e9981 */ /* 0x000164000c1e1100 */
[----:B-1----:R-:W-:Y:S02]  /*0a10*/  @!P3 IADD3 R12, P2, P5, R22, R12, R7 ;  /* 0x0000000c160cb210 */ /* 0x002fe40007d5e007 */
[----:B------:R-:W-:-:S04]  /*0a20*/  @!P3 SHF.R.S32.HI R22, RZ, 0x1f, R22 ;  /* 0x0000001fff16b819 */ /* 0x000fc80000011416 */
[----:B------:R-:W-:Y:S01]  /*0a30*/  @!P3 IADD3.X R13, PT, PT, R22, R13, RZ, P2, P5 ;  /* 0x0000000d160db210 */ /* 0x000fe200017ea4ff */
[----:B----4-:R-:W-:-:S04]  /*0a40*/  @!P0 IMAD R19, R0, R19, RZ ;  /* 0x0000001300138224 */ /* 0x010fc800078e02ff */
[----:B------:R-:W4:Y:S01]  /*0a50*/  @!P3 LDG.E.U8 R12, desc[UR4][R12.64] ;  /* 0x000000040c0cb981 */ /* 0x000f22000c1e1100 */
[----:B------:R-:W-:Y:S02]  /*0a60*/  @!P0 SHF.R.S32.HI R16, RZ, 0x1f, R19 ;  /* 0x0000001fff108819 */ /* 0x000fe40000011413 */
[----:B---3--:R-:W-:-:S04]  /*0a70*/  @!P0 IADD3 R8, P2, P5, R19, R8, R7 ;  /* 0x0000000813088210 */ /* 0x008fc80007d5e007 */
[----:B------:R-:W-:-:S05]  /*0a80*/  @!P0 IADD3.X R9, PT, PT, R16, R9, RZ, P2, P5 ;  /* 0x0000000910098210 */ /* 0x000fca00017ea4ff */
[----:B------:R-:W3:Y:S01]  /*0a90*/  @!P0 LDG.E.U8 R8, desc[UR4][R8.64] ;  /* 0x0000000408088981 */ /* 0x000ee2000c1e1100 */
[----:B------:R-:W-:Y:S01]  /*0aa0*/  I2FP.F32.S32 R17, R3 ;  /* 0x0000000300117245 */ /* 0x000fe20000201400 */
[----:B------:R-:W-:Y:S01]  /*0ab0*/  IMAD.MOV.U32 R7, RZ, RZ, RZ ;  /* 0x000000ffff077224 */ /* 0x000fe200078e00ff */
[----:B0-----:R-:W-:-:S03]  /*0ac0*/  I2FP.F32.S32 R15, R0 ;  /* 0x00000000000f7245 */ /* 0x001fc60000201400 */
[----:B------:R-:W-:Y:S01]  /*0ad0*/  FADD R17, R2, -R17 ;  /* 0x8000001102117221 */ /* 0x000fe20000000000 */
[----:B------:R-:W-:Y:S01]  /*0ae0*/  CS2R R2, SRZ ;  /* 0x0000000000027805 */ /* 0x000fe2000001ff00 */
[----:B------:R-:W-:Y:S02]  /*0af0*/  IMAD.MOV.U32 R0, RZ, RZ, RZ ;  /* 0x000000ffff007224 */ /* 0x000fe400078e00ff */
[----:B------:R-:W-:Y:S01]  /*0b00*/  FADD R15, R6, -R15 ;  /* 0x8000000f060f7221 */ /* 0x000fe20000000000 */
[----:B--2---:R-:W-:Y:S02]  /*0b10*/  @!P4 I2FP.F32.U32 R0, R10 ;  /* 0x0000000a0000c245 */ /* 0x004fe40000201000 */
[----:B-----5:R-:W-:Y:S02]  /*0b20*/  @!P1 I2FP.F32.U32 R3, R14 ;  /* 0x0000000e00039245 */ /* 0x020fe40000201000 */
[----:B----4-:R-:W-:-:S05]  /*0b30*/  @!P3 I2FP.F32.U32 R7, R12 ;  /* 0x0000000c0007b245 */ /* 0x010fca0000201000 */
[C---:B------:R-:W-:Y:S01]  /*0b40*/  FMUL R7, R17.reuse, R7 ;  /* 0x0000000711077220 */ /* 0x040fe20000400000 */
[----:B---3--:R-:W-:Y:S01]  /*0b50*/  @!P0 I2FP.F32.U32 R2, R8 ;  /* 0x0000000800028245 */ /* 0x008fe20000201000 */
[----:B------:R-:W-:-:S04]  /*0b60*/  FADD R8, -R17, 1 ;  /* 0x3f80000011087421 */ /* 0x000fc80000000100 */
[----:B------:R-:W-:Y:S01]  /*0b70*/  FMUL R17, R17, R2 ;  /* 0x0000000211117220 */ /* 0x000fe20000400000 */
[C---:B------:R-:W-:Y:S01]  /*0b80*/  FFMA R2, R8.reuse, R3, R7 ;  /* 0x0000000308027223 */ /* 0x040fe20000000007 */
[C---:B------:R-:W-:Y:S02]  /*0b90*/  FADD R3, -R15.reuse, 1 ;  /* 0x3f8000000f037421 */ /* 0x040fe40000000100 */
[----:B------:R-:W-:Y:S01]  /*0ba0*/  FFMA R0, R8, R0, R17 ;  /* 0x0000000008007223 */ /* 0x000fe20000000011 */
[----:B------:R-:W-:-:S04]  /*0bb0*/  FMUL R15, R15, R2 ;  /* 0x000000020f0f7220 */ /* 0x000fc80000400000 */
[----:B------:R-:W-:-:S05]  /*0bc0*/  FFMA R0, R0, R3, R15 ;  /* 0x0000000300007223 */ /* 0x000fca000000000f */
[C---:B------:R-:W-:Y:S02]  /*0bd0*/  FMNMX.NAN R2, R0.reuse, 255, PT ;  /* 0x437f000000027809 */ /* 0x040fe40003820000 */
[----:B------:R-:W-:-:S03]  /*0be0*/  FSETP.GEU.AND P0, PT, R0, RZ, PT ;  /* 0x000000ff0000720b */ /* 0x000fc60003f0e000 */
[----:B------:R-:W-:-:S05]  /*0bf0*/  FADD R2, R2, 0.5 ;  /* 0x3f00000002027421 */ /* 0x000fca0000000000 */
[----:B------:R-:W-:-:S06]  /*0c00*/  FSEL R2, R2, 0.5, P0 ;  /* 0x3f00000002027808 */ /* 0x000fcc0000000000 */
[----:B------:R-:W0:Y:S02]  /*0c10*/  F2I.U32.TRUNC.NTZ R2, R2 ;  /* 0x0000000200027305 */ /* 0x000e24000020f000 */
[----:B0-----:R-:W-:Y:S01]  /*0c20*/  PRMT R7, R2, 0x7610, R7 ;  /* 0x0000761002077816 */ /* 0x001fe20000000007 */
[----:B------:R-:W-:Y:S06]  /*0c30*/  BRA `(.L_x_408) ;  /* 0x0000000400807947 */ /* 0x000fec0003800000 */
.L_x_406:
        /* <DEDUP_REMOVED lines=15> */
.L_x_416:
        /* <DEDUP_REMOVED lines=23> */
.L_x_415:
        /* <DEDUP_REMOVED lines=14> */
.L_x_414:
[----:B------:R-:W-:Y:S05]  /*0f80*/  BSYNC.RECONVERGENT B3 ;  /* 0x0000000000037941 */ /* 0x000fea0003800200 */
.L_x_413:
[----:B------:R-:W0:Y:S01]  /*0f90*/  LDCU UR6, c[0x0][0x388] ;  /* 0x00007100ff0677ac */ /* 0x000e220008000800 */
[----:B------:R-:W0:Y:S02]  /*0fa0*/  F2I.FLOOR.NTZ R18, R17 ;  /* 0x0000001100127305 */ /* 0x000e240000207100 */
[----:B0-----:R-:W-:-:S04]  /*0fb0*/  ISETP.GE.AND P1, PT, R18, UR6, PT ;  /* 0x0000000612007c0c */ /* 0x001fc8000bf26270 */
[----:B------:R-:W-:-:S04]  /*0fc0*/  ISETP.LT.OR P1, PT, R18, RZ, P1 ;  /* 0x000000ff1200720c */ /* 0x000fc80000f21670 */
[----:B------:R-:W-:-:S13]  /*0fd0*/  PLOP3.LUT P1, PT, P1, P0, PT, 0xf8, 0x8f ;  /* 0x00000000008f781c */ /* 0x000fda0000f21f70 */
[----:B------:R-:W0:Y:S02]  /*0fe0*/  @!P1 LDC.64 R8, c[0x0][0x380] ;  /* 0x0000e000ff089b82 */ /* 0x000e240000000a00 */
[----:B0-----:R-:W-:-:S04]  /*0ff0*/  @!P1 IADD3 R8, P2, P3, R18, R8, R15 ;  /* 0x0000000812089210 */ /* 0x001fc80007b5e00f */
[----:B------:R-:W-:-:S05]  /*1000*/  @!P1 IADD3.X R9, PT, PT, RZ, R9, R14, P2, P3 ;  /* 0x00000009ff099210 */ /* 0x000fca00017e640e */
        /* <DEDUP_REMOVED lines=9> */
.L_x_412:
[----:B------:R-:W-:Y:S05]  /*10a0*/  BSYNC.RECONVERGENT B2 ;  /* 0x0000000000027941 */ /* 0x000fea0003800200 */
.L_x_411:
[----:B------:R-:W-:-:S05]  /*10b0*/  FADD R11, R11, 1 ;  /* 0x3f8000000b0b7421 */ /* 0x000fca0000000000 */
[----:B------:R-:W-:-:S13]  /*10c0*/  FSETP.GTU.AND P0, PT, R11, R0, PT ;  /* 0x000000000b00720b */ /* 0x000fda0003f0c000 */
[----:B------:R-:W-:Y:S05]  /*10d0*/  @!P0 BRA `(.L_x_416) ;  /* 0xfffffffc00148947 */ /* 0x000fea000383ffff */
.L_x_410:
[----:B------:R-:W-:Y:S05]  /*10e0*/  BSYNC.RECONVERGENT B1 ;  /* 0x0000000000017941 */ /* 0x000fea0003800200 */
.L_x_409:
        /* <DEDUP_REMOVED lines=12> */
[----:B------:R-:W-:Y:S05]  /*11b0*/  CALL.REL.NOINC `($__internal_17_$__cuda_sm3x_div_rn_noftz_f32_slowpath) ;  /* 0x0000000400b47944 */ /* 0x000fea0003c00000 */
.L_x_418:
[----:B------:R-:W-:Y:S05]  /*11c0*/  BSYNC.RECONVERGENT B1 ;  /* 0x0000000000017941 */ /* 0x000fea0003800200 */
.L_x_417:
[----:B------:R-:W-:-:S04]  /*11d0*/  FSEL R0, R0, RZ, P2 ;  /* 0x000000ff00007208 */ /* 0x000fc80001000000 */
[C---:B------:R-:W-:Y:S02]  /*11e0*/  FMNMX.NAN R2, R0.reuse, 255, PT ;  /* 0x437f000000027809 */ /* 0x040fe40003820000 */
[----:B------:R-:W-:-:S03]  /*11f0*/  FSETP.GEU.AND P0, PT, R0, RZ, PT ;  /* 0x000000ff0000720b */ /* 0x000fc60003f0e000 */
[----:B------:R-:W-:-:S05]  /*1200*/  FADD R2, R2, 0.5 ;  /* 0x3f00000002027421 */ /* 0x000fca0000000000 */
[----:B------:R-:W-:-:S06]  /*1210*/  FSEL R2, R2, 0.5, P0 ;  /* 0x3f00000002027808 */ /* 0x000fcc0000000000 */
[----:B------:R-:W0:Y:S02]  /*1220*/  F2I.U32.TRUNC.NTZ R2, R2 ;  /* 0x0000000200027305 */ /* 0x000e24000020f000 */
[----:B0-----:R-:W-:-:S07]  /*1230*/  PRMT R7, R2, 0x7610, R7 ;  /* 0x0000761002077816 */ /* 0x001fce0000000007 */
.L_x_408:
[----:B------:R-:W-:Y:S05]  /*1240*/  BSYNC.RECONVERGENT B0 ;  /* 0x0000000000007941 */ /* 0x000fea0003800200 */
.L_x_405:
[----:B------:R-:W1:Y:S01]  /*1250*/  LDCU UR6, c[0x0][0x3b0] ;  /* 0x00007600ff0677ac */ /* 0x000e620008000800 */
[----:B0-----:R-:W-:Y:S01]  /*1260*/  SHF.R.S32.HI R3, RZ, 0x1f, R5 ;  /* 0x0000001fff037819 */ /* 0x001fe20000011405 */
[----:B------:R-:W0:Y:S01]  /*1270*/  LDCU.64 UR8, c[0x0][0x3a8] ;  /* 0x00007500ff0877ac */ /* 0x000e220008000a00 */
[----:B-1----:R-:W-:-:S05]  /*1280*/  IMAD R4, R4, UR6, RZ ;  /* 0x0000000604047c24 */ /* 0x002fca000f8e02ff */
[----:B0-----:R-:W-:Y:S02]  /*1290*/  IADD3 R2, P0, P1, R4, UR8, R5 ;  /* 0x0000000804027c10 */ /* 0x001fe4000f91e005 */
[----:B------:R-:W-:-:S04]  /*12a0*/  SHF.R.S32.HI R4, RZ, 0x1f, R4 ;  /* 0x0000001fff047819 */ /* 0x000fc80000011404 */
[----:B------:R-:W-:-:S05]  /*12b0*/  IADD3.X R3, PT, PT, R4, UR9, R3, P0, P1 ;  /* 0x0000000904037c10 */ /* 0x000fca00087e2403 */
[----:B-----5:R-:W-:Y:S01]  /*12c0*/  STG.E.U8 desc[UR4][R2.64], R7 ;  /* 0x0000000702007986 */ /* 0x020fe2000c101104 */
[----:B------:R-:W-:Y:S05]  /*12d0*/  EXIT ;  /* 0x000000000000794d */ /* 0x000fea0003800000 */
        .weak           $__internal_16_$__cuda_sm20_div_rn_f64_full
        .type           $__internal_16_$__cuda_sm20_div_rn_f64_full,@function
        .size           $__internal_16_$__cuda_sm20_div_rn_f64_full,($__internal_17_$__cuda_sm3x_div_rn_noftz_f32_slowpath - $__internal_16_$__cuda_sm20_div_rn_f64_full)
$__internal_16_$__cuda_sm20_div_rn_f64_full:
        /* <DEDUP_REMOVED lines=66> */
.L_x_420:
        /* <DEDUP_REMOVED lines=16> */
.L_x_423:
[----:B------:R-:W-:Y:S01]  /*1800*/  LOP3.LUT R21, R9, 0x80000, RZ, 0xfc, !PT ;  /* 0x0008000009157812 */ /* 0x000fe200078efcff */
[----:B------:R-:W-:Y:S01]  /*1810*/  IMAD.MOV.U32 R20, RZ, RZ, R8 ;  /* 0x000000ffff147224 */ /* 0x000fe200078e0008 */
[----:B------:R-:W-:Y:S06]  /*1820*/  BRA `(.L_x_421) ;  /* 0x0000000000087947 */ /* 0x000fec0003800000 */
.L_x_422:
[----:B------:R-:W-:Y:S01]  /*1830*/  LOP3.LUT R21, R7, 0x80000, RZ, 0xfc, !PT ;  /* 0x0008000007157812 */ /* 0x000fe200078efcff */
[----:B------:R-:W-:-:S07]  /*1840*/  IMAD.MOV.U32 R20, RZ, RZ, R6 ;  /* 0x000000ffff147224 */ /* 0x000fce00078e0006 */
.L_x_421:
[----:B------:R-:W-:Y:S05]  /*1850*/  BSYNC.RECONVERGENT B1 ;  /* 0x0000000000017941 */ /* 0x000fea0003800200 */
.L_x_419:
[----:B------:R-:W-:Y:S02]  /*1860*/  IMAD.MOV.U32 R6, RZ, RZ, R0 ;  /* 0x000000ffff067224 */ /* 0x000fe400078e0000 */
[----:B------:R-:W-:-:S04]  /*1870*/  IMAD.MOV.U32 R7, RZ, RZ, 0x0 ;  /* 0x00000000ff077424 */ /* 0x000fc800078e00ff */
[----:B------:R-:W-:Y:S05]  /*1880*/  RET.REL.NODEC R6 `(_Z37nppiWarpPerspectiveBack_8u_C1R_kernelPKh8NppiSizei8NppiRectPhiS2_dddddddddi) ;  /* 0xffffffe406dc7950 */ /* 0x000fea0003c3ffff */
        .weak           $__internal_17_$__cuda_sm3x_div_rn_noftz_f32_slowpath
        .type           $__internal_17_$__cuda_sm3x_div_rn_noftz_f32_slowpath,@function
        .size           $__internal_17_$__cuda_sm3x_div_rn_noftz_f32_slowpath,(.L_x_861 - $__internal_17_$__cuda_sm3x_div_rn_noftz_f32_slowpath)
$__internal_17_$__cuda_sm3x_div_rn_noftz_f32_slowpath:
        /* <DEDUP_REMOVED lines=34> */
.L_x_425:
        /* <DEDUP_REMOVED lines=51> */
.L_x_432:
[----:B------:R-:W-:-:S04]  /*1de0*/  LOP3.LUT R0, R0, 0x80000000, RZ, 0xc0, !PT ;  /* 0x8000000000007812 */ /* 0x000fc800078ec0ff */
[----:B------:R-:W-:Y:S01]  /*1df0*/  LOP3.LUT R0, R0, 0x7f800000, RZ, 0xfc, !PT ;  /* 0x7f80000000007812 */ /* 0x000fe200078efcff */
[----:B------:R-:W-:Y:S06]  /*1e00*/  BRA `(.L_x_433) ;  /* 0x0000000000047947 */ /* 0x000fec0003800000 */
.L_x_431:
[----:B------:R-:W-:-:S07]  /*1e10*/  IMAD R0, R7, 0x800000, R0 ;  /* 0x0080000007007824 */ /* 0x000fce00078e0200 */
.L_x_433:
[----:B------:R-:W-:Y:S05]  /*1e20*/  BSYNC.RECONVERGENT B3 ;  /* 0x0000000000037941 */ /* 0x000fea0003800200 */
.L_x_430:
[----:B------:R-:W-:Y:S05]  /*1e30*/  BRA `(.L_x_434) ;  /* 0x0000000000207947 */ /* 0x000fea0003800000 */
.L_x_429:
[----:B------:R-:W-:-:S04]  /*1e40*/  LOP3.LUT R0, R3, 0x80000000, R0, 0x48, !PT ;  /* 0x8000000003007812 */ /* 0x000fc800078e4800 */
[----:B------:R-:W-:Y:S01]  /*1e50*/  LOP3.LUT R0, R0, 0x7f800000, RZ, 0xfc, !PT ;  /* 0x7f80000000007812 */ /* 0x000fe200078efcff */
[----:B------:R-:W-:Y:S06]  /*1e60*/  BRA `(.L_x_434) ;  /* 0x0000000000147947 */ /* 0x000fec0003800000 */
.L_x_428:
[----:B------:R-:W-:Y:S01]  /*1e70*/  LOP3.LUT R0, R3, 0x80000000, R0, 0x48, !PT ;  /* 0x8000000003007812 */ /* 0x000fe200078e4800 */
[----:B------:R-:W-:Y:S06]  /*1e80*/  BRA `(.L_x_434) ;  /* 0x00000000000c7947 */ /* 0x000fec0003800000 */
.L_x_427:
[----:B------:R-:W0:Y:S01]  /*1e90*/  MUFU.RSQ R0, -QNAN ;  /* 0xffc0000000007908 */ /* 0x000e220000001400 */
[----:B------:R-:W-:Y:S05]  /*1ea0*/  BRA `(.L_x_434) ;  /* 0x0000000000047947 */ /* 0x000fea0003800000 */
.L_x_426:
[----:B------:R-:W-:-:S07]  /*1eb0*/  FADD.FTZ R0, R0, R3 ;  /* 0x0000000300007221 */ /* 0x000fce0000010000 */
.L_x_434:
[----:B------:R-:W-:Y:S05]  /*1ec0*/  BSYNC.RECONVERGENT B2 ;  /* 0x0000000000027941 */ /* 0x000fea0003800200 */
.L_x_424:
[----:B------:R-:W-:-:S04]  /*1ed0*/  IMAD.MOV.U32 R3, RZ, RZ, 0x0 ;  /* 0x00000000ff037424 */ /* 0x000fc800078e00ff */
[----:B0-----:R-:W-:Y:S05]  /*1ee0*/  RET.REL.NODEC R2 `(_Z37nppiWarpPerspectiveBack_8u_C1R_kernelPKh8NppiSizei8NppiRectPhiS2_dddddddddi) ;  /* 0xffffffe002447950 */ /* 0x001fea0003c3ffff */
.L_x_435:
        /* <DEDUP_REMOVED lines=9> */
.L_x_861:


//--------------------- .text._Z33nppiWarpPerspective_8u_C4R_kernelPKh8NppiSizei8NppiRectPhiS2_dddddddddi --------------------------
	.section	.text._Z33nppiWarpPerspective_8u_C4R_kernelPKh8NppiSizei8NppiRectPhiS2_dddddddddi,"ax",@progbits
	.align	128
        .global         _Z33nppiWarpPerspective_8u_C4R_kernelPKh8NppiSizei8NppiRectPhiS2_dddddddddi
        .type           _Z33nppiWarpPerspective_8u_C4R_kernelPKh8NppiSizei8NppiRectPhiS2_dddddddddi,@function
        .size           _Z33nppiWarpPerspective_8u_C4R_kernelPKh8NppiSizei8NppiRectPhiS2_dddddddddi,(.L_x_863 - _Z33nppiWarpPerspective_8u_C4R_kernelPKh8NppiSizei8NppiRectPhiS2_dddddddddi)
        .other          _Z33nppiWarpPerspective_8u_C4R_kernelPKh8NppiSizei8NppiRectPhiS2_dddddddddi,@"STO_CUDA_ENTRY STV_DEFAULT"
_Z33nppiWarpPerspective_8u_C4R_kernelPKh8NppiSizei8NppiRectPhiS2_dddddddddi:
.text._Z33nppiWarpPerspective_8u_C4R_kernelPKh8NppiSizei8NppiRectPhiS2_dddddddddi:
        /* <DEDUP_REMOVED lines=43> */
.L_x_436:
        /* <DEDUP_REMOVED lines=23> */
[----:B0-----:R-:W-:Y:S05]  /*0420*/  CALL.REL.NOINC `($__internal_18_$__cuda_sm20_div_rn_f64_full) ;  /* 0x0000002400707944 */ /* 0x001fea0003c00000 */
[----:B------:R-:W-:Y:S02]  /*0430*/  IMAD.MOV.U32 R2, RZ, RZ, R20 ;  /* 0x000000ffff027224 */ /* 0x000fe400078e0014 */
[----:B------:R-:W-:-:S07]  /*0440*/  IMAD.MOV.U32 R3, RZ, RZ, R21 ;  /* 0x000000ffff037224 */ /* 0x000fce00078e0015 */
.L_x_438:
[----:B0-----:R-:W-:Y:S05]  /*0450*/  BSYNC.RECONVERGENT B0 ;  /* 0x0000000000007941 */ /* 0x001fea0003800200 */
.L_x_437:
        /* <DEDUP_REMOVED lines=25> */
[----:B------:R-:W-:Y:S05]  /*05f0*/  CALL.REL.NOINC `($__internal_18_$__cuda_sm20_div_rn_f64_full) ;  /* 0x0000002000fc7944 */ /* 0x000fea0003c00000 */
[----:B------:R-:W-:Y:S02]  /*0600*/  IMAD.MOV.U32 R6, RZ, RZ, R20 ;  /* 0x000000ffff067224 */ /* 0x000fe400078e0014 */
[----:B------:R-:W-:-:S07]  /*0610*/  IMAD.MOV.U32 R7, RZ, RZ, R21 ;  /* 0x000000ffff077224 */ /* 0x000fce00078e0015 */
.L_x_440:
[----:B------:R-:W-:Y:S05]  /*0620*/  BSYNC.RECONVERGENT B0 ;  /* 0x0000000000007941 */ /* 0x000fea0003800200 */
.L_x_439:
[----:B------:R-:W0:Y:S01]  /*0630*/  F2F.F32.F64 R2, R2 ;  /* 0x0000000200027310 */ /* 0x000e220000301000 */
[----:B------:R-:W-:Y:S01]  /*0640*/  SHF.R.U32.HI R0, RZ, 0x1f, R3 ;  /* 0x0000001fff007819 */ /* 0x000fe20000011603 */
[----:B------:R-:W-:Y:S01]  /*0650*/  IMAD.MOV.U32 R9, RZ, RZ, 0x3f000000 ;  /* 0x3f000000ff097424 */ /* 0x000fe200078e00ff */
[----:B------:R-:W-:Y:S01]  /*0660*/  SHF.R.U32.HI R8, RZ, 0x1f, R7 ;  /* 0x0000001fff087819 */ /* 0x000fe20000011607 */
[----:B------:R-:W1:Y:S01]  /*0670*/  LDCU.64 UR6, c[0x0][0x388] ;  /* 0x00007100ff0677ac */ /* 0x000e620008000a00 */
[----:B------:R-:W-:Y:S01]  /*0680*/  LOP3.LUT R0, R0, 0x1, RZ, 0xc0, !PT ;  /* 0x0000000100007812 */ /* 0x000fe200078ec0ff */
[----:B------:R-:W-:Y:S01]  /*0690*/  IMAD.SHL.U32 R12, R5, 0x4, RZ ;  /* 0x00000004050c7824 */ /* 0x000fe200078e00ff */
[----:B------:R-:W-:Y:S01]  /*06a0*/  LOP3.LUT R8, R8, 0x1, RZ, 0xc0, !PT ;  /* 0x0000000108087812 */ /* 0x000fe200078ec0ff */
[----:B------:R-:W2:Y:S01]  /*06b0*/  F2F.F32.F64 R6, R6 ;  /* 0x0000000600067310 */ /* 0x000ea20000301000 */
[----:B------:R-:W-:Y:S01]  /*06c0*/  ISETP.NE.U32.AND P0, PT, R0, 0x1, PT ;  /* 0x000000010000780c */ /* 0x000fe20003f05070 */
[----:B------:R-:W3:Y:S01]  /*06d0*/  LDCU UR10, c[0x0][0x3b0] ;  /* 0x00007600ff0a77ac */ /* 0x000ee20008000800 */
[----:B------:R-:W-:-:S02]  /*06e0*/  ISETP.NE.U32.AND P1, PT, R8, 0x1, PT ;  /* 0x000000010800780c */ /* 0x000fc40003f25070 */
[----:B------:R-:W-:Y:S01]  /*06f0*/  ISETP.NE.U32.AND.EX P0, PT, RZ, RZ, PT, P0 ;  /* 0x000000ffff00720c */ /* 0x000fe20003f05100 */
[----:B------:R-:W4:Y:S01]  /*0700*/  LDCU UR9, c[0x0][0x410] ;  /* 0x00008200ff0977ac */ /* 0x000f220008000800 */
[----:B------:R-:W-:Y:S01]  /*0710*/  SHF.R.S32.HI R14, RZ, 0x1f, R12 ;  /* 0x0000001fff0e7819 */ /* 0x000fe2000001140c */
[----:B0-----:R-:W0:Y:S01]  /*0720*/  F2I.FLOOR.NTZ R0, R2 ;  /* 0x0000000200007305 */ /* 0x001e220000207100 */
[----:B------:R-:W-:Y:S01]  /*0730*/  FSEL R3, -R9, 0.5, !P0 ;  /* 0x3f00000009037808 */ /* 0x000fe20004000100 */
[----:B------:R-:W5:Y:S01]  /*0740*/  LDCU UR8, c[0x0][0x390] ;  /* 0x00007200ff0877ac */ /* 0x000f620008000800 */
[----:B------:R-:W-:-:S03]  /*0750*/  ISETP.NE.U32.AND.EX P0, PT, RZ, RZ, PT, P1 ;  /* 0x000000ffff00720c */ /* 0x000fc60003f05110 */
[----:B------:R-:W-:Y:S01]  /*0760*/  FADD.RZ R3, R2, R3 ;  /* 0x0000000302037221 */ /* 0x000fe2000000c000 */
[----:B------:R-:W-:Y:S01]  /*0770*/  FSEL R5, -R9, 0.5, !P0 ;  /* 0x3f00000009057808 */ /* 0x000fe20004000100 */
[----:B--2---:R-:W2:Y:S04]  /*0780*/  F2I.FLOOR.NTZ R7, R6 ;  /* 0x0000000600077305 */ /* 0x004ea80000207100 */
[----:B------:R-:W-:Y:S01]  /*0790*/  FADD.RZ R10, R6, R5 ;  /* 0x00000005060a7221 */ /* 0x000fe2000000c000 */
[----:B---3--:R-:W-:Y:S02]  /*07a0*/  IMAD R11, R4, UR10, RZ ;  /* 0x0000000a040b7c24 */ /* 0x008fe4000f8e02ff */
[C---:B0-----:R-:W-:Y:S01]  /*07b0*/  VIADD R8, R0.reuse, 0x1 ;  /* 0x0000000100087836 */ /* 0x041fe20000000000 */
[----:B------:R-:W-:Y:S01]  /*07c0*/  F2I.TRUNC.NTZ R3, R3 ;  /* 0x0000000300037305 */ /* 0x000fe2000020f100 */
[C---:B-1----:R-:W-:Y:S01]  /*07d0*/  ISETP.GE.AND P3, PT, R0.reuse, UR6, PT ;  /* 0x0000000600007c0c */ /* 0x042fe2000bf66270 */
[----:B----4-:R-:W-:Y:S01]  /*07e0*/  UISETP.NE.AND UP0, UPT, UR9, 0x2, UPT ;  /* 0x000000020900788c */ /* 0x010fe2000bf05270 */
[----:B------:R-:W-:Y:S01]  /*07f0*/  IADD3 R4, P5, PT, R11, R12, RZ ;  /* 0x0000000c0b047210 */ /* 0x000fe20007fbe0ff */
[----:B------:R-:W-:Y:S01]  /*0800*/  IMAD.SHL.U32 R16, R0, 0x4, RZ ;  /* 0x0000000400107824 */ /* 0x000fe200078e00ff */
[C---:B------:R-:W-:Y:S01]  /*0810*/  ISETP.GE.AND P1, PT, R8.reuse, UR6, PT ;  /* 0x0000000608007c0c */ /* 0x040fe2000bf26270 */
[----:B------:R-:W-:Y:S01]  /*0820*/  IMAD.SHL.U32 R18, R8, 0x4, RZ ;  /* 0x0000000408127824 */ /* 0x000fe200078e00ff */
[C---:B------:R-:W-:Y:S01]  /*0830*/  ISETP.LT.OR P3, PT, R0.reuse, RZ, P3 ;  /* 0x000000ff0000720c */ /* 0x040fe20001f61670 */
[----:B------:R-:W0:Y:S01]  /*0840*/  F2I.TRUNC.NTZ R10, R10 ;  /* 0x0000000a000a7305 */ /* 0x000e22000020f100 */
[----:B------:R-:W-:Y:S01]  /*0850*/  ISETP.LT.OR P1, PT, R0, -0x1, P1 ;  /* 0xffffffff0000780c */ /* 0x000fe20000f21670 */
[C---:B--2---:R-:W-:Y:S01]  /*0860*/  VIADD R9, R7.reuse, 0x1 ;  /* 0x0000000107097836 */ /* 0x044fe20000000000 */
[----:B------:R-:W-:-:S02]  /*0870*/  ISETP.GE.AND P4, PT, R7, UR7, PT ;  /* 0x0000000707007c0c */ /* 0x000fc4000bf86270 */
[C---:B------:R-:W-:Y:S02]  /*0880*/  ISETP.LT.OR P0, PT, R7.reuse, -0x1, P3 ;  /* 0xffffffff0700780c */ /* 0x040fe40001f01670 */
[C---:B------:R-:W-:Y:S02]  /*0890*/  ISETP.LT.OR P2, PT, R7.reuse, -0x1, P1 ;  /* 0xffffffff0700780c */ /* 0x040fe40000f41670 */
[----:B------:R-:W-:Y:S02]  /*08a0*/  ISETP.LT.OR P4, PT, R7, RZ, P4 ;  /* 0x000000ff0700720c */ /* 0x000fe40002781670 */
[C---:B------:R-:W-:Y:S02]  /*08b0*/  ISETP.GE.OR P0, PT, R9.reuse, UR7, P0 ;  /* 0x0000000709007c0c */ /* 0x040fe40008706670 */
[----:B------:R-:W-:Y:S02]  /*08c0*/  ISETP.GE.OR P2, PT, R9, UR7, P2 ;  /* 0x0000000709007c0c */ /* 0x000fe40009746670 */
[----:B------:R-:W-:Y:S01]  /*08d0*/  I2FP.F32.S32 R13, R7 ;  /* 0x00000007000d7245 */ /* 0x000fe20000201400 */
[----:B-----5:R-:W-:Y:S01]  /*08e0*/  IMAD R7, R7, UR8, RZ ;  /* 0x0000000807077c24 */ /* 0x020fe2000f8e02ff */
[----:B------:R-:W-:Y:S01]  /*08f0*/  LEA.HI.X.SX32 R5, R11, R14, 0x1, P5 ;  /* 0x0000000e0b057211 */ /* 0x000fe200028f0eff */
[----:B0-----:R-:W-:Y:S01]  /*0900*/  IMAD R20, R10, UR8, RZ ;  /* 0x000000080a147c24 */ /* 0x001fe2000f8e02ff */
[----:B------:R-:W-:Y:S01]  /*0910*/  PLOP3.LUT P3, PT, P3, P4, PT, 0xf8, 0x8f ;  /* 0x00000000008f781c */ /* 0x000fe20001f69f70 */
[----:B------:R-:W-:Y:S01]  /*0920*/  VIADD R11, R7, UR8 ;  /* 0x00000008070b7c36 */ /* 0x000fe20008000000 */
[----:B------:R-:W-:Y:S01]  /*0930*/  PLOP3.LUT P1, PT, P1, P4, PT, 0xf8, 0x8f ;  /* 0x00000000008f781c */ /* 0x000fe20000f29f70 */
[----:B------:R-:W-:Y:S01]  /*0940*/  FADD R13, R6, -R13 ;  /* 0x8000000d060d7221 */ /* 0x000fe20000000000 */
[----:B------:R-:W-:-:S02]  /*0950*/  I2FP.F32.S32 R9, R0 ;  /* 0x0000000000097245 */ /* 0x000fc40000201400 */
[----:B------:R-:W-:Y:S01]  /*0960*/  ISETP.GE.AND P4, PT, R3, UR6, PT ;  /* 0x0000000603007c0c */ /* 0x000fe2000bf86270 */
[----:B------:R-:W-:Y:S01]  /*0970*/  FADD R12, -R13, 1 ;  /* 0x3f8000000d0c7421 */ /* 0x000fe20000000100 */
[----:B------:R-:W-:Y:S01]  /*0980*/  ISETP.GE.AND P5, PT, R10, UR7, PT ;  /* 0x000000070a007c0c */ /* 0x000fe2000bfa6270 */
[----:B------:R-:W-:Y:S01]  /*0990*/  FADD R0, R2, -R9 ;  /* 0x8000000902007221 */ /* 0x000fe20000000000 */
[----:B------:R-:W-:Y:S02]  /*09a0*/  ISETP.GT.AND P4, PT, R3, -0x1, !P4 ;  /* 0xffffffff0300780c */ /* 0x000fe40006784270 */
[----:B------:R-:W-:Y:S01]  /*09b0*/  ISETP.GT.AND P5, PT, R10, -0x1, !P5 ;  /* 0xffffffff0a00780c */ /* 0x000fe20006fa4270 */
[----:B------:R-:W-:Y:S01]  /*09c0*/  FADD R14, -R0, 1 ;  /* 0x3f800000000e7421 */ /* 0x000fe20000000100 */
[----:B------:R-:W-:Y:S02]  /*09d0*/  SHF.R.S32.HI R15, RZ, 0x1f, R7 ;  /* 0x0000001fff0f7819 */ /* 0x000fe40000011407 */
[----:B------:R-:W-:-:S02]  /*09e0*/  PLOP3.LUT P4, PT, P4, P5, PT, 0x80, 0x8 ;  /* 0x000000000008781c */ /* 0x000fc4000278b070 */
[----:B------:R-:W-:Y:S01]  /*09f0*/  SHF.R.S32.HI R17, RZ, 0x1f, R11 ;  /* 0x0000001fff117819 */ /* 0x000fe2000001140b */
[----:B------:R-:W-:Y:S10]  /*0a00*/  BRA.U !UP0, `(.L_x_441) ;  /* 0x0000001908447547 */ /* 0x000ff4000b800000 */
        /* <DEDUP_REMOVED lines=27> */
.L_x_444:
[----:B------:R1:W-:Y:S01]  /*0bc0*/  STG.E.U8 desc[UR4][R4.64+0x1], RZ ;  /* 0x000001ff04007986 */ /* 0x0003e2000c101104 */
[----:B--2---:R-:W-:-:S07]  /*0bd0*/  PRMT R9, RZ, 0x7610, R9 ;  /* 0x00007610ff097816 */ /* 0x004fce0000000009 */
.L_x_445:
[----:B------:R-:W-:Y:S05]  /*0be0*/  BSYNC.RECONVERGENT B0 ;  /* 0x0000000000007941 */ /* 0x000fea0003800200 */
.L_x_443:
[----:B-----5:R2:W-:Y:S01]  /*0bf0*/  STG.E.U8 desc[UR4][R4.64+0x2], R9 ;  /* 0x0000020904007986 */ /* 0x0205e2000c101104 */
[----:B------:R-:W-:Y:S01]  /*0c00*/  BSSY.RECONVERGENT B0, `(.L_x_446) ;  /* 0x0000004000007945 */ /* 0x000fe20003800200 */
[----:B0-----:R-:W-:-:S03]  /*0c10*/  PRMT R7, RZ, 0x7610, R7 ;  /* 0x00007610ff077816 */ /* 0x001fc60000000007 */
[----:B------:R-:W-:Y:S05]  /*0c20*/  @!P4 BRA `(.L_x_447) ;  /* 0x000000000004c947 */ /* 0x000fea0003800000 */
[----:B------:R0:W5:Y:S02]  /*0c30*/  LDG.E.U8 R7, desc[UR4][R2.64+0x3] ;  /* 0x0000030402077981 */ /* 0x000164000c1e1100 */
.L_x_447:
[----:B------:R-:W-:Y:S05]  /*0c40*/  BSYNC.RECONVERGENT B0 ;  /* 0x0000000000007941 */ /* 0x000fea0003800200 */
.L_x_446:
[----:B-----5:R-:W-:Y:S01]  /*0c50*/  STG.E.U8 desc[UR4][R4.64+0x3], R7 ;  /* 0x0000030704007986 */ /* 0x020fe2000c101104 */
[----:B------:R-:W-:Y:S05]  /*0c60*/  EXIT ;  /* 0x000000000000794d */ /* 0x000fea0003800000 */
.L_x_442:
        /* <DEDUP_REMOVED lines=8> */
.L_x_455:
        /* <DEDUP_REMOVED lines=23> */
.L_x_454:
        /* <DEDUP_REMOVED lines=14> */
.L_x_453:
[----:B------:R-:W-:Y:S05]  /*0f40*/  BSYNC.RECONVERGENT B2 ;  /* 0x0000000000027941 */ /* 0x000fea0003800200 */
.L_x_452:
        /* <DEDUP_REMOVED lines=18> */
.L_x_451:
[----:B------:R-:W-:Y:S05]  /*1070*/  BSYNC.RECONVERGENT B1 ;  /* 0x0000000000017941 */ /* 0x000fea0003800200 */
.L_x_450:
[----:B------:R-:W-:-:S05]  /*1080*/  FADD R11, R11, 1 ;  /* 0x3f8000000b0b7421 */ /* 0x000fca0000000000 */
[----:B------:R-:W-:-:S13]  /*1090*/  FSETP.GTU.AND P0, PT, R11, R10, PT ;  /* 0x0000000a0b00720b */ /* 0x000fda0003f0c000 */
[----:B------:R-:W-:Y:S05]  /*10a0*/  @!P0 BRA `(.L_x_455) ;  /* 0xfffffffc00108947 */ /* 0x000fea000383ffff */
.L_x_449:
[----:B------:R-:W-:Y:S05]  /*10b0*/  BSYNC.RECONVERGENT B0 ;  /* 0x0000000000007941 */ /* 0x000fea0003800200 */
.L_x_448:
        /* <DEDUP_REMOVED lines=13> */
[----:B------:R-:W-:Y:S05]  /*1190*/  CALL.REL.NOINC `($__internal_19_$__cuda_sm3x_div_rn_noftz_f32_slowpath) ;  /* 0x0000001c00807944 */ /* 0x000fea0003c00000 */
.L_x_457:
[----:B------:R-:W-:Y:S05]  /*11a0*/  BSYNC.RECONVERGENT B0 ;  /* 0x0000000000007941 */ /* 0x000fea0003800200 */
.L_x_456:
        /* <DEDUP_REMOVED lines=17> */
.L_x_465:
        /* <DEDUP_REMOVED lines=23> */
.L_x_464:
        /* <DEDUP_REMOVED lines=14> */
.L_x_463:
[----:B------:R-:W-:Y:S05]  /*1510*/  BSYNC.RECONVERGENT B2 ;  /* 0x0000000000027941 */ /* 0x000fea0003800200 */
.L_x_462:
        /* <DEDUP_REMOVED lines=18> */
.L_x_461:
[----:B------:R-:W-:Y:S05]  /*1640*/  BSYNC.RECONVERGENT B1 ;  /* 0x0000000000017941 */ /* 0x000fea0003800200 */
.L_x_460:
[----:B------:R-:W-:-:S05]  /*1650*/  FADD R11, R11, 1 ;  /* 0x3f8000000b0b7421 */ /* 0x000fca0000000000 */
[----:B------:R-:W-:-:S13]  /*1660*/  FSETP.GTU.AND P0, PT, R11, R10, PT ;  /* 0x0000000a0b00720b */ /* 0x000fda0003f0c000 */
[----:B------:R-:W-:Y:S05]  /*1670*/  @!P0 BRA `(.L_x_465) ;  /* 0xfffffffc00108947 */ /* 0x000fea000383ffff */
.L_x_459:
[----:B------:R-:W-:Y:S05]  /*1680*/  BSYNC.RECONVERGENT B0 ;  /* 0x0000000000007941 */ /* 0x000fea0003800200 */
.L_x_458:
        /* <DEDUP_REMOVED lines=14> */
.L_x_467:
[----:B------:R-:W-:Y:S05]  /*1770*/  BSYNC.RECONVERGENT B0 ;  /* 0x0000000000007941 */ /* 0x000fea0003800200 */
.L_x_466:
        /* <DEDUP_REMOVED lines=14> */
.L_x_475:
        /* <DEDUP_REMOVED lines=23> */
.L_x_474:
        /* <DEDUP_REMOVED lines=14> */
.L_x_473:
[----:B------:R-:W-:Y:S05]  /*1ab0*/  BSYNC.RECONVERGENT B2 ;  /* 0x0000000000027941 */ /* 0x000fea0003800200 */
.L_x_472:
        /* <DEDUP_REMOVED lines=18> */
.L_x_471:
[----:B------:R-:W-:Y:S05]  /*1be0*/  BSYNC.RECONVERGENT B1 ;  /* 0x0000000000017941 */ /* 0x000fea0003800200 */
.L_x_470:
[----:B------:R-:W-:-:S05]  /*1bf0*/  FADD R11, R11, 1 ;  /* 0x3f8000000b0b7421 */ /* 0x000fca0000000000 */
[----:B------:R-:W-:-:S13]  /*1c00*/  FSETP.GTU.AND P0, PT, R11, R10, PT ;  /* 0x0000000a0b00720b */ /* 0x000fda0003f0c000 */
[----:B------:R-:W-:Y:S05]  /*1c10*/  @!P0 BRA `(.L_x_475) ;  /* 0xfffffffc00108947 */ /* 0x000fea000383ffff */
.L_x_469:
[----:B------:R-:W-:Y:S05]  /*1c20*/  BSYNC.RECONVERGENT B0 ;  /* 0x0000000000007941 */ /* 0x000fea0003800200 */
.L_x_468:
        /* <DEDUP_REMOVED lines=13> */
[----:B------:R-:W-:Y:S05]  /*1d00*/  CALL.REL.NOINC `($__internal_19_$__cuda_sm3x_div_rn_noftz_f32_slowpath) ;  /* 0x0000001000a47944 */ /* 0x000fea0003c00000 */
.L_x_477:
[----:B------:R-:W-:Y:S05]  /*1d10*/  BSYNC.RECONVERGENT B0 ;  /* 0x0000000000007941 */ /* 0x000fea0003800200 */
.L_x_476:
        /* <DEDUP_REMOVED lines=13> */
.L_x_485:
        /* <DEDUP_REMOVED lines=23> */
.L_x_484:
        /* <DEDUP_REMOVED lines=14> */
.L_x_483:
[----:B------:R-:W-:Y:S05]  /*2040*/  BSYNC.RECONVERGENT B2 ;  /* 0x0000000000027941 */ /* 0x000fea0003800200 */
.L_x_482:
        /* <DEDUP_REMOVED lines=18> */
.L_x_481:
[----:B------:R-:W-:Y:S05]  /*2170*/  BSYNC.RECONVERGENT B1 ;  /* 0x0000000000017941 */ /* 0x000fea0003800200 */
.L_x_480:
[----:B------:R-:W-:-:S05]  /*2180*/  FADD R9, R9, 1 ;  /* 0x3f80000009097421 */ /* 0x000fca0000000000 */
[----:B------:R-:W-:-:S13]  /*2190*/  FSETP.GTU.AND P0, PT, R9, R10, PT ;  /* 0x0000000a0900720b */ /* 0x000fda0003f0c000 */
[----:B------:R-:W-:Y:S05]  /*21a0*/  @!P0 BRA `(.L_x_485) ;  /* 0xfffffffc00108947 */ /* 0x000fea000383ffff */
.L_x_479:
[----:B------:R-:W-:Y:S05]  /*21b0*/  BSYNC.RECONVERGENT B0 ;  /* 0x0000000000007941 */ /* 0x000fea0003800200 */
.L_x_478:
        /* <DEDUP_REMOVED lines=12> */
[----:B0-----:R-:W-:Y:S05]  /*2280*/  CALL.REL.NOINC `($__internal_19_$__cuda_sm3x_div_rn_noftz_f32_slowpath) ;  /* 0x0000000c00447944 */ /* 0x001fea0003c00000 */
.L_x_487:
[----:B------:R-:W-:Y:S05]  /*2290*/  BSYNC.RECONVERGENT B0 ;  /* 0x0000000000007941 */ /* 0x000fea0003800200 */
.L_x_486:
        /* <DEDUP_REMOVED lines=8> */
.L_x_441:
[----:B------:R-:W0:Y:S02]  /*2320*/  LDCU.64 UR6, c[0x0][0x380] ;  /* 0x00007000ff0677ac */ /* 0x000e240008000a00 */
[----:B0-----:R-:W-:-:S04]  /*2330*/  IADD3 R8, P4, P5, R11, UR6, R16 ;  /* 0x000000060b087c10 */ /* 0x001fc8000fd9e010 */
[----:B------:R-:W-:Y:S02]  /*2340*/  IADD3.X R9, PT, PT, R17, UR7, RZ, P4, P5 ;  /* 0x0000000711097c10 */ /* 0x000fe4000a7ea4ff */
[----:B------:R-:W-:-:S04]  /*2350*/  IADD3 R10, P4, P5, R11, UR6, R18 ;  /* 0x000000060b0a7c10 */ /* 0x000fc8000fd9e012 */
[----:B------:R-:W-:Y:S02]  /*2360*/  IADD3.X R11, PT, PT, R17, UR7, RZ, P4, P5 ;  /* 0x00000007110b7c10 */ /* 0x000fe4000a7ea4ff */
[----:B------:R-:W-:Y:S02]  /*2370*/  IADD3 R2, P4, P5, R18, UR6, R7 ;  /* 0x0000000612027c10 */ /* 0x000fe4000fd9e007 */
[----:B------:R-:W2:Y:S02]  /*2380*/  @!P0 LDG.E.U8 R18, desc[UR4][R8.64] ;  /* 0x0000000408128981 */ /* 0x000ea4000c1e1100 */
[----:B------:R-:W-:Y:S02]  /*2390*/  IADD3.X R3, PT, PT, RZ, UR7, R15, P4, P5 ;  /* 0x00000007ff037c10 */ /* 0x000fe4000a7ea40f */
[----:B------:R-:W-:Y:S01]  /*23a0*/  IADD3 R6, P4, P5, R7, UR6, R16 ;  /* 0x0000000607067c10 */ /* 0x000fe2000fd9e010 */
[----:B------:R-:W3:Y:S03]  /*23b0*/  @!P2 LDG.E.U8 R19, desc[UR4][R10.64] ;  /* 0x000000040a13a981 */ /* 0x000ee6000c1e1100 */
[----:B------:R-:W-:Y:S01]  /*23c0*/  IADD3.X R7, PT, PT, R15, UR7, RZ, P4, P5 ;  /* 0x000000070f077c10 */ /* 0x000fe2000a7ea4ff */
[----:B------:R-:W-:Y:S01]  /*23d0*/  IMAD.MOV.U32 R21, RZ, RZ, RZ ;  /* 0x000000ffff157224 */ /* 0x000fe200078e00ff */
[----:B------:R-:W4:Y:S01]  /*23e0*/  @!P1 LDG.E.U8 R15, desc[UR4][R2.64] ;  /* 0x00000004020f9981 */ /* 0x000f22000c1e1100 */
[----:B------:R-:W-:Y:S01]  /*23f0*/  IMAD.MOV.U32 R17, RZ, RZ, RZ ;  /* 0x000000ffff117224 */ /* 0x000fe200078e00ff */
[----:B------:R-:W0:Y:S02]  /*2400*/  LDCU.64 UR6, c[0x0][0x3a8] ;  /* 0x00007500ff0677ac */ /* 0x000e240008000a00 */
[----:B------:R-:W5:Y:S01]  /*2410*/  @!P3 LDG.E.U8 R16, desc[UR4][R6.64] ;  /* 0x000000040610b981 */ /* 0x000f62000c1e1100 */
[----:B---3--:R-:W-:Y:S01]  /*2420*/  @!P2 I2FP.F32.U32 R21, R19 ;  /* 0x000000130015a245 */ /* 0x008fe20000201000 */
[----:B------:R-:W-:Y:S01]  /*2430*/  IMAD.MOV.U32 R19, RZ, RZ, RZ ;  /* 0x000000ffff137224 */ /* 0x000fe200078e00ff */
[----:B--2---:R-:W-:-:S02]  /*2440*/  @!P0 I2FP.F32.U32 R19, R18 ;  /* 0x0000001200138245 */ /* 0x004fc40000201000 */
[----:B----4-:R-:W-:Y:S01]  /*2450*/  @!P1 I2FP.F32.U32 R17, R15 ;  /* 0x0000000f00119245 */ /* 0x010fe20000201000 */
[C---:B------:R-:W-:Y:S01]  /*2460*/  FMUL R21, R0.reuse, R21 ;  /* 0x0000001500157220 */ /* 0x040fe20000400000 */
[----:B------:R-:W-:Y:S01]  /*2470*/  IMAD.MOV.U32 R15, RZ, RZ, RZ ;  /* 0x000000ffff0f7224 */ /* 0x000fe200078e00ff */
[----:B-----5:R-:W-:Y:S02]  /*2480*/  @!P3 I2FP.F32.U32 R15, R16 ;  /* 0x00000010000fb245 */ /* 0x020fe40000201000 */
[----:B------:R-:W-:Y:S01]  /*2490*/  FMUL R16, R0, R17 ;  /* 0x0000001100107220 */ /* 0x000fe20000400000 */
[----:B------:R-:W-:-:S03]  /*24a0*/  FFMA R18, R14, R19, R21 ;  /* 0x000000130e127223 */ /* 0x000fc60000000015 */
[----:B------:R-:W-:Y:S01]  /*24b0*/  FFMA R15, R14, R15, R16 ;  /* 0x0000000f0e0f7223 */ /* 0x000fe20000000010 */
[----:B------:R-:W-:-:S04]  /*24c0*/  FMUL R17, R13, R18 ;  /* 0x000000120d117220 */ /* 0x000fc80000400000 */
        /* <DEDUP_REMOVED lines=82> */
        .weak           $__internal_18_$__cuda_sm20_div_rn_f64_full
        .type           $__internal_18_$__cuda_sm20_div_rn_f64_full,@function
        .size           $__internal_18_$__cuda_sm20_div_rn_f64_full,($__internal_19_$__cuda_sm3x_div_rn_noftz_f32_slowpath - $__internal_18_$__cuda_sm20_div_rn_f64_full)
$__internal_18_$__cuda_sm20_div_rn_f64_full:
        /* <DEDUP_REMOVED lines=66> */
.L_x_489:
        /* <DEDUP_REMOVED lines=16> */
.L_x_492:
[----:B------:R-:W-:Y:S01]  /*2f10*/  LOP3.LUT R21, R9, 0x80000, RZ, 0xfc, !PT ;  /* 0x0008000009157812 */ /* 0x000fe200078efcff */
[----:B------:R-:W-:Y:S01]  /*2f20*/  IMAD.MOV.U32 R20, RZ, RZ, R8 ;  /* 0x000000ffff147224 */ /* 0x000fe200078e0008 */
[----:B------:R-:W-:Y:S06]  /*2f30*/  BRA `(.L_x_490) ;  /* 0x0000000000087947 */ /* 0x000fec0003800000 */
.L_x_491:
[----:B------:R-:W-:Y:S02]  /*2f40*/  LOP3.LUT R21, R7, 0x80000, RZ, 0xfc, !PT ;  /* 0x0008000007157812 */ /* 0x000fe400078efcff */
[----:B------:R-:W-:-:S07]  /*2f50*/  MOV R20, R6 ;  /* 0x0000000600147202 */ /* 0x000fce0000000f00 */
.L_x_490:
[----:B------:R-:W-:Y:S05]  /*2f60*/  BSYNC.RECONVERGENT B1 ;  /* 0x0000000000017941 */ /* 0x000fea0003800200 */
.L_x_488:
[----:B------:R-:W-:Y:S02]  /*2f70*/  IMAD.MOV.U32 R6, RZ, RZ, R0 ;  /* 0x000000ffff067224 */ /* 0x000fe400078e0000 */
[----:B------:R-:W-:-:S04]  /*2f80*/  IMAD.MOV.U32 R7, RZ, RZ, 0x0 ;  /* 0x00000000ff077424 */ /* 0x000fc800078e00ff */
[----:B------:R-:W-:Y:S05]  /*2f90*/  RET.REL.NODEC R6 `(_Z33nppiWarpPerspective_8u_C4R_kernelPKh8NppiSizei8NppiRectPhiS2_dddddddddi) ;  /* 0xffffffd006187950 */ /* 0x000fea0003c3ffff */
        .weak           $__internal_19_$__cuda_sm3x_div_rn_noftz_f32_slowpath
        .type           $__internal_19_$__cuda_sm3x_div_rn_noftz_f32_slowpath,@function
        .size           $__internal_19_$__cuda_sm3x_div_rn_noftz_f32_slowpath,(.L_x_863 - $__internal_19_$__cuda_sm3x_div_rn_noftz_f32_slowpath)
$__internal_19_$__cuda_sm3x_div_rn_noftz_f32_slowpath:
        /* <DEDUP_REMOVED lines=34> */
.L_x_494:
        /* <DEDUP_REMOVED lines=51> */
.L_x_501:
[----:B------:R-:W-:-:S04]  /*34f0*/  LOP3.LUT R0, R0, 0x80000000, RZ, 0xc0, !PT ;  /* 0x8000000000007812 */ /* 0x000fc800078ec0ff */
[----:B------:R-:W-:Y:S01]  /*3500*/  LOP3.LUT R0, R0, 0x7f800000, RZ, 0xfc, !PT ;  /* 0x7f80000000007812 */ /* 0x000fe200078efcff */
[----:B------:R-:W-:Y:S06]  /*3510*/  BRA `(.L_x_502) ;  /* 0x0000000000047947 */ /* 0x000fec0003800000 */
.L_x_500:
[----:B------:R-:W-:-:S07]  /*3520*/  IMAD R0, R14, 0x800000, R0 ;  /* 0x008000000e007824 */ /* 0x000fce00078e0200 */
.L_x_502:
[----:B------:R-:W-:Y:S05]  /*3530*/  BSYNC.RECONVERGENT B2 ;  /* 0x0000000000027941 */ /* 0x000fea0003800200 */
.L_x_499:
[----:B------:R-:W-:Y:S05]  /*3540*/  BRA `(.L_x_503) ;  /* 0x0000000000207947 */ /* 0x000fea0003800000 */
.L_x_498:
[----:B------:R-:W-:-:S04]  /*3550*/  LOP3.LUT R0, R3, 0x80000000, R0, 0x48, !PT ;  /* 0x8000000003007812 */ /* 0x000fc800078e4800 */
[----:B------:R-:W-:Y:S01]  /*3560*/  LOP3.LUT R0, R0, 0x7f800000, RZ, 0xfc, !PT ;  /* 0x7f80000000007812 */ /* 0x000fe200078efcff */
[----:B------:R-:W-:Y:S06]  /*3570*/  BRA `(.L_x_503) ;  /* 0x0000000000147947 */ /* 0x000fec0003800000 */
.L_x_497:
[----:B------:R-:W-:Y:S01]  /*3580*/  LOP3.LUT R0, R3, 0x80000000, R0, 0x48, !PT ;  /* 0x8000000003007812 */ /* 0x000fe200078e4800 */
[----:B------:R-:W-:Y:S06]  /*3590*/  BRA `(.L_x_503) ;  /* 0x00000000000c7947 */ /* 0x000fec0003800000 */
.L_x_496:
[----:B------:R-:W0:Y:S01]  /*35a0*/  MUFU.RSQ R0, -QNAN ;  /* 0xffc0000000007908 */ /* 0x000e220000001400 */
[----:B------:R-:W-:Y:S05]  /*35b0*/  BRA `(.L_x_503) ;  /* 0x0000000000047947 */ /* 0x000fea0003800000 */
.L_x_495:
[----:B------:R-:W-:-:S07]  /*35c0*/  FADD.FTZ R0, R0, R3 ;  /* 0x0000000300007221 */ /* 0x000fce0000010000 */
.L_x_503:
[----:B------:R-:W-:Y:S05]  /*35d0*/  BSYNC.RECONVERGENT B1 ;  /* 0x0000000000017941 */ /* 0x000fea0003800200 */
.L_x_493:
[----:B------:R-:W-:-:S04]  /*35e0*/  IMAD.MOV.U32 R13, RZ, RZ, 0x0 ;  /* 0x00000000ff0d7424 */ /* 0x000fc800078e00ff */
[----:B0-----:R-:W-:Y:S05]  /*35f0*/  RET.REL.NODEC R12 `(_Z33nppiWarpPerspective_8u_C4R_kernelPKh8NppiSizei8NppiRectPhiS2_dddddddddi) ;  /* 0xffffffc80c807950 */ /* 0x001fea0003c3ffff */
.L_x_504:
        /* <DEDUP_REMOVED lines=16> */
.L_x_863:


//--------------------- .text._Z34nppiWarpPerspective_32s_C4R_kernelPKi8NppiSizei8NppiRectPiiS2_dddddddddi --------------------------
	.section	.text._Z34nppiWarpPerspective_32s_C4R_kernelPKi8NppiSizei8NppiRectPiiS2_dddddddddi,"ax",@progbits
	.align	128
        .global         _Z34nppiWarpPerspective_32s_C4R_kernelPKi8NppiSizei8NppiRectPiiS2_dddddddddi
        .type           _Z34nppiWarpPerspective_32s_C4R_kernelPKi8NppiSizei8NppiRectPiiS2_dddddddddi,@function
        .size           _Z34nppiWarpPerspective_32s_C4R_kernelPKi8NppiSizei8NppiRectPiiS2_dddddddddi,(.L_x_864 - _Z34nppiWarpPerspective_32s_C4R_kernelPKi8NppiSizei8NppiRectPiiS2_dddddddddi)
        .other          _Z34nppiWarpPerspective_32s_C4R_kernelPKi8NppiSizei8NppiRectPiiS2_dddddddddi,@"STO_CUDA_ENTRY STV_DEFAULT"
_Z34nppiWarpPerspective_32s_C4R_kernelPKi8NppiSizei8NppiRectPiiS2_dddddddddi:
.text._Z34nppiWarpPerspective_32s_C4R_kernelPKi8NppiSizei8NppiRectPiiS2_dddddddddi:
        /* <DEDUP_REMOVED lines=42> */
.L_x_505:
        /* <DEDUP_REMOVED lines=21> */
[----:B------:R-:W-:Y:S02]  /*03f0*/  MOV R9, R13 ;  /* 0x0000000d00097202 */ /* 0x000fe40000000f00 */
[----:B------:R-:W-:-:S07]  /*0400*/  MOV R0, 0x420 ;  /* 0x0000042000007802 */ /* 0x000fce0000000f00 */
[----:B0-----:R-:W-:Y:S05]  /*0410*/  CALL.REL.NOINC `($__internal_20_$__cuda_sm20_div_rn_f64_full) ;  /* 0x0000000c00507944 */ /* 0x001fea0003c00000 */
[----:B------:R-:W-:Y:S02]  /*0420*/  IMAD.MOV.U32 R2, RZ, RZ, R20 ;  /* 0x000000ffff027224 */ /* 0x000fe400078e0014 */
[----:B------:R-:W-:-:S07]  /*0430*/  IMAD.MOV.U32 R3, RZ, RZ, R21 ;  /* 0x000000ffff037224 */ /* 0x000fce00078e0015 */
.L_x_507:
[----:B0-----:R-:W-:Y:S05]  /*0440*/  BSYNC.RECONVERGENT B0 ;  /* 0x0000000000007941 */ /* 0x001fea0003800200 */
.L_x_506:
        /* <DEDUP_REMOVED lines=25> */
[----:B------:R-:W-:Y:S05]  /*05e0*/  CALL.REL.NOINC `($__internal_20_$__cuda_sm20_div_rn_f64_full) ;  /* 0x0000000800dc7944 */ /* 0x000fea0003c00000 */
[----:B------:R-:W-:Y:S02]  /*05f0*/  IMAD.MOV.U32 R6, RZ, RZ, R20 ;  /* 0x000000ffff067224 */ /* 0x000fe400078e0014 */
[----:B------:R-:W-:-:S07]  /*0600*/  IMAD.MOV.U32 R7, RZ, RZ, R21 ;  /* 0x000000ffff077224 */ /* 0x000fce00078e0015 */
.L_x_509:
[----:B------:R-:W-:Y:S05]  /*0610*/  BSYNC.RECONVERGENT B0 ;  /* 0x0000000000007941 */ /* 0x000fea0003800200 */
.L_x_508:
[----:B------:R-:W0:Y:S01]  /*0620*/  F2F.F32.F64 R6, R6 ;  /* 0x0000000600067310 */ /* 0x000e220000301000 */
[----:B------:R-:W1:Y:S01]  /*0630*/  LDC R9, c[0x0][0x390] ;  /* 0x0000e400ff097b82 */ /* 0x000e620000000800 */
[----:B------:R-:W2:Y:S01]  /*0640*/  LDCU.128 UR8, c[0x0][0x380] ;  /* 0x00007000ff0877ac */ /* 0x000ea20008000c00 */
[----:B------:R-:W-:Y:S01]  /*0650*/  IMAD.SHL.U32 R5, R5, 0x4, RZ ;  /* 0x0000000405057824 */ /* 0x000fe200078e00ff */
[----:B------:R-:W3:Y:S04]  /*0660*/  LDCU UR6, c[0x0][0x410] ;  /* 0x00008200ff0677ac */ /* 0x000ee80008000800 */
[----:B------:R-:W4:Y:S01]  /*0670*/  F2F.F32.F64 R0, R2 ;  /* 0x0000000200007310 */ /* 0x000f220000301000 */
[----:B------:R-:W5:Y:S01]  /*0680*/  LDCU UR7, c[0x0][0x3b0] ;  /* 0x00007600ff0777ac */ /* 0x000f620008000800 */
[----:B------:R-:W1:Y:S01]  /*0690*/  LDCU.64 UR12, c[0x0][0x3a8] ;  /* 0x00007500ff0c77ac */ /* 0x000e620008000a00 */
[----:B0-----:R-:W-:-:S05]  /*06a0*/  FADD R14, R6, 0.5 ;  /* 0x3f000000060e7421 */ /* 0x001fca0000000000 */
[----:B------:R-:W0:Y:S01]  /*06b0*/  F2I.FLOOR.NTZ R10, R6 ;  /* 0x00000006000a7305 */ /* 0x000e220000207100 */
[----:B----4-:R-:W-:-:S07]  /*06c0*/  FADD R12, R0, 0.5 ;  /* 0x3f000000000c7421 */ /* 0x010fce0000000000 */
[----:B------:R-:W4:Y:S01]  /*06d0*/  F2I.FLOOR.NTZ R13, R0 ;  /* 0x00000000000d7305 */ /* 0x000f220000207100 */
[----:B---3--:R-:W-:Y:S01]  /*06e0*/  UISETP.NE.AND UP0, UPT, UR6, 0x2, UPT ;  /* 0x000000020600788c */ /* 0x008fe2000bf05270 */
[----:B-----5:R-:W-:Y:S01]  /*06f0*/  IMAD R4, R4, UR7, RZ ;  /* 0x0000000704047c24 */ /* 0x020fe2000f8e02ff */
[----:B0-----:R-:W-:-:S05]  /*0700*/  IADD3 R7, PT, PT, R10, 0x1, RZ ;  /* 0x000000010a077810 */ /* 0x001fca0007ffe0ff */
[----:B------:R0:W3:Y:S01]  /*0710*/  F2I.TRUNC.NTZ R16, R14 ;  /* 0x0000000e00107305 */ /* 0x0000e2000020f100 */
[----:B------:R-:W-:Y:S02]  /*0720*/  I2FP.F32.S32 R11, R10 ;  /* 0x0000000a000b7245 */ /* 0x000fe40000201400 */
[----:B--2---:R-:W-:-:S03]  /*0730*/  ISETP.GE.AND P1, PT, R7, UR11, PT ;  /* 0x0000000b07007c0c */ /* 0x004fc6000bf26270 */
[----:B------:R-:W-:Y:S01]  /*0740*/  FADD R8, R6, -R11 ;  /* 0x8000000b06087221 */ /* 0x000fe20000000000 */
[----:B----4-:R-:W-:Y:S01]  /*0750*/  I2FP.F32.S32 R3, R13 ;  /* 0x0000000d00037245 */ /* 0x010fe20000201400 */
[----:B------:R-:W2:Y:S01]  /*0760*/  F2I.TRUNC.NTZ R12, R12 ;  /* 0x0000000c000c7305 */ /* 0x000ea2000020f100 */
[C---:B0-----:R-:W-:Y:S01]  /*0770*/  VIADD R14, R13.reuse, 0x1 ;  /* 0x000000010d0e7836 */ /* 0x041fe20000000000 */
[C---:B------:R-:W-:Y:S01]  /*0780*/  LOP3.LUT R2, R13.reuse, R10, RZ, 0xfc, !PT ;  /* 0x0000000a0d027212 */ /* 0x040fe200078efcff */
[----:B------:R-:W-:Y:S02]  /*0790*/  IMAD.SHL.U32 R17, R13, 0x4, RZ ;  /* 0x000000040d117824 */ /* 0x000fe400078e00ff */
[----:B------:R-:W-:Y:S01]  /*07a0*/  FADD R0, R0, -R3 ;  /* 0x8000000300007221 */ /* 0x000fe20000000000 */
[----:B-1----:R-:W-:Y:S01]  /*07b0*/  IMAD R3, R10, R9, RZ ;  /* 0x000000090a037224 */ /* 0x002fe200078e02ff */
[C---:B------:R-:W-:Y:S01]  /*07c0*/  ISETP.LT.AND P1, PT, R14.reuse, UR10, !P1 ;  /* 0x0000000a0e007c0c */ /* 0x040fe2000cf21270 */
[----:B------:R-:W-:Y:S01]  /*07d0*/  IMAD.SHL.U32 R13, R14, 0x4, RZ ;  /* 0x000000040e0d7824 */ /* 0x000fe200078e00ff */
[----:B---3--:R-:W-:-:S02]  /*07e0*/  ISETP.GE.AND P0, PT, R16, UR11, PT ;  /* 0x0000000b10007c0c */ /* 0x008fc4000bf06270 */
[----:B------:R-:W-:Y:S02]  /*07f0*/  ISETP.GT.AND P1, PT, R2, -0x1, P1 ;  /* 0xffffffff0200780c */ /* 0x000fe40000f24270 */
[C---:B------:R-:W-:Y:S01]  /*0800*/  ISETP.GT.AND P0, PT, R16.reuse, -0x1, !P0 ;  /* 0xffffffff1000780c */ /* 0x040fe20004704270 */
[----:B------:R-:W-:Y:S01]  /*0810*/  IMAD R16, R16, R9, RZ ;  /* 0x0000000910107224 */ /* 0x000fe200078e02ff */
[----:B------:R-:W-:Y:S02]  /*0820*/  IADD3 R6, P3, PT, R3, UR8, RZ ;  /* 0x0000000803067c10 */ /* 0x000fe4000ff7e0ff */
[----:B--2---:R-:W-:Y:S02]  /*0830*/  ISETP.GE.AND P2, PT, R12, UR10, PT ;  /* 0x0000000a0c007c0c */ /* 0x004fe4000bf46270 */
[----:B------:R-:W-:Y:S02]  /*0840*/  IADD3 R10, P4, PT, R16, UR8, RZ ;  /* 0x00000008100a7c10 */ /* 0x000fe4000ff9e0ff */
[----:B------:R-:W-:-:S02]  /*0850*/  IADD3 R2, P5, PT, R4, UR12, RZ ;  /* 0x0000000c04027c10 */ /* 0x000fc4000ffbe0ff */
[----:B------:R-:W-:Y:S02]  /*0860*/  ISETP.GT.AND P2, PT, R12, -0x1, !P2 ;  /* 0xffffffff0c00780c */ /* 0x000fe40005744270 */
[----:B------:R-:W-:Y:S02]  /*0870*/  LEA.HI.X.SX32 R7, R3, UR9, 0x1, P3 ;  /* 0x0000000903077c11 */ /* 0x000fe400098f0eff */
[----:B------:R-:W-:Y:S01]  /*0880*/  LEA.HI.X.SX32 R11, R16, UR9, 0x1, P4 ;  /* 0x00000009100b7c11 */ /* 0x000fe2000a0f0eff */
[----:B------:R-:W-:Y:S01]  /*0890*/  FADD R16, -R8, 1 ;  /* 0x3f80000008107421 */ /* 0x000fe20000000100 */
[----:B------:R-:W-:Y:S01]  /*08a0*/  LEA.HI.X.SX32 R3, R4, UR13, 0x1, P5 ;  /* 0x0000000d04037c11 */ /* 0x000fe2000a8f0eff */
[----:B------:R-:W-:Y:S01]  /*08b0*/  FADD R4, -R0, 1 ;  /* 0x3f80000000047421 */ /* 0x000fe20000000100 */
[----:B------:R-:W-:Y:S01]  /*08c0*/  PLOP3.LUT P0, PT, P2, P0, PT, 0x80, 0x8 ;  /* 0x000000000008781c */ /* 0x000fe20001701070 */
[----:B------:R-:W-:-:S12]  /*08d0*/  BRA.U !UP0, `(.L_x_510) ;  /* 0x0000000108d47547 */ /* 0x000fd8000b800000 */
[----:B------:R-:W-:Y:S01]  /*08e0*/  UISETP.NE.AND UP0, UPT, UR6, 0x1, UPT ;  /* 0x000000010600788c */ /* 0x000fe2000bf05270 */
[----:B------:R-:W-:-:S08]  /*08f0*/  SHF.L.U32 R7, R12, 0x2, RZ ;  /* 0x000000020c077819 */ /* 0x000fd000000006ff */
[----:B------:R-:W-:Y:S05]  /*0900*/  BRA.U UP0, `(.L_x_511) ;  /* 0x0000000100647547 */ /* 0x000fea000b800000 */
[----:B------:R-:W-:Y:S01]  /*0910*/  BSSY.RECONVERGENT B0, `(.L_x_512) ;  /* 0x0000006000007945 */ /* 0x000fe20003800200 */
[----:B------:R-:W-:-:S04]  /*0920*/  IMAD.WIDE R2, R5, 0x4, R2 ;  /* 0x0000000405027825 */ /* 0x000fc800078e0202 */
[----:B------:R-:W-:-:S04]  /*0930*/  IMAD.WIDE.U32 R10, R7, 0x4, R10 ;  /* 0x00000004070a7825 */ /* 0x000fc800078e000a */
[----:B------:R-:W-:Y:S01]  /*0940*/  IMAD.MOV.U32 R5, RZ, RZ, RZ ;  /* 0x000000ffff057224 */ /* 0x000fe200078e00ff */
[----:B------:R-:W-:Y:S06]  /*0950*/  @!P0 BRA `(.L_x_513) ;  /* 0x0000000000048947 */ /* 0x000fec0003800000 */
[----:B------:R0:W5:Y:S02]  /*0960*/  LDG.E R5, desc[UR4][R10.64] ;  /* 0x000000040a057981 */ /* 0x000164000c1e1900 */
.L_x_513:
[----:B------:R-:W-:Y:S05]  /*0970*/  BSYNC.RECONVERGENT B0 ;  /* 0x0000000000007941 */ /* 0x000fea0003800200 */
.L_x_512:
[----:B-----5:R1:W-:Y:S01]  /*0980*/  STG.E desc[UR4][R2.64], R5 ;  /* 0x0000000502007986 */ /* 0x0203e2000c101904 */
[----:B------:R-:W-:Y:S04]  /*0990*/  BSSY.RECONVERGENT B0, `(.L_x_514) ;  /* 0x0000008000007945 */ /* 0x000fe80003800200 */
[----:B------:R-:W-:Y:S05]  /*09a0*/  @!P0 BRA `(.L_x_515) ;  /* 0x0000000000108947 */ /* 0x000fea0003800000 */
[----:B-1----:R-:W2:Y:S04]  /*09b0*/  LDG.E R5, desc[UR4][R10.64+0x4] ;  /* 0x000004040a057981 */ /* 0x002ea8000c1e1900 */
[----:B--2---:R1:W-:Y:S04]  /*09c0*/  STG.E desc[UR4][R2.64+0x4], R5 ;  /* 0x0000040502007986 */ /* 0x0043e8000c101904 */
[----:B------:R1:W5:Y:S01]  /*09d0*/  LDG.E R7, desc[UR4][R10.64+0x8] ;  /* 0x000008040a077981 */ /* 0x000362000c1e1900 */
[----:B------:R-:W-:Y:S05]  /*09e0*/  BRA `(.L_x_516) ;  /* 0x0000000000087947 */ /* 0x000fea0003800000 */
.L_x_515:
[----:B------:R2:W-:Y:S01]  /*09f0*/  STG.E desc[UR4][R2.64+0x4], RZ ;  /* 0x000004ff02007986 */ /* 0x0005e2000c101904 */
[----:B------:R-:W-:-:S07]  /*0a00*/  IMAD.MOV.U32 R7, RZ, RZ, RZ ;  /* 0x000000ffff077224 */ /* 0x000fce00078e00ff */
.L_x_516:
[----:B------:R-:W-:Y:S05]  /*0a10*/  BSYNC.RECONVERGENT B0 ;  /* 0x0000000000007941 */ /* 0x000fea0003800200 */
.L_x_514:
[----:B-----5:R3:W-:Y:S01]  /*0a20*/  STG.E desc[UR4][R2.64+0x8], R7 ;  /* 0x0000080702007986 */ /* 0x0207e2000c101904 */
[----:B------:R-:W-:Y:S01]  /*0a30*/  BSSY.RECONVERGENT B0, `(.L_x_517) ;  /* 0x0000004000007945 */ /* 0x000fe20003800200 */
[----:B-1----:R-:W-:-:S03]  /*0a40*/  IMAD.MOV.U32 R5, RZ, RZ, RZ ;  /* 0x000000ffff057224 */ /* 0x002fc600078e00ff */
[----:B------:R-:W-:Y:S05]  /*0a50*/  @!P0 BRA `(.L_x_518) ;  /* 0x0000000000048947 */ /* 0x000fea0003800000 */
[----:B------:R1:W5:Y:S02]  /*0a60*/  LDG.E R5, desc[UR4][R10.64+0xc] ;  /* 0x00000c040a057981 */ /* 0x000364000c1e1900 */
.L_x_518:
[----:B------:R-:W-:Y:S05]  /*0a70*/  BSYNC.RECONVERGENT B0 ;  /* 0x0000000000007941 */ /* 0x000fea0003800200 */
.L_x_517:
[----:B-----5:R-:W-:Y:S01]  /*0a80*/  STG.E desc[UR4][R2.64+0xc], R5 ;  /* 0x00000c0502007986 */ /* 0x020fe2000c101904 */
[----:B------:R-:W-:Y:S05]  /*0a90*/  EXIT ;  /* 0x000000000000794d */ /* 0x000fea0003800000 */
.L_x_511:
[----:B------:R-:W-:Y:S01]  /*0aa0*/  BSSY.RECONVERGENT B0, `(.L_x_519) ;  /* 0x0000006000007945 */ /* 0x000fe20003800200 */
[----:B------:R-:W-:-:S04]  /*0ab0*/  IMAD.WIDE R2, R5, 0x4, R2 ;  /* 0x0000000405027825 */ /* 0x000fc800078e0202 */
[----:B------:R-:W-:-:S04]  /*0ac0*/  IMAD.WIDE.U32 R10, R7, 0x4, R10 ;  /* 0x00000004070a7825 */ /* 0x000fc800078e000a */
[----:B------:R-:W-:Y:S01]  /*0ad0*/  IMAD.MOV.U32 R5, RZ, RZ, RZ ;  /* 0x000000ffff057224 */ /* 0x000fe200078e00ff */
[----:B------:R-:W-:Y:S06]  /*0ae0*/  @!P0 BRA `(.L_x_520) ;  /* 0x0000000000048947 */ /* 0x000fec0003800000 */
[----:B------:R0:W5:Y:S02]  /*0af0*/  LDG.E R5, desc[UR4][R10.64] ;  /* 0x000000040a057981 */ /* 0x000164000c1e1900 */
.L_x_520:
[----:B------:R-:W-:Y:S05]  /*0b00*/  BSYNC.RECONVERGENT B0 ;  /* 0x0000000000007941 */ /* 0x000fea0003800200 */
.L_x_519:
[----:B-----5:R1:W-:Y:S01]  /*0b10*/  STG.E desc[UR4][R2.64], R5 ;  /* 0x0000000502007986 */ /* 0x0203e2000c101904 */
[----:B------:R-:W-:Y:S04]  /*0b20*/  BSSY.RECONVERGENT B0, `(.L_x_521) ;  /* 0x0000008000007945 */ /* 0x000fe80003800200 */
[----:B------:R-:W-:Y:S05]  /*0b30*/  @!P0 BRA `(.L_x_522) ;  /* 0x0000000000108947 */ /* 0x000fea0003800000 */
[----:B-1----:R-:W2:Y:S04]  /*0b40*/  LDG.E R5, desc[UR4][R10.64+0x4] ;  /* 0x000004040a057981 */ /* 0x002ea8000c1e1900 */
[----:B--2---:R1:W-:Y:S04]  /*0b50*/  STG.E desc[UR4][R2.64+0x4], R5 ;  /* 0x0000040502007986 */ /* 0x0043e8000c101904 */
[----:B------:R1:W5:Y:S01]  /*0b60*/  LDG.E R7, desc[UR4][R10.64+0x8] ;  /* 0x000008040a077981 */ /* 0x000362000c1e1900 */
[----:B------:R-:W-:Y:S05]  /*0b70*/  BRA `(.L_x_523) ;  /* 0x0000000000087947 */ /* 0x000fea0003800000 */
.L_x_522:
[----:B------:R2:W-:Y:S01]  /*0b80*/  STG.E desc[UR4][R2.64+0x4], RZ ;  /* 0x000004ff02007986 */ /* 0x0005e2000c101904 */
[----:B------:R-:W-:-:S07]  /*0b90*/  MOV R7, RZ ;  /* 0x000000ff00077202 */ /* 0x000fce0000000f00 */
.L_x_523:
[----:B------:R-:W-:Y:S05]  /*0ba0*/  BSYNC.RECONVERGENT B0 ;  /* 0x0000000000007941 */ /* 0x000fea0003800200 */
.L_x_521:
[----:B-----5:R3:W-:Y:S01]  /*0bb0*/  STG.E desc[UR4][R2.64+0x8], R7 ;  /* 0x0000080702007986 */ /* 0x0207e2000c101904 */
[----:B------:R-:W-:Y:S01]  /*0bc0*/  BSSY.RECONVERGENT B0, `(.L_x_524) ;  /* 0x0000004000007945 */ /* 0x000fe20003800200 */
[----:B-1----:R-:W-:-:S03]  /*0bd0*/  IMAD.MOV.U32 R5, RZ, RZ, RZ ;  /* 0x000000ffff057224 */ /* 0x002fc600078e00ff */
[----:B------:R-:W-:Y:S05]  /*0be0*/  @!P0 BRA `(.L_x_525) ;  /* 0x0000000000048947 */ /* 0x000fea0003800000 */
[----:B------:R1:W5:Y:S02]  /*0bf0*/  LDG.E R5, desc[UR4][R10.64+0xc] ;  /* 0x00000c040a057981 */ /* 0x000364000c1e1900 */
.L_x_525:
[----:B------:R-:W-:Y:S05]  /*0c00*/  BSYNC.RECONVERGENT B0 ;  /* 0x0000000000007941 */ /* 0x000fea0003800200 */
.L_x_524:
[----:B-----5:R-:W-:Y:S01]  /*0c10*/  STG.E desc[UR4][R2.64+0xc], R5 ;  /* 0x00000c0502007986 */ /* 0x020fe2000c101904 */
[----:B------:R-:W-:Y:S05]  /*0c20*/  EXIT ;  /* 0x000000000000794d */ /* 0x000fea0003800000 */
.L_x_510:
[----:B------:R-:W-:-:S04]  /*0c30*/  IADD3 R14, P0, PT, R6, R9, RZ ;  /* 0x00000009060e7210 */ /* 0x000fc80007f1e0ff */
[----:B------:R-:W-:-:S03]  /*0c40*/  LEA.HI.X.SX32 R15, R9, R7, 0x1, P0 ;  /* 0x00000007090f7211 */ /* 0x000fc600000f0eff */
[----:B------:R-:W-:-:S04]  /*0c50*/  IMAD.WIDE.U32 R10, R13, 0x4, R14 ;  /* 0x000000040d0a7825 */ /* 0x000fc800078e000e */
[----:B------:R-:W-:Y:S01]  /*0c60*/  IMAD.WIDE.U32 R12, R13, 0x4, R6 ;  /* 0x000000040d0c7825 */ /* 0x000fe200078e0006 */
[----:B------:R-:W2:Y:S03]  /*0c70*/  @P1 LDG.E R19, desc[UR4][R10.64] ;  /* 0x000000040a131981 */ /* 0x000ea6000c1e1900 */
[----:B------:R-:W-:-:S04]  /*0c80*/  IMAD.WIDE.U32 R14, R17, 0x4, R14 ;  /* 0x00000004110e7825 */ /* 0x000fc800078e000e */
[----:B------:R-:W-:Y:S01]  /*0c90*/  IMAD.WIDE.U32 R6, R17, 0x4, R6 ;  /* 0x0000000411067825 */ /* 0x000fe200078e0006 */
[----:B------:R-:W3:Y:S04]  /*0ca0*/  @P1 LDG.E R18, desc[UR4][R14.64] ;  /* 0x000000040e121981 */ /* 0x000ee8000c1e1900 */
[----:B------:R-:W4:Y:S04]  /*0cb0*/  @P1 LDG.E R17, desc[UR4][R12.64] ;  /* 0x000000040c111981 */ /* 0x000f28000c1e1900 */
[----:B------:R-:W5:Y:S01]  /*0cc0*/  @P1 LDG.E R9, desc[UR4][R6.64] ;  /* 0x0000000406091981 */ /* 0x000f62000c1e1900 */
[----:B------:R-:W-:Y:S01]  /*0cd0*/  IMAD.WIDE R2, R5, 0x4, R2 ;  /* 0x0000000405027825 */ /* 0x000fe200078e0202 */
[----:B------:R-:W-:Y:S01]  /*0ce0*/  BSSY.RECONVERGENT B0, `(.L_x_526) ;  /* 0x0000031000007945 */ /* 0x000fe20003800200 */
[----:B--2---:R-:W-:-:S05]  /*0cf0*/  @P1 I2FP.F32.S32 R21, R19 ;  /* 0x0000001300151245 */ /* 0x004fca0000201400 */
[----:B------:R-:W-:Y:S01]  /*0d00*/  @P1 FMUL R21, R0, R21 ;  /* 0x0000001500151220 */ /* 0x000fe20000400000 */
[----:B---3--:R-:W-:Y:S02]  /*0d10*/  @P1 I2FP.F32.S32 R19, R18 ;  /* 0x0000001200131245 */ /* 0x008fe40000201400 */
[----:B----4-:R-:W-:-:S03]  /*0d20*/  @P1 I2FP.F32.S32 R17, R17 ;  /* 0x0000001100111245 */ /* 0x010fc60000201400 */
[----:B------:R-:W-:Y:S01]  /*0d30*/  @P1 FFMA R19, R4, R19, R21 ;  /* 0x0000001304131223 */ /* 0x000fe20000000015 */
[----:B-----5:R-:W-:Y:S01]  /*0d40*/  @P1 I2FP.F32.S32 R9, R9 ;  /* 0x0000000900091245 */ /* 0x020fe20000201400 */
[----:B------:R-:W-:Y:S02]  /*0d50*/  @P1 FMUL R18, R0, R17 ;  /* 0x0000001100121220 */ /* 0x000fe40000400000 */
[----:B------:R-:W-:Y:S02]  /*0d60*/  @P1 FMUL R19, R8, R19 ;  /* 0x0000001308131220 */ /* 0x000fe40000400000 */
[----:B------:R-:W-:Y:S01]  /*0d70*/  @P1 FFMA R17, R4, R9, R18 ;  /* 0x0000000904111223 */ /* 0x000fe20000000012 */
[----:B------:R-:W-:-:S03]  /*0d80*/  IMAD.MOV.U32 R9, RZ, RZ, RZ ;  /* 0x000000ffff097224 */ /* 0x000fc600078e00ff */
[----:B------:R-:W-:-:S04]  /*0d90*/  @P1 FFMA R17, R16, R17, R19 ;  /* 0x0000001110111223 */ /* 0x000fc80000000013 */
[----:B------:R-:W0:Y:S02]  /*0da0*/  @P1 F2I.TRUNC.NTZ R9, R17 ;  /* 0x0000001100091305 */ /* 0x000e24000020f100 */
[----:B0-----:R0:W-:Y:S01]  /*0db0*/  STG.E desc[UR4][R2.64], R9 ;  /* 0x0000000902007986 */ /* 0x0011e2000c101904 */
[----:B------:R-:W-:Y:S05]  /*0dc0*/  @!P1 BRA `(.L_x_527) ;  /* 0x0000000000809947 */ /* 0x000fea0003800000 */
[----:B------:R-:W2:Y:S04]  /*0dd0*/  LDG.E R18, desc[UR4][R10.64+0x4] ;  /* 0x000004040a127981 */ /* 0x000ea8000c1e1900 */
[----:B0-----:R-:W3:Y:S04]  /*0de0*/  LDG.E R9, desc[UR4][R12.64+0x4] ;  /* 0x000004040c097981 */ /* 0x001ee8000c1e1900 */
[----:B------:R-:W4:Y:S04]  /*0df0*/  LDG.E R17, desc[UR4][R14.64+0x4] ;  /* 0x000004040e117981 */ /* 0x000f28000c1e1900 */
[----:B------:R-:W5:Y:S01]  /*0e00*/  LDG.E R5, desc[UR4][R6.64+0x4] ;  /* 0x0000040406057981 */ /* 0x000f62000c1e1900 */
[----:B--2---:R-:W-:-:S02]  /*0e10*/  I2FP.F32.S32 R19, R18 ;  /* 0x0000001200137245 */ /* 0x004fc40000201400 */
[----:B---3--:R-:W-:-:S03]  /*0e20*/  I2FP.F32.S32 R9, R9 ;  /* 0x0000000900097245 */ /* 0x008fc60000201400 */
[C---:B------:R-:W-:Y:S01]  /*0e30*/  FMUL R19, R0.reuse, R19 ;  /* 0x0000001300137220 */ /* 0x040fe20000400000 */
[----:B----4-:R-:W-:Y:S01]  /*0e40*/  I2FP.F32.S32 R17, R17 ;  /* 0x0000001100117245 */ /* 0x010fe20000201400 */
[----:B------:R-:W-:Y:S01]  /*0e50*/  FMUL R18, R0, R9 ;  /* 0x0000000900127220 */ /* 0x000fe20000400000 */
[----:B-----5:R-:W-:-:S03]  /*0e60*/  I2FP.F32.S32 R5, R5 ;  /* 0x0000000500057245 */ /* 0x020fc60000201400 */
[C---:B------:R-:W-:Y:S02]  /*0e70*/  FFMA R17, R4.reuse, R17, R19 ;  /* 0x0000001104117223 */ /* 0x040fe40000000013 */
[----:B------:R-:W-:Y:S02]  /*0e80*/  FFMA R5, R4, R5, R18 ;  /* 0x0000000504057223 */ /* 0x000fe40000000012 */
[----:B------:R-:W-:-:S04]  /*0e90*/  FMUL R17, R8, R17 ;  /* 0x0000001108117220 */ /* 0x000fc80000400000 */
[----:B------:R-:W-:-:S06]  /*0ea0*/  FFMA R5, R16, R5, R17 ;  /* 0x0000000510057223 */ /* 0x000fcc0000000011 */
[----:B------:R-:W0:Y:S02]  /*0eb0*/  F2I.TRUNC.NTZ R5, R5 ;  /* 0x0000000500057305 */ /* 0x000e24000020f100 */
[----:B0-----:R0:W-:Y:S04]  /*0ec0*/  STG.E desc[UR4][R2.64+0x4], R5 ;  /* 0x0000040502007986 */ /* 0x0011e8000c101904 */
[----:B------:R-:W2:Y:S04]  /*0ed0*/  LDG.E R19, desc[UR4][R10.64+0x8] ;  /* 0x000008040a137981 */ /* 0x000ea8000c1e1900 */
[----:B------:R-:W3:Y:S04]  /*0ee0*/  LDG.E R17, desc[UR4][R12.64+0x8] ;  /* 0x000008040c117981 */ /* 0x000ee8000c1e1900 */
        /* <DEDUP_REMOVED lines=12> */
[----:B------:R-:W1:Y:S01]  /*0fb0*/  F2I.TRUNC.NTZ R9, R9 ;  /* 0x0000000900097305 */ /* 0x000e62000020f100 */
[----:B0-----:R-:W-:Y:S05]  /*0fc0*/  BRA `(.L_x_528) ;  /* 0x0000000000087947 */ /* 0x001fea0003800000 */
.L_x_527:
[----:B------:R2:W-:Y:S01]  /*0fd0*/  STG.E desc[UR4][R2.64+0x4], RZ ;  /* 0x000004ff02007986 */ /* 0x0005e2000c101904 */
[----:B0-----:R-:W-:-:S07]  /*0fe0*/  IMAD.MOV.U32 R9, RZ, RZ, RZ ;  /* 0x000000ffff097224 */ /* 0x001fce00078e00ff */
.L_x_528:
[----:B------:R-:W-:Y:S05]  /*0ff0*/  BSYNC.RECONVERGENT B0 ;  /* 0x0000000000007941 */ /* 0x000fea0003800200 */
.L_x_526:
[----:B-1----:R0:W-:Y:S01]  /*1000*/  STG.E desc[UR4][R2.64+0x8], R9 ;  /* 0x0000080902007986 */ /* 0x0021e2000c101904 */
[----:B------:R-:W-:Y:S01]  /*1010*/  BSSY.RECONVERGENT B0, `(.L_x_529) ;  /* 0x0000012000007945 */ /* 0x000fe20003800200 */
[----:B------:R-:W-:-:S03]  /*1020*/  IMAD.MOV.U32 R5, RZ, RZ, RZ ;  /* 0x000000ffff057224 */ /* 0x000fc600078e00ff */
[----:B------:R-:W-:Y:S05]  /*1030*/  @!P1 BRA `(.L_x_530) ;  /* 0x00000000003c9947 */ /* 0x000fea0003800000 */
[----:B------:R-:W3:Y:S04]  /*1040*/  LDG.E R10, desc[UR4][R10.64+0xc] ;  /* 0x00000c040a0a7981 */ /* 0x000ee8000c1e1900 */
[----:B------:R-:W0:Y:S04]  /*1050*/  LDG.E R12, desc[UR4][R12.64+0xc] ;  /* 0x00000c040c0c7981 */ /* 0x000e28000c1e1900 */
[----:B------:R-:W4:Y:S04]  /*1060*/  LDG.E R14, desc[UR4][R14.64+0xc] ;  /* 0x00000c040e0e7981 */ /* 0x000f28000c1e1900 */
[----:B------:R-:W5:Y:S01]  /*1070*/  LDG.E R6, desc[UR4][R6.64+0xc] ;  /* 0x00000c0406067981 */ /* 0x000f62000c1e1900 */
[----:B---3--:R-:W-:-:S02]  /*1080*/  I2FP.F32.S32 R5, R10 ;  /* 0x0000000a00057245 */ /* 0x008fc40000201400 */
[----:B0-----:R-:W-:-:S03]  /*1090*/  I2FP.F32.S32 R9, R12 ;  /* 0x0000000c00097245 */ /* 0x001fc60000201400 */
        /* <DEDUP_REMOVED lines=8> */
[----:B------:R-:W1:Y:S02]  /*1120*/  F2I.TRUNC.NTZ R5, R5 ;  /* 0x0000000500057305 */ /* 0x000e64000020f100 */
.L_x_530:
[----:B------:R-:W-:Y:S05]  /*1130*/  BSYNC.RECONVERGENT B0 ;  /* 0x0000000000007941 */ /* 0x000fea0003800200 */
.L_x_529:
[----:B-1----:R-:W-:Y:S01]  /*1140*/  STG.E desc[UR4][R2.64+0xc], R5 ;  /* 0x00000c0502007986 */ /* 0x002fe2000c101904 */
[----:B------:R-:W-:Y:S05]  /*1150*/  EXIT ;  /* 0x000000000000794d */ /* 0x000fea0003800000 */
        .weak           $__internal_20_$__cuda_sm20_div_rn_f64_full
        .type           $__internal_20_$__cuda_sm20_div_rn_f64_full,@function
        .size           $__internal_20_$__cuda_sm20_div_rn_f64_full,(.L_x_864 - $__internal_20_$__cuda_sm20_div_rn_f64_full)
$__internal_20_$__cuda_sm20_div_rn_f64_full:
        /* <DEDUP_REMOVED lines=32> */
[----:B------:R-:W-:Y:S01]  /*1360*/  MOV R22, R26 ;  /* 0x0000001a00167202 */ /* 0x000fe20000000f00 */
[----:B------:R-:W-:Y:S01]  /*1370*/  VIADD R21, R29, 0xffffffff ;  /* 0xffffffff1d157836 */ /* 0x000fe20000000000 */
[----:B------:R-:W-:-:S05]  /*1380*/  @!P2 LOP3.LUT R22, R19, 0x7ff00000, RZ, 0xc0, !PT ;  /* 0x7ff000001316a812 */ /* 0x000fca00078ec0ff */
        /* <DEDUP_REMOVED lines=31> */
.L_x_532:
[----:B------:R-:W-:-:S14]  /*1580*/  DSETP.NAN.AND P0, PT, R6, R6, PT ;  /* 0x000000060600722a */ /* 0x000fdc0003f08000 */
[----:B------:R-:W-:Y:S05]  /*1590*/  @P0 BRA `(.L_x_534) ;  /* 0x0000000000440947 */ /* 0x000fea0003800000 */
[----:B------:R-:W-:-:S14]  /*15a0*/  DSETP.NAN.AND P0, PT, R8, R8, PT ;  /* 0x000000080800722a */ /* 0x000fdc0003f08000 */
[----:B------:R-:W-:Y:S05]  /*15b0*/  @P0 BRA `(.L_x_535) ;  /* 0x0000000000300947 */ /* 0x000fea0003800000 */
[----:B------:R-:W-:Y:S01]  /*15c0*/  ISETP.NE.AND P0, PT, R22, R29, PT ;  /* 0x0000001d1600720c */ /* 0x000fe20003f05270 */
[----:B------:R-:W-:Y:S01]  /*15d0*/  IMAD.MOV.U32 R20, RZ, RZ, 0x0 ;  /* 0x00000000ff147424 */ /* 0x000fe200078e00ff */
        /* <DEDUP_REMOVED lines=10> */
.L_x_535:
[----:B------:R-:W-:Y:S01]  /*1680*/  LOP3.LUT R21, R9, 0x80000, RZ, 0xfc, !PT ;  /* 0x0008000009157812 */ /* 0x000fe200078efcff */
[----:B------:R-:W-:Y:S01]  /*1690*/  IMAD.MOV.U32 R20, RZ, RZ, R8 ;  /* 0x000000ffff147224 */ /* 0x000fe200078e0008 */
[----:B------:R-:W-:Y:S06]  /*16a0*/  BRA `(.L_x_533) ;  /* 0x0000000000087947 */ /* 0x000fec0003800000 */
.L_x_534:
[----:B------:R-:W-:Y:S02]  /*16b0*/  LOP3.LUT R21, R7, 0x80000, RZ, 0xfc, !PT ;  /* 0x0008000007157812 */ /* 0x000fe400078efcff */
[----:B------:R-:W-:-:S07]  /*16c0*/  MOV R20, R6 ;  /* 0x0000000600147202 */ /* 0x000fce0000000f00 */
.L_x_533:
[----:B------:R-:W-:Y:S05]  /*16d0*/  BSYNC.RECONVERGENT B1 ;  /* 0x0000000000017941 */ /* 0x000fea0003800200 */
.L_x_531:
[----:B------:R-:W-:Y:S02]  /*16e0*/  IMAD.MOV.U32 R6, RZ, RZ, R0 ;  /* 0x000000ffff067224 */ /* 0x000fe400078e0000 */
[----:B------:R-:W-:-:S04]  /*16f0*/  IMAD.MOV.U32 R7, RZ, RZ, 0x0 ;  /* 0x00000000ff077424 */ /* 0x000fc800078e00ff */
[----:B------:R-:W-:Y:S05]  /*1700*/  RET.REL.NODEC R6 `(_Z34nppiWarpPerspective_32s_C4R_kernelPKi8NppiSizei8NppiRectPiiS2_dddddddddi) ;  /* 0xffffffe8063c7950 */ /* 0x000fea0003c3ffff */
.L_x_536:
        /* <DEDUP_REMOVED lines=15> */
.L_x_864:


//--------------------- .text._Z34nppiWarpPerspective_32s_C3R_kernelPKi8NppiSizei8NppiRectPiiS2_dddddddddi --------------------------
	.section	.text._Z34nppiWarpPerspective_32s_C3R_kernelPKi8NppiSizei8NppiRectPiiS2_dddddddddi,"ax",@progbits
	.align	128
        .global         _Z34nppiWarpPerspective_32s_C3R_kernelPKi8NppiSizei8NppiRectPiiS2_dddddddddi
        .type           _Z34nppiWarpPerspective_32s_C3R_kernelPKi8NppiSizei8NppiRectPiiS2_dddddddddi,@function
        .size           _Z34nppiWarpPerspective_32s_C3R_kernelPKi8NppiSizei8NppiRectPiiS2_dddddddddi,(.L_x_865 - _Z34nppiWarpPerspective_32s_C3R_kernelPKi8NppiSizei8NppiRectPiiS2_dddddddddi)
        .other          _Z34nppiWarpPerspective_32s_C3R_kernelPKi8NppiSizei8NppiRectPiiS2_dddddddddi,@"STO_CUDA_ENTRY STV_DEFAULT"
_Z34nppiWarpPerspective_32s_C3R_kernelPKi8NppiSizei8NppiRectPiiS2_dddddddddi:
.text._Z34nppiWarpPerspective_32s_C3R_kernelPKi8NppiSizei8NppiRectPiiS2_dddddddddi:
        /* <DEDUP_REMOVED lines=41> */
.L_x_537:
        /* <DEDUP_REMOVED lines=23> */
[----:B0-----:R-:W-:Y:S05]  /*0400*/  CALL.REL.NOINC `($__internal_21_$__cuda_sm20_div_rn_f64_full) ;  /* 0x0000000800d07944 */ /* 0x001fea0003c00000 */
[----:B------:R-:W-:Y:S01]  /*0410*/  MOV R2, R20 ;  /* 0x0000001400027202 */ /* 0x000fe20000000f00 */
[----:B------:R-:W-:-:S07]  /*0420*/  IMAD.MOV.U32 R3, RZ, RZ, R21 ;  /* 0x000000ffff037224 */ /* 0x000fce00078e0015 */
.L_x_539:
[----:B0-----:R-:W-:Y:S05]  /*0430*/  BSYNC.RECONVERGENT B0 ;  /* 0x0000000000007941 */ /* 0x001fea0003800200 */
.L_x_538:
        /* <DEDUP_REMOVED lines=25> */
[----:B------:R-:W-:Y:S05]  /*05d0*/  CALL.REL.NOINC `($__internal_21_$__cuda_sm20_div_rn_f64_full) ;  /* 0x00000008005c7944 */ /* 0x000fea0003c00000 */
[----:B------:R-:W-:Y:S02]  /*05e0*/  IMAD.MOV.U32 R6, RZ, RZ, R20 ;  /* 0x000000ffff067224 */ /* 0x000fe400078e0014 */
[----:B------:R-:W-:-:S07]  /*05f0*/  IMAD.MOV.U32 R7, RZ, RZ, R21 ;  /* 0x000000ffff077224 */ /* 0x000fce00078e0015 */
.L_x_541:
[----:B------:R-:W-:Y:S05]  /*0600*/  BSYNC.RECONVERGENT B0 ;  /* 0x0000000000007941 */ /* 0x000fea0003800200 */
.L_x_540:
[----:B------:R-:W0:Y:S01]  /*0610*/  F2F.F32.F64 R0, R6 ;  /* 0x0000000600007310 */ /* 0x000e220000301000 */
[----:B------:R-:W1:Y:S01]  /*0620*/  LDC R15, c[0x0][0x390] ;  /* 0x0000e400ff0f7b82 */ /* 0x000e620000000800 */
[----:B------:R-:W2:Y:S01]  /*0630*/  LDCU.128 UR8, c[0x0][0x380] ;  /* 0x00007000ff0877ac */ /* 0x000ea20008000c00 */
[----:B------:R-:W-:Y:S01]  /*0640*/  IMAD R19, R5, 0x3, RZ ;  /* 0x0000000305137824 */ /* 0x000fe200078e02ff */
[----:B------:R-:W3:Y:S04]  /*0650*/  LDCU UR6, c[0x0][0x410] ;  /* 0x00008200ff0677ac */ /* 0x000ee80008000800 */
[----:B------:R-:W4:Y:S01]  /*0660*/  F2F.F32.F64 R2, R2 ;  /* 0x0000000200027310 */ /* 0x000f220000301000 */
[----:B------:R-:W5:Y:S01]  /*0670*/  LDCU UR7, c[0x0][0x3b0] ;  /* 0x00007600ff0777ac */ /* 0x000f620008000800 */
[----:B------:R-:W2:Y:S01]  /*0680*/  LDCU.64 UR12, c[0x0][0x3a8] ;  /* 0x00007500ff0c77ac */ /* 0x000ea20008000a00 */
[----:B0-----:R-:W-:-:S05]  /*0690*/  FADD R12, R0, 0.5 ;  /* 0x3f000000000c7421 */ /* 0x001fca0000000000 */
[----:B------:R-:W0:Y:S01]  /*06a0*/  F2I.FLOOR.NTZ R10, R0 ;  /* 0x00000000000a7305 */ /* 0x000e220000207100 */
[----:B----4-:R-:W-:-:S07]  /*06b0*/  FADD R14, R2, 0.5 ;  /* 0x3f000000020e7421 */ /* 0x010fce0000000000 */
[----:B------:R-:W4:Y:S01]  /*06c0*/  F2I.FLOOR.NTZ R11, R2 ;  /* 0x00000002000b7305 */ /* 0x000f220000207100 */
[----:B---3--:R-:W-:Y:S01]  /*06d0*/  UISETP.NE.AND UP0, UPT, UR6, 0x2, UPT ;  /* 0x000000020600788c */ /* 0x008fe2000bf05270 */
[----:B-----5:R-:W-:Y:S02]  /*06e0*/  IMAD R4, R4, UR7, RZ ;  /* 0x0000000704047c24 */ /* 0x020fe4000f8e02ff */
[----:B0-----:R-:W-:-:S04]  /*06f0*/  VIADD R6, R10, 0x1 ;  /* 0x000000010a067836 */ /* 0x001fc80000000000 */
[----:B------:R-:W0:Y:S01]  /*0700*/  F2I.TRUNC.NTZ R12, R12 ;  /* 0x0000000c000c7305 */ /* 0x000e22000020f100 */
[----:B------:R-:W-:Y:S02]  /*0710*/  I2FP.F32.S32 R9, R10 ;  /* 0x0000000a00097245 */ /* 0x000fe40000201400 */
[----:B--2---:R-:W-:-:S03]  /*0720*/  ISETP.GE.AND P1, PT, R6, UR11, PT ;  /* 0x0000000b06007c0c */ /* 0x004fc6000bf26270 */
[----:B------:R-:W-:Y:S01]  /*0730*/  FADD R0, R0, -R9 ;  /* 0x8000000900007221 */ /* 0x000fe20000000000 */
[----:B----4-:R-:W-:Y:S01]  /*0740*/  I2FP.F32.S32 R7, R11 ;  /* 0x0000000b00077245 */ /* 0x010fe20000201400 */
[----:B------:R-:W2:Y:S01]  /*0750*/  F2I.TRUNC.NTZ R14, R14 ;  /* 0x0000000e000e7305 */ /* 0x000ea2000020f100 */
[C---:B------:R-:W-:Y:S01]  /*0760*/  IADD3 R3, PT, PT, R11.reuse, 0x1, RZ ;  /* 0x000000010b037810 */ /* 0x040fe20007ffe0ff */
[----:B------:R-:W-:Y:S01]  /*0770*/  FADD R9, -R0, 1 ;  /* 0x3f80000000097421 */ /* 0x000fe20000000100 */
[----:B------:R-:W-:Y:S01]  /*0780*/  IADD3 R6, P5, PT, R4, UR12, RZ ;  /* 0x0000000c04067c10 */ /* 0x000fe2000ffbe0ff */
[----:B------:R-:W-:Y:S01]  /*0790*/  FADD R8, R2, -R7 ;  /* 0x8000000702087221 */ /* 0x000fe20000000000 */
[----:B------:R-:W-:Y:S01]  /*07a0*/  LOP3.LUT R2, R11, R10, RZ, 0xfc, !PT ;  /* 0x0000000a0b027212 */ /* 0x000fe200078efcff */
[-C--:B-1----:R-:W-:Y:S01]  /*07b0*/  IMAD R10, R10, R15.reuse, RZ ;  /* 0x0000000f0a0a7224 */ /* 0x082fe200078e02ff */
[----:B------:R-:W-:Y:S01]  /*07c0*/  ISETP.LT.AND P1, PT, R3, UR10, !P1 ;  /* 0x0000000a03007c0c */ /* 0x000fe2000cf21270 */
[C---:B0-----:R-:W-:Y:S01]  /*07d0*/  IMAD R7, R12.reuse, R15, RZ ;  /* 0x0000000f0c077224 */ /* 0x041fe200078e02ff */
[----:B------:R-:W-:Y:S01]  /*07e0*/  ISETP.GE.AND P0, PT, R12, UR11, PT ;  /* 0x0000000b0c007c0c */ /* 0x000fe2000bf06270 */
[----:B------:R-:W-:Y:S01]  /*07f0*/  IMAD R11, R11, 0x3, RZ ;  /* 0x000000030b0b7824 */ /* 0x000fe200078e02ff */
[----:B------:R-:W-:-:S02]  /*0800*/  ISETP.GT.AND P1, PT, R2, -0x1, P1 ;  /* 0xffffffff0200780c */ /* 0x000fc40000f24270 */
[----:B------:R-:W-:Y:S01]  /*0810*/  ISETP.GT.AND P0, PT, R12, -0x1, !P0 ;  /* 0xffffffff0c00780c */ /* 0x000fe20004704270 */
[----:B------:R-:W-:Y:S01]  /*0820*/  VIADD R17, R11, 0x3 ;  /* 0x000000030b117836 */ /* 0x000fe20000000000 */
[----:B--2---:R-:W-:Y:S02]  /*0830*/  ISETP.GE.AND P2, PT, R14, UR10, PT ;  /* 0x0000000a0e007c0c */ /* 0x004fe4000bf46270 */
[----:B------:R-:W-:Y:S02]  /*0840*/  IADD3 R2, P3, PT, R10, UR8, RZ ;  /* 0x000000080a027c10 */ /* 0x000fe4000ff7e0ff */
[C---:B------:R-:W-:Y:S02]  /*0850*/  IADD3 R12, P4, PT, R7.reuse, UR8, RZ ;  /* 0x00000008070c7c10 */ /* 0x040fe4000ff9e0ff */
[----:B------:R-:W-:Y:S02]  /*0860*/  ISETP.GT.AND P2, PT, R14, -0x1, !P2 ;  /* 0xffffffff0e00780c */ /* 0x000fe40005744270 */
[----:B------:R-:W-:Y:S01]  /*0870*/  LEA.HI.X.SX32 R3, R10, UR9, 0x1, P3 ;  /* 0x000000090a037c11 */ /* 0x000fe200098f0eff */
[----:B------:R-:W-:Y:S01]  /*0880*/  FADD R10, -R8, 1 ;  /* 0x3f800000080a7421 */ /* 0x000fe20000000100 */
[----:B------:R-:W-:-:S02]  /*0890*/  LEA.HI.X.SX32 R13, R7, UR9, 0x1, P4 ;  /* 0x00000009070d7c11 */ /* 0x000fc4000a0f0eff */
[----:B------:R-:W-:Y:S02]  /*08a0*/  LEA.HI.X.SX32 R7, R4, UR13, 0x1, P5 ;  /* 0x0000000d04077c11 */ /* 0x000fe4000a8f0eff */
[----:B------:R-:W-:Y:S01]  /*08b0*/  PLOP3.LUT P0, PT, P2, P0, PT, 0x80, 0x8 ;  /* 0x000000000008781c */ /* 0x000fe20001701070 */
[----:B------:R-:W-:-:S12]  /*08c0*/  BRA.U !UP0, `(.L_x_542) ;  /* 0x00000001089c7547 */ /* 0x000fd8000b800000 */
[----:B------:R-:W-:Y:S01]  /*08d0*/  UISETP.NE.AND UP0, UPT, UR6, 0x1, UPT ;  /* 0x000000010600788c */ /* 0x000fe2000bf05270 */
[----:B------:R-:W-:-:S08]  /*08e0*/  IMAD R3, R14, 0x3, RZ ;  /* 0x000000030e037824 */ /* 0x000fd000078e02ff */
[----:B------:R-:W-:Y:S05]  /*08f0*/  BRA.U UP0, `(.L_x_543) ;  /* 0x0000000100447547 */ /* 0x000fea000b800000 */
[----:B------:R-:W-:Y:S01]  /*0900*/  BSSY.RECONVERGENT B0, `(.L_x_544) ;  /* 0x0000006000007945 */ /* 0x000fe20003800200 */
[----:B------:R-:W-:-:S04]  /*0910*/  IMAD.WIDE.U32 R12, R3, 0x4, R12 ;  /* 0x00000004030c7825 */ /* 0x000fc800078e000c */
[----:B------:R-:W-:-:S04]  /*0920*/  IMAD.WIDE R6, R19, 0x4, R6 ;  /* 0x0000000413067825 */ /* 0x000fc800078e0206 */
[----:B------:R-:W-:Y:S01]  /*0930*/  IMAD.MOV.U32 R3, RZ, RZ, RZ ;  /* 0x000000ffff037224 */ /* 0x000fe200078e00ff */
[----:B------:R-:W-:Y:S06]  /*0940*/  @!P0 BRA `(.L_x_545) ;  /* 0x0000000000048947 */ /* 0x000fec0003800000 */
[----:B------:R0:W5:Y:S02]  /*0950*/  LDG.E R3, desc[UR4][R12.64] ;  /* 0x000000040c037981 */ /* 0x000164000c1e1900 */
.L_x_545:
[----:B------:R-:W-:Y:S05]  /*0960*/  BSYNC.RECONVERGENT B0 ;  /* 0x0000000000007941 */ /* 0x000fea0003800200 */
.L_x_544:
[----:B-----5:R1:W-:Y:S01]  /*0970*/  STG.E desc[UR4][R6.64], R3 ;  /* 0x0000000306007986 */ /* 0x0203e2000c101904 */
[----:B------:R-:W-:Y:S05]  /*0980*/  @!P0 BRA `(.L_x_546) ;  /* 0x0000000000148947 */ /* 0x000fea0003800000 */
[----:B-1----:R-:W2:Y:S04]  /*0990*/  LDG.E R3, desc[UR4][R12.64+0x4] ;  /* 0x000004040c037981 */ /* 0x002ea8000c1e1900 */
[----:B--2---:R-:W-:Y:S04]  /*09a0*/  STG.E desc[UR4][R6.64+0x4], R3 ;  /* 0x0000040306007986 */ /* 0x004fe8000c101904 */
[----:B------:R-:W2:Y:S04]  /*09b0*/  LDG.E R5, desc[UR4][R12.64+0x8] ;  /* 0x000008040c057981 */ /* 0x000ea8000c1e1900 */
[----:B--2---:R-:W-:Y:S01]  /*09c0*/  STG.E desc[UR4][R6.64+0x8], R5 ;  /* 0x0000080506007986 */ /* 0x004fe2000c101904 */
[----:B------:R-:W-:Y:S05]  /*09d0*/  EXIT ;  /* 0x000000000000794d */ /* 0x000fea0003800000 */
.L_x_546:
[----:B------:R-:W-:Y:S04]  /*09e0*/  STG.E desc[UR4][R6.64+0x4], RZ ;  /* 0x000004ff06007986 */ /* 0x000fe8000c101904 */
[----:B------:R-:W-:Y:S01]  /*09f0*/  STG.E desc[UR4][R6.64+0x8], RZ ;  /* 0x000008ff06007986 */ /* 0x000fe2000c101904 */
[----:B------:R-:W-:Y:S05]  /*0a00*/  EXIT ;  /* 0x000000000000794d */ /* 0x000fea0003800000 */
.L_x_543:
[----:B------:R-:W-:Y:S01]  /*0a10*/  BSSY.RECONVERGENT B0, `(.L_x_547) ;  /* 0x0000006000007945 */ /* 0x000fe20003800200 */
[----:B------:R-:W-:-:S04]  /*0a20*/  IMAD.WIDE.U32 R12, R3, 0x4, R12 ;  /* 0x00000004030c7825 */ /* 0x000fc800078e000c */
[----:B------:R-:W-:-:S04]  /*0a30*/  IMAD.WIDE R6, R19, 0x4, R6 ;  /* 0x0000000413067825 */ /* 0x000fc800078e0206 */
[----:B------:R-:W-:Y:S01]  /*0a40*/  IMAD.MOV.U32 R3, RZ, RZ, RZ ;  /* 0x000000ffff037224 */ /* 0x000fe200078e00ff */
[----:B------:R-:W-:Y:S06]  /*0a50*/  @!P0 BRA `(.L_x_548) ;  /* 0x0000000000048947 */ /* 0x000fec0003800000 */
[----:B------:R0:W5:Y:S02]  /*0a60*/  LDG.E R3, desc[UR4][R12.64] ;  /* 0x000000040c037981 */ /* 0x000164000c1e1900 */
.L_x_548:
[----:B------:R-:W-:Y:S05]  /*0a70*/  BSYNC.RECONVERGENT B0 ;  /* 0x0000000000007941 */ /* 0x000fea0003800200 */
.L_x_547:
[----:B-----5:R1:W-:Y:S01]  /*0a80*/  STG.E desc[UR4][R6.64], R3 ;  /* 0x0000000306007986 */ /* 0x0203e2000c101904 */
[----:B------:R-:W-:Y:S04]  /*0a90*/  BSSY.RECONVERGENT B0, `(.L_x_549) ;  /* 0x0000008000007945 */ /* 0x000fe80003800200 */
[----:B------:R-:W-:Y:S05]  /*0aa0*/  @!P0 BRA `(.L_x_550) ;  /* 0x0000000000108947 */ /* 0x000fea0003800000 */
[----:B-1----:R-:W2:Y:S04]  /*0ab0*/  LDG.E R3, desc[UR4][R12.64+0x4] ;  /* 0x000004040c037981 */ /* 0x002ea8000c1e1900 */
[----:B--2---:R3:W-:Y:S04]  /*0ac0*/  STG.E desc[UR4][R6.64+0x4], R3 ;  /* 0x0000040306007986 */ /* 0x0047e8000c101904 */
[----:B------:R3:W5:Y:S01]  /*0ad0*/  LDG.E R5, desc[UR4][R12.64+0x8] ;  /* 0x000008040c057981 */ /* 0x000762000c1e1900 */
[----:B------:R-:W-:Y:S05]  /*0ae0*/  BRA `(.L_x_551) ;  /* 0x0000000000087947 */ /* 0x000fea0003800000 */
.L_x_550:
[----:B------:R2:W-:Y:S01]  /*0af0*/  STG.E desc[UR4][R6.64+0x4], RZ ;  /* 0x000004ff06007986 */ /* 0x0005e2000c101904 */
[----:B------:R-:W-:-:S07]  /*0b00*/  IMAD.MOV.U32 R5, RZ, RZ, RZ ;  /* 0x000000ffff057224 */ /* 0x000fce00078e00ff */
.L_x_551:
[----:B------:R-:W-:Y:S05]  /*0b10*/  BSYNC.RECONVERGENT B0 ;  /* 0x0000000000007941 */ /* 0x000fea0003800200 */
.L_x_549:
[----:B-----5:R-:W-:Y:S01]  /*0b20*/  STG.E desc[UR4][R6.64+0x8], R5 ;  /* 0x0000080506007986 */ /* 0x020fe2000c101904 */
[----:B------:R-:W-:Y:S05]  /*0b30*/  EXIT ;  /* 0x000000000000794d */ /* 0x000fea0003800000 */
.L_x_542:
[----:B------:R-:W-:Y:S01]  /*0b40*/  IADD3 R4, P0, PT, R2, R15, RZ ;  /* 0x0000000f02047210 */ /* 0x000fe20007f1e0ff */
[----:B------:R-:W-:-:S03]  /*0b50*/  @P1 IMAD.WIDE.U32 R20, R17, 0x4, R2 ;  /* 0x0000000411141825 */ /* 0x000fc600078e0002 */
[----:B------:R-:W-:-:S03]  /*0b60*/  LEA.HI.X.SX32 R5, R15, R3, 0x1, P0 ;  /* 0x000000030f057211 */ /* 0x000fc600000f0eff */
[----:B------:R-:W2:Y:S01]  /*0b70*/  @P1 LDG.E R20, desc[UR4][R20.64] ;  /* 0x0000000414141981 */ /* 0x000ea2000c1e1900 */
[----:B------:R-:W-:-:S04]  /*0b80*/  @P1 IMAD.WIDE.U32 R22, R17, 0x4, R4 ;  /* 0x0000000411161825 */ /* 0x000fc800078e0004 */
[C---:B------:R-:W-:Y:S02]  /*0b90*/  @P1 IMAD.WIDE.U32 R12, R11.reuse, 0x4, R4 ;  /* 0x000000040b0c1825 */ /* 0x040fe400078e0004 */
[----:B------:R-:W3:Y:S02]  /*0ba0*/  @P1 LDG.E R22, desc[UR4][R22.64] ;  /* 0x0000000416161981 */ /* 0x000ee4000c1e1900 */
[----:B------:R-:W-:Y:S02]  /*0bb0*/  @P1 IMAD.WIDE.U32 R14, R11, 0x4, R2 ;  /* 0x000000040b0e1825 */ /* 0x000fe400078e0002 */
[----:B------:R0:W4:Y:S04]  /*0bc0*/  @P1 LDG.E R12, desc[UR4][R12.64] ;  /* 0x000000040c0c1981 */ /* 0x000128000c1e1900 */
[----:B------:R-:W5:Y:S01]  /*0bd0*/  @P1 LDG.E R14, desc[UR4][R14.64] ;  /* 0x000000040e0e1981 */ /* 0x000f62000c1e1900 */
[----:B0-----:R-:W-:Y:S01]  /*0be0*/  MOV R13, RZ ;  /* 0x000000ff000d7202 */ /* 0x001fe20000000f00 */
[----:B------:R-:W-:Y:S01]  /*0bf0*/  IMAD.WIDE R6, R19, 0x4, R6 ;  /* 0x0000000413067825 */ /* 0x000fe200078e0206 */
[----:B--2---:R-:W-:-:S02]  /*0c00*/  @P1 I2FP.F32.S32 R27, R20 ;  /* 0x00000014001b1245 */ /* 0x004fc40000201400 */
[----:B---3--:R-:W-:Y:S02]  /*0c10*/  @P1 I2FP.F32.S32 R25, R22 ;  /* 0x0000001600191245 */ /* 0x008fe40000201400 */
[----:B----4-:R-:W-:-:S03]  /*0c20*/  @P1 I2FP.F32.S32 R29, R12 ;  /* 0x0000000c001d1245 */ /* 0x010fc60000201400 */
[C---:B------:R-:W-:Y:S01]  /*0c30*/  @P1 FMUL R18, R8.reuse, R25 ;  /* 0x0000001908121220 */ /* 0x040fe20000400000 */
[----:B------:R-:W-:Y:S01]  /*0c40*/  @P1 FMUL R16, R8, R27 ;  /* 0x0000001b08101220 */ /* 0x000fe20000400000 */
[----:B-----5:R-:W-:Y:S02]  /*0c50*/  @P1 I2FP.F32.S32 R25, R14 ;  /* 0x0000000e00191245 */ /* 0x020fe40000201400 */
[----:B------:R-:W-:-:S03]  /*0c60*/  @P1 FFMA R29, R10, R29, R18 ;  /* 0x0000001d0a1d1223 */ /* 0x000fc60000000012 */
[----:B------:R-:W-:Y:S01]  /*0c70*/  @P1 FFMA R16, R10, R25, R16 ;  /* 0x000000190a101223 */ /* 0x000fe20000000010 */
[----:B------:R-:W-:-:S04]  /*0c80*/  @P1 FMUL R18, R0, R29 ;  /* 0x0000001d00121220 */ /* 0x000fc80000400000 */
[----:B------:R-:W-:-:S04]  /*0c90*/  @P1 FFMA R16, R9, R16, R18 ;  /* 0x0000001009101223 */ /* 0x000fc80000000012 */
[----:B------:R-:W0:Y:S02]  /*0ca0*/  @P1 F2I.TRUNC.NTZ R13, R16 ;  /* 0x00000010000d1305 */ /* 0x000e24000020f100 */
[----:B0-----:R0:W-:Y:S01]  /*0cb0*/  STG.E desc[UR4][R6.64], R13 ;  /* 0x0000000d06007986 */ /* 0x0011e2000c101904 */
[----:B------:R-:W-:Y:S05]  /*0cc0*/  @!P1 BRA `(.L_x_552) ;  /* 0x0000000000949947 */ /* 0x000fea0003800000 */
[----:B0-----:R-:W-:-:S04]  /*0cd0*/  IMAD.WIDE.U32 R12, R17, 0x4, R4 ;  /* 0x00000004110c7825 */ /* 0x001fc800078e0004 */
[----:B------:R-:W-:Y:S02]  /*0ce0*/  IMAD.WIDE.U32 R14, R17, 0x4, R2 ;  /* 0x00000004110e7825 */ /* 0x000fe400078e0002 */
[----:B------:R-:W2:Y:S02]  /*0cf0*/  LDG.E R17, desc[UR4][R12.64+0x4] ;  /* 0x000004040c117981 */ /* 0x000ea4000c1e1900 */
[C---:B------:R-:W-:Y:S02]  /*0d00*/  IMAD.WIDE.U32 R4, R11.reuse, 0x4, R4 ;  /* 0x000000040b047825 */ /* 0x040fe400078e0004 */
[----:B------:R-:W3:Y:S02]  /*0d10*/  LDG.E R16, desc[UR4][R14.64+0x4] ;  /* 0x000004040e107981 */ /* 0x000ee4000c1e1900 */
[----:B------:R-:W-:Y:S02]  /*0d20*/  IMAD.WIDE.U32 R2, R11, 0x4, R2 ;  /* 0x000000040b027825 */ /* 0x000fe400078e0002 */
        /* <DEDUP_REMOVED lines=11> */
[----:B------:R-:W-:-:S04]  /*0de0*/  FFMA R16, R9, R16, R18 ;  /* 0x0000001009107223 */ /* 0x000fc80000000012 */
[----:B------:R-:W0:Y:S02]  /*0df0*/  F2I.TRUNC.NTZ R11, R16 ;  /* 0x00000010000b7305 */ /* 0x000e24000020f100 */
[----:B0-----:R-:W-:Y:S04]  /*0e00*/  STG.E desc[UR4][R6.64+0x4], R11 ;  /* 0x0000040b06007986 */ /* 0x001fe8000c101904 */
        /* <DEDUP_REMOVED lines=15> */
[----:B0-----:R-:W-:Y:S01]  /*0f00*/  STG.E desc[UR4][R6.64+0x8], R3 ;  /* 0x0000080306007986 */ /* 0x001fe2000c101904 */
[----:B------:R-:W-:Y:S05]  /*0f10*/  EXIT ;  /* 0x000000000000794d */ /* 0x000fea0003800000 */
.L_x_552:
[----:B------:R-:W-:Y:S04]  /*0f20*/  STG.E desc[UR4][R6.64+0x4], RZ ;  /* 0x000004ff06007986 */ /* 0x000fe8000c101904 */
[----:B------:R-:W-:Y:S01]  /*0f30*/  STG.E desc[UR4][R6.64+0x8], RZ ;  /* 0x000008ff06007986 */ /* 0x000fe2000c101904 */
[----:B------:R-:W-:Y:S05]  /*0f40*/  EXIT ;  /* 0x000000000000794d */ /* 0x000fea0003800000 */
        .weak           $__internal_21_$__cuda_sm20_div_rn_f64_full
        .type           $__internal_21_$__cuda_sm20_div_rn_f64_full,@function
        .size           $__internal_21_$__cuda_sm20_div_rn_f64_full,(.L_x_865 - $__internal_21_$__cuda_sm20_div_rn_f64_full)
$__internal_21_$__cuda_sm20_div_rn_f64_full:
        /* <DEDUP_REMOVED lines=66> */
.L_x_554:
        /* <DEDUP_REMOVED lines=16> */
.L_x_557:
[----:B------:R-:W-:Y:S02]  /*1470*/  LOP3.LUT R21, R9, 0x80000, RZ, 0xfc, !PT ;  /* 0x0008000009157812 */ /* 0x000fe400078efcff */
[----:B------:R-:W-:Y:S01]  /*1480*/  MOV R20, R8 ;  /* 0x0000000800147202 */ /* 0x000fe20000000f00 */
[----:B------:R-:W-:Y:S06]  /*1490*/  BRA `(.L_x_555) ;  /* 0x0000000000087947 */ /* 0x000fec0003800000 */
.L_x_556:
[----:B------:R-:W-:Y:S01]  /*14a0*/  LOP3.LUT R21, R7, 0x80000, RZ, 0xfc, !PT ;  /* 0x0008000007157812 */ /* 0x000fe200078efcff */
[----:B------:R-:W-:-:S07]  /*14b0*/  IMAD.MOV.U32 R20, RZ, RZ, R6 ;  /* 0x000000ffff147224 */ /* 0x000fce00078e0006 */
.L_x_555:
[----:B------:R-:W-:Y:S05]  /*14c0*/  BSYNC.RECONVERGENT B1 ;  /* 0x0000000000017941 */ /* 0x000fea0003800200 */
.L_x_553:
[----:B------:R-:W-:Y:S02]  /*14d0*/  IMAD.MOV.U32 R6, RZ, RZ, R0 ;  /* 0x000000ffff067224 */ /* 0x000fe400078e0000 */
[----:B------:R-:W-:-:S04]  /*14e0*/  IMAD.MOV.U32 R7, RZ, RZ, 0x0 ;  /* 0x00000000ff077424 */ /* 0x000fc800078e00ff */
[----:B------:R-:W-:Y:S05]  /*14f0*/  RET.REL.NODEC R6 `(_Z34nppiWarpPerspective_32s_C3R_kernelPKi8NppiSizei8NppiRectPiiS2_dddddddddi) ;  /* 0xffffffe806c07950 */ /* 0x000fea0003c3ffff */
.L_x_558:
        /* <DEDUP_REMOVED lines=16> */
.L_x_865:


//--------------------- .text._Z34nppiWarpPerspective_32f_C3R_kernelPKf8NppiSizei8NppiRectPfiS2_dddddddddi --------------------------
	.section	.text._Z34nppiWarpPerspective_32f_C3R_kernelPKf8NppiSizei8NppiRectPfiS2_dddddddddi,"ax",@progbits
	.align	128
        .global         _Z34nppiWarpPerspective_32f_C3R_kernelPKf8NppiSizei8NppiRectPfiS2_dddddddddi
        .type           _Z34nppiWarpPerspective_32f_C3R_kernelPKf8NppiSizei8NppiRectPfiS2_dddddddddi,@function
        .size           _Z34nppiWarpPerspective_32f_C3R_kernelPKf8NppiSizei8NppiRectPfiS2_dddddddddi,(.L_x_866 - _Z34nppiWarpPerspective_32f_C3R_kernelPKf8NppiSizei8NppiRectPfiS2_dddddddddi)
        .other          _Z34nppiWarpPerspective_32f_C3R_kernelPKf8NppiSizei8NppiRectPfiS2_dddddddddi,@"STO_CUDA_ENTRY STV_DEFAULT"
_Z34nppiWarpPerspective_32f_C3R_kernelPKf8NppiSizei8NppiRectPfiS2_dddddddddi:
.text._Z34nppiWarpPerspective_32f_C3R_kernelPKf8NppiSizei8NppiRectPfiS2_dddddddddi:
        /* <DEDUP_REMOVED lines=41> */
.L_x_559:
        /* <DEDUP_REMOVED lines=20> */
[----:B------:R-:W-:Y:S01]  /*03d0*/  MOV R8, R12 ;  /* 0x0000000c00087202 */ /* 0x000fe20000000f00 */
[----:B------:R-:W-:Y:S01]  /*03e0*/  IMAD.MOV.U32 R9, RZ, RZ, R13 ;  /* 0x000000ffff097224 */ /* 0x000fe200078e000d */
[----:B------:R-:W-:-:S07]  /*03f0*/  MOV R0, 0x410 ;  /* 0x0000041000007802 */ /* 0x000fce0000000f00 */
[----:B0-----:R-:W-:Y:S05]  /*0400*/  CALL.REL.NOINC `($__internal_22_$__cuda_sm20_div_rn_f64_full) ;  /* 0x0000001400647944 */ /* 0x001fea0003c00000 */
[----:B------:R-:W-:Y:S02]  /*0410*/  IMAD.MOV.U32 R2, RZ, RZ, R20 ;  /* 0x000000ffff027224 */ /* 0x000fe400078e0014 */
[----:B------:R-:W-:-:S07]  /*0420*/  IMAD.MOV.U32 R3, RZ, RZ, R21 ;  /* 0x000000ffff037224 */ /* 0x000fce00078e0015 */
.L_x_561:
[----:B0-----:R-:W-:Y:S05]  /*0430*/  BSYNC.RECONVERGENT B0 ;  /* 0x0000000000007941 */ /* 0x001fea0003800200 */
.L_x_560:
[----:B------:R-:W0:Y:S01]  /*0440*/  MUFU.RCP64H R7, R13 ;  /* 0x0000000d00077308 */ /* 0x000e220000001800 */
[----:B------:R-:W-:Y:S01]  /*0450*/  MOV R6, 0x1 ;  /* 0x0000000100067802 */ /* 0x000fe20000000f00 */
        /* <DEDUP_REMOVED lines=23> */
[----:B------:R-:W-:Y:S05]  /*05d0*/  CALL.REL.NOINC `($__internal_22_$__cuda_sm20_div_rn_f64_full) ;  /* 0x0000001000f07944 */ /* 0x000fea0003c00000 */
[----:B------:R-:W-:Y:S02]  /*05e0*/  IMAD.MOV.U32 R6, RZ, RZ, R20 ;  /* 0x000000ffff067224 */ /* 0x000fe400078e0014 */
[----:B------:R-:W-:-:S07]  /*05f0*/  IMAD.MOV.U32 R7, RZ, RZ, R21 ;  /* 0x000000ffff077224 */ /* 0x000fce00078e0015 */
.L_x_563:
[----:B------:R-:W-:Y:S05]  /*0600*/  BSYNC.RECONVERGENT B0 ;  /* 0x0000000000007941 */ /* 0x000fea0003800200 */
.L_x_562:
[----:B------:R-:W0:Y:S01]  /*0610*/  LDCU UR6, c[0x0][0x410] ;  /* 0x00008200ff0677ac */ /* 0x000e220008000800 */
[----:B------:R1:W2:Y:S01]  /*0620*/  F2F.F32.F64 R13, R6 ;  /* 0x00000006000d7310 */ /* 0x0002a20000301000 */
[----:B------:R-:W-:Y:S01]  /*0630*/  IMAD R5, R5, 0x3, RZ ;  /* 0x0000000305057824 */ /* 0x000fe200078e02ff */
[----:B------:R-:W3:Y:S01]  /*0640*/  LDCU UR7, c[0x0][0x3b0] ;  /* 0x00007600ff0777ac */ /* 0x000ee20008000800 */
[----:B------:R-:W4:Y:S05]  /*0650*/  LDCU.64 UR8, c[0x0][0x3a8] ;  /* 0x00007500ff0877ac */ /* 0x000f2a0008000a00 */
[----:B------:R1:W1:Y:S01]  /*0660*/  F2F.F32.F64 R11, R2 ;  /* 0x00000002000b7310 */ /* 0x0002620000301000 */
[----:B0-----:R-:W-:Y:S01]  /*0670*/  UISETP.NE.AND UP0, UPT, UR6, 0x2, UPT ;  /* 0x000000020600788c */ /* 0x001fe2000bf05270 */
[----:B---3--:R-:W-:-:S05]  /*0680*/  IMAD R4, R4, UR7, RZ ;  /* 0x0000000704047c24 */ /* 0x008fca000f8e02ff */
[----:B----4-:R-:W-:-:S04]  /*0690*/  IADD3 R8, P0, PT, R4, UR8, RZ ;  /* 0x0000000804087c10 */ /* 0x010fc8000ff1e0ff */
[----:B------:R-:W-:Y:S01]  /*06a0*/  LEA.HI.X.SX32 R9, R4, UR9, 0x1, P0 ;  /* 0x0000000904097c11 */ /* 0x000fe200080f0eff */
[----:B-12---:R-:W-:Y:S08]  /*06b0*/  BRA.U !UP0, `(.L_x_564) ;  /* 0x0000000908907547 */ /* 0x006ff0000b800000 */
[----:B------:R-:W0:Y:S01]  /*06c0*/  LDC.64 R2, c[0x0][0x388] ;  /* 0x0000e200ff027b82 */ /* 0x000e220000000a00 */
[----:B------:R-:W-:Y:S01]  /*06d0*/  UISETP.NE.AND UP0, UPT, UR6, 0x1, UPT ;  /* 0x000000010600788c */ /* 0x000fe2000bf05270 */
[----:B0-----:R-:W-:Y:S01]  /*06e0*/  VIADD R4, R3, 0xffffffff ;  /* 0xffffffff03047836 */ /* 0x001fe20000000000 */
[----:B------:R-:W-:-:S07]  /*06f0*/  IADD3 R0, PT, PT, R2, -0x1, RZ ;  /* 0xffffffff02007810 */ /* 0x000fce0007ffe0ff */
[----:B------:R-:W-:Y:S05]  /*0700*/  BRA.U UP0, `(.L_x_565) ;  /* 0x0000000100607547 */ /* 0x000fea000b800000 */
[----:B------:R-:W-:Y:S01]  /*0710*/  IMAD.MOV.U32 R10, RZ, RZ, 0x3f000000 ;  /* 0x3f000000ff0a7424 */ /* 0x000fe200078e00ff */
[----:B------:R-:W0:Y:S04]  /*0720*/  LDCU UR6, c[0x0][0x390] ;  /* 0x00007200ff0677ac */ /* 0x000e280008000800 */
[C---:B------:R-:W-:Y:S01]  /*0730*/  LOP3.LUT R2, R10.reuse, 0x80000000, R13, 0xb8, !PT ;  /* 0x800000000a027812 */ /* 0x040fe200078eb80d */
[----:B------:R-:W1:Y:S04]  /*0740*/  LDCU.64 UR8, c[0x0][0x380] ;  /* 0x00007000ff0877ac */ /* 0x000e680008000a00 */
[----:B------:R-:W-:Y:S01]  /*0750*/  FADD.RZ R6, R13, R2 ;  /* 0x000000020d067221 */ /* 0x000fe2000000c000 */
[----:B------:R-:W-:-:S03]  /*0760*/  LOP3.LUT R2, R10, 0x80000000, R11, 0xb8, !PT ;  /* 0x800000000a027812 */ /* 0x000fc600078eb80b */
[----:B------:R-:W2:Y:S02]  /*0770*/  F2I.TRUNC.NTZ R3, R6 ;  /* 0x0000000600037305 */ /* 0x000ea4000020f100 */
[----:B------:R-:W-:-:S06]  /*0780*/  FADD.RZ R11, R11, R2 ;  /* 0x000000020b0b7221 */ /* 0x000fcc000000c000 */
[----:B------:R-:W3:Y:S01]  /*0790*/  F2I.TRUNC.NTZ R11, R11 ;  /* 0x0000000b000b7305 */ /* 0x000ee2000020f100 */
[----:B--2---:R-:W-:-:S05]  /*07a0*/  VIMNMX.RELU R3, PT, PT, R3, R4, PT ;  /* 0x0000000403037248 */ /* 0x004fca0003fe1100 */
[----:B0-----:R-:W-:Y:S01]  /*07b0*/  IMAD R3, R3, UR6, RZ ;  /* 0x0000000603037c24 */ /* 0x001fe2000f8e02ff */
[----:B---3--:R-:W-:-:S04]  /*07c0*/  VIMNMX.RELU R0, PT, PT, R11, R0, PT ;  /* 0x000000000b007248 */ /* 0x008fc80003fe1100 */
[----:B-1----:R-:W-:Y:S01]  /*07d0*/  IADD3 R2, P0, PT, R3, UR8, RZ ;  /* 0x0000000803027c10 */ /* 0x002fe2000ff1e0ff */
[----:B------:R-:W-:-:S03]  /*07e0*/  IMAD R7, R0, 0x3, RZ ;  /* 0x0000000300077824 */ /* 0x000fc600078e02ff */
[----:B------:R-:W-:-:S03]  /*07f0*/  LEA.HI.X.SX32 R3, R3, UR9, 0x1, P0 ;  /* 0x0000000903037c11 */ /* 0x000fc600080f0eff */
[----:B------:R-:W-:-:S05]  /*0800*/  IMAD.WIDE.U32 R2, R7, 0x4, R2 ;  /* 0x0000000407027825 */ /* 0x000fca00078e0002 */
[----:B------:R-:W2:Y:S01]  /*0810*/  LDG.E R7, desc[UR4][R2.64] ;  /* 0x0000000402077981 */ /* 0x000ea2000c1e1900 */
[----:B------:R-:W-:-:S05]  /*0820*/  IMAD.WIDE R8, R5, 0x4, R8 ;  /* 0x0000000405087825 */ /* 0x000fca00078e0208 */
[----:B--2---:R-:W-:Y:S04]  /*0830*/  STG.E desc[UR4][R8.64], R7 ;  /* 0x0000000708007986 */ /* 0x004fe8000c101904 */
[----:B------:R-:W2:Y:S04]  /*0840*/  LDG.E R5, desc[UR4][R2.64+0x4] ;  /* 0x0000040402057981 */ /* 0x000ea8000c1e1900 */
[----:B--2---:R-:W-:Y:S04]  /*0850*/  STG.E desc[UR4][R8.64+0x4], R5 ;  /* 0x0000040508007986 */ /* 0x004fe8000c101904 */
[----:B------:R-:W2:Y:S04]  /*0860*/  LDG.E R11, desc[UR4][R2.64+0x8] ;  /* 0x00000804020b7981 */ /* 0x000ea8000c1e1900 */
[----:B--2---:R-:W-:Y:S01]  /*0870*/  STG.E desc[UR4][R8.64+0x8], R11 ;  /* 0x0000080b08007986 */ /* 0x004fe2000c101904 */
[----:B------:R-:W-:Y:S05]  /*0880*/  EXIT ;  /* 0x000000000000794d */ /* 0x000fea0003800000 */
.L_x_565:
        /* <DEDUP_REMOVED lines=24> */
[----:B------:R0:W3:Y:S04]  /*0a10*/  LDG.E R14, desc[UR4][R14.64] ;  /* 0x000000040e0e7981 */ /* 0x0000e8000c1e1900 */
[----:B------:R1:W4:Y:S01]  /*0a20*/  LDG.E R20, desc[UR4][R20.64] ;  /* 0x0000000414147981 */ /* 0x000322000c1e1900 */
[----:B------:R-:W-:-:S05]  /*0a30*/  IMAD.WIDE R22, R23, 0x4, R2 ;  /* 0x0000000417167825 */ /* 0x000fca00078e0202 */
[----:B------:R5:W4:Y:S01]  /*0a40*/  LDG.E R16, desc[UR4][R22.64] ;  /* 0x0000000416107981 */ /* 0x000b22000c1e1900 */
[----:B------:R-:W-:Y:S01]  /*0a50*/  FMNMX R2, R7, R10, PT ;  /* 0x0000000a07027209 */ /* 0x000fe20003800000 */
[----:B------:R-:W-:Y:S01]  /*0a60*/  IMAD.WIDE R8, R5, 0x4, R8 ;  /* 0x0000000405087825 */ /* 0x000fe200078e0208 */
[----:B------:R-:W-:Y:S02]  /*0a70*/  I2FP.F32.S32 R3, R11 ;  /* 0x0000000b00037245 */ /* 0x000fe40000201400 */
[----:B------:R-:W-:Y:S02]  /*0a80*/  I2FP.F32.S32 R24, R17 ;  /* 0x0000001100187245 */ /* 0x000fe40000201400 */
[----:B------:R-:W-:Y:S01]  /*0a90*/  FMNMX R2, RZ, R2, !PT ;  /* 0x00000002ff027209 */ /* 0x000fe20007800000 */
[----:B------:R-:W-:Y:S01]  /*0aa0*/  FADD R10, R10, -R3 ;  /* 0x800000030a0a7221 */ /* 0x000fe20000000000 */
[----:B0-----:R-:W-:Y:S01]  /*0ab0*/  FMNMX R15, R6, R13, PT ;  /* 0x0000000d060f7209 */ /* 0x001fe20003800000 */
[----:B------:R-:W-:Y:S01]  /*0ac0*/  FADD R24, R13, -R24 ;  /* 0x800000180d187221 */ /* 0x000fe20000000000 */
[----:B------:R-:W0:Y:S01]  /*0ad0*/  F2I.FLOOR.NTZ R3, R2 ;  /* 0x0000000200037305 */ /* 0x000e220000207100 */
[----:B------:R-:W-:-:S02]  /*0ae0*/  ISETP.NE.AND P0, PT, R0, R17, PT ;  /* 0x000000110000720c */ /* 0x000fc40003f05270 */
[----:B------:R-:W-:Y:S02]  /*0af0*/  ISETP.NE.AND P1, PT, R4, R11, PT ;  /* 0x0000000b0400720c */ /* 0x000fe40003f25270 */
[----:B------:R-:W-:Y:S02]  /*0b00*/  FMNMX R15, RZ, R15, !PT ;  /* 0x0000000fff0f7209 */ /* 0x000fe40007800000 */
[----:B------:R-:W-:Y:S02]  /*0b10*/  FSEL R11, R24, RZ, P0 ;  /* 0x000000ff180b7208 */ /* 0x000fe40000000000 */
[----:B------:R-:W-:Y:S01]  /*0b20*/  FSEL R13, R10, RZ, P1 ;  /* 0x000000ff0a0d7208 */ /* 0x000fe20000800000 */
[----:B------:R-:W3:Y:S02]  /*0b30*/  F2I.FLOOR.NTZ R17, R15 ;  /* 0x0000000f00117305 */ /* 0x000ee40000207100 */
[----:B------:R-:W-:Y:S02]  /*0b40*/  FADD R19, -R11, 1 ;  /* 0x3f8000000b137421 */ /* 0x000fe40000000100 */
[----:B-1----:R-:W-:Y:S01]  /*0b50*/  FADD R21, -R13, 1 ;  /* 0x3f8000000d157421 */ /* 0x002fe20000000100 */
[----:B0-----:R-:W-:Y:S01]  /*0b60*/  VIADDMNMX R18, R3, 0x1, R4, PT ;  /* 0x0000000103127846 */ /* 0x001fe20003800104 */
[----:B--2---:R-:W-:-:S04]  /*0b70*/  FMUL R12, R11, R12 ;  /* 0x0000000c0b0c7220 */ /* 0x004fc80000400000 */
[----:B-----5:R-:W-:Y:S01]  /*0b80*/  FMUL R23, R21, R12 ;  /* 0x0000000c15177220 */ /* 0x020fe20000400000 */
[----:B---3--:R-:W-:Y:S01]  /*0b90*/  FMUL R14, R14, R19 ;  /* 0x000000130e0e7220 */ /* 0x008fe20000400000 */
[----:B------:R-:W-:Y:S01]  /*0ba0*/  VIADDMNMX R12, R17, 0x1, R0, PT ;  /* 0x00000001110c7846 */ /* 0x000fe20003800100 */
[----:B----4-:R-:W-:Y:S01]  /*0bb0*/  FMUL R20, R19, R20 ;  /* 0x0000001413147220 */ /* 0x010fe20000400000 */
[----:B------:R-:W-:Y:S02]  /*0bc0*/  IMAD R19, R3, UR6, RZ ;  /* 0x0000000603137c24 */ /* 0x000fe4000f8e02ff */
[----:B------:R-:W-:Y:S01]  /*0bd0*/  FFMA R14, R14, R21, R23 ;  /* 0x000000150e0e7223 */ /* 0x000fe20000000017 */
[----:B------:R-:W-:Y:S02]  /*0be0*/  IMAD R25, R12, 0x3, RZ ;  /* 0x000000030c197824 */ /* 0x000fe400078e02ff */
[----:B------:R-:W-:Y:S01]  /*0bf0*/  IMAD R23, R17, 0x3, RZ ;  /* 0x0000000311177824 */ /* 0x000fe200078e02ff */
[----:B------:R-:W-:Y:S01]  /*0c00*/  IADD3 R10, P0, PT, R19, UR8, RZ ;  /* 0x00000008130a7c10 */ /* 0x000fe2000ff1e0ff */
[----:B------:R-:W-:Y:S01]  /*0c10*/  FFMA R14, R13, R20, R14 ;  /* 0x000000140d0e7223 */ /* 0x000fe2000000000e */
[----:B------:R-:W-:Y:S01]  /*0c20*/  FMUL R16, R11, R16 ;  /* 0x000000100b107220 */ /* 0x000fe20000400000 */
[----:B------:R-:W-:Y:S01]  /*0c30*/  IMAD R20, R18, UR6, RZ ;  /* 0x0000000612147c24 */ /* 0x000fe2000f8e02ff */
[----:B------:R-:W-:-:S02]  /*0c40*/  LEA.HI.X.SX32 R11, R19, UR9, 0x1, P0 ;  /* 0x00000009130b7c11 */ /* 0x000fc400080f0eff */
[----:B------:R-:W-:Y:S02]  /*0c50*/  FFMA R5, R13, R16, R14 ;  /* 0x000000100d057223 */ /* 0x000fe4000000000e */
[C---:B------:R-:W-:Y:S01]  /*0c60*/  IADD3 R12, P0, PT, R20.reuse, UR8, RZ ;  /* 0x00000008140c7c10 */ /* 0x040fe2000ff1e0ff */
[--C-:B------:R-:W-:Y:S02]  /*0c70*/  IMAD.WIDE R18, R25, 0x4, R10.reuse ;  /* 0x0000000419127825 */ /* 0x100fe400078e020a */
[----:B------:R0:W-:Y:S01]  /*0c80*/  STG.E desc[UR4][R8.64], R5 ;  /* 0x0000000508007986 */ /* 0x0001e2000c101904 */
[----:B------:R-:W-:Y:S01]  /*0c90*/  LEA.HI.X.SX32 R13, R20, UR9, 0x1, P0 ;  /* 0x00000009140d7c11 */ /* 0x000fe200080f0eff */
[C---:B------:R-:W-:Y:S02]  /*0ca0*/  IMAD.WIDE R20, R23.reuse, 0x4, R10 ;  /* 0x0000000417147825 */ /* 0x040fe400078e020a */
[----:B------:R-:W2:Y:S02]  /*0cb0*/  LDG.E R10, desc[UR4][R18.64+0x4] ;  /* 0x00000404120a7981 */ /* 0x000ea4000c1e1900 */
[----:B------:R-:W-:-:S02]  /*0cc0*/  IMAD.WIDE R22, R23, 0x4, R12 ;  /* 0x0000000417167825 */ /* 0x000fc400078e020c */
[----:B------:R-:W3:Y:S02]  /*0cd0*/  LDG.E R11, desc[UR4][R20.64+0x4] ;  /* 0x00000404140b7981 */ /* 0x000ee4000c1e1900 */
[----:B------:R-:W-:Y:S02]  /*0ce0*/  IMAD.WIDE R12, R25, 0x4, R12 ;  /* 0x00000004190c7825 */ /* 0x000fe400078e020c */
[----:B------:R-:W4:Y:S04]  /*0cf0*/  LDG.E R22, desc[UR4][R22.64+0x4] ;  /* 0x0000040416167981 */ /* 0x000f28000c1e1900 */
[----:B------:R1:W5:Y:S01]  /*0d00*/  LDG.E R12, desc[UR4][R12.64+0x4] ;  /* 0x000004040c0c7981 */ /* 0x000362000c1e1900 */
[----:B------:R-:W-:Y:S02]  /*0d10*/  FMNMX R16, R7, R2, PT ;  /* 0x0000000207107209 */ /* 0x000fe40003800000 */
[----:B------:R-:W-:-:S02]  /*0d20*/  I2FP.F32.S32 R14, R17 ;  /* 0x00000011000e7245 */ /* 0x000fc40000201400 */
[----:B------:R-:W-:Y:S02]  /*0d30*/  I2FP.F32.S32 R7, R3 ;  /* 0x0000000300077245 */ /* 0x000fe40000201400 */
[----:B0-----:R-:W-:Y:S01]  /*0d40*/  FMNMX R5, RZ, R16, !PT ;  /* 0x00000010ff057209 */ /* 0x001fe20007800000 */
[----:B------:R-:W-:Y:S01]  /*0d50*/  FADD R14, R15, -R14 ;  /* 0x8000000e0f0e7221 */ /* 0x000fe20000000000 */
[----:B------:R-:W-:Y:S01]  /*0d60*/  ISETP.NE.AND P0, PT, R0, R17, PT ;  /* 0x000000110000720c */ /* 0x000fe20003f05270 */
[----:B------:R-:W-:Y:S01]  /*0d70*/  FADD R7, R2, -R7 ;  /* 0x8000000702077221 */ /* 0x000fe20000000000 */
[----:B------:R-:W-:Y:S02]  /*0d80*/  ISETP.NE.AND P1, PT, R4, R3, PT ;  /* 0x000000030400720c */ /* 0x000fe40003f25270 */
[----:B------:R-:W-:Y:S01]  /*0d90*/  FMNMX R2, R6, R15, PT ;  /* 0x0000000f06027209 */ /* 0x000fe20003800000 */
[----:B------:R-:W-:Y:S01]  /*0da0*/  F2I.FLOOR.NTZ R3, R5 ;  /* 0x0000000500037305 */ /* 0x000fe20000207100 */
[----:B-1----:R-:W-:-:S02]  /*0db0*/  FSEL R13, R14, RZ, P0 ;  /* 0x000000ff0e0d7208 */ /* 0x002fc40000000000 */
[----:B------:R-:W-:Y:S02]  /*0dc0*/  FSEL R6, R7, RZ, P1 ;  /* 0x000000ff07067208 */ /* 0x000fe40000800000 */
[----:B------:R-:W-:Y:S01]  /*0dd0*/  FMNMX R2, RZ, R2, !PT ;  /* 0x00000002ff027209 */ /* 0x000fe20007800000 */
[----:B------:R-:W-:Y:S02]  /*0de0*/  FADD R14, -R13, 1 ;  /* 0x3f8000000d0e7421 */ /* 0x000fe40000000100 */
[----:B------:R-:W-:Y:S01]  /*0df0*/  FADD R16, -R6, 1 ;  /* 0x3f80000006107421 */ /* 0x000fe20000000100 */
[----:B------:R-:W0:Y:S02]  /*0e00*/  F2I.FLOOR.NTZ R7, R2 ;  /* 0x0000000200077305 */ /* 0x000e240000207100 */
[----:B0-----:R-:W-:Y:S02]  /*0e10*/  IMAD R17, R7, 0x3, RZ ;  /* 0x0000000307117824 */ /* 0x001fe400078e02ff */
        /* <DEDUP_REMOVED lines=8> */
[----:B------:R-:W-:Y:S01]  /*0ea0*/  VIADDMNMX R13, R7, 0x1, R0, PT ;  /* 0x00000001070d7846 */ /* 0x000fe20003800100 */
[----:B------:R-:W-:Y:S01]  /*0eb0*/  FFMA R15, R6, R22, R11 ;  /* 0x00000016060f7223 */ /* 0x000fe2000000000b */
[----:B------:R-:W-:Y:S01]  /*0ec0*/  IADD3 R10, P0, PT, R16, UR8, RZ ;  /* 0x00000008100a7c10 */ /* 0x000fe2000ff1e0ff */
[----:B------:R-:W-:Y:S02]  /*0ed0*/  IMAD R18, R14, UR6, RZ ;  /* 0x000000060e127c24 */ /* 0x000fe4000f8e02ff */
[----:B------:R-:W-:Y:S01]  /*0ee0*/  IMAD R21, R13, 0x3, RZ ;  /* 0x000000030d157824 */ /* 0x000fe200078e02ff */
[----:B------:R-:W-:Y:S01]  /*0ef0*/  LEA.HI.X.SX32 R11, R16, UR9, 0x1, P0 ;  /* 0x00000009100b7c11 */ /* 0x000fe200080f0eff */
[----:B------:R-:W-:Y:S01]  /*0f00*/  FFMA R19, R6, R12, R15 ;  /* 0x0000000c06137223 */ /* 0x000fe2000000000f */
[----:B------:R-:W-:Y:S01]  /*0f10*/  IADD3 R12, P0, PT, R18, UR8, RZ ;  /* 0x00000008120c7c10 */ /* 0x000fe2000ff1e0ff */
[----:B------:R-:W-:-:S03]  /*0f20*/  IMAD.WIDE R14, R21, 0x4, R10 ;  /* 0x00000004150e7825 */ /* 0x000fc600078e020a */
[----:B------:R-:W-:Y:S01]  /*0f30*/  LEA.HI.X.SX32 R13, R18, UR9, 0x1, P0 ;  /* 0x00000009120d7c11 */ /* 0x000fe200080f0eff */
[----:B------:R-:W-:Y:S01]  /*0f40*/  STG.E desc[UR4][R8.64+0x4], R19 ;  /* 0x0000041308007986 */ /* 0x000fe2000c101904 */
[----:B------:R-:W-:-:S03]  /*0f50*/  IMAD.WIDE R10, R17, 0x4, R10 ;  /* 0x00000004110a7825 */ /* 0x000fc600078e020a */
[----:B------:R-:W2:Y:S01]  /*0f60*/  LDG.E R14, desc[UR4][R14.64+0x8] ;  /* 0x000008040e0e7981 */ /* 0x000ea2000c1e1900 */
[----:B------:R-:W-:-:S03]  /*0f70*/  IMAD.WIDE R16, R17, 0x4, R12 ;  /* 0x0000000411107825 */ /* 0x000fc600078e020c */
        /* <DEDUP_REMOVED lines=12> */
[C---:B------:R-:W-:Y:S02]  /*1040*/  FADD R3, -R21.reuse, 1 ;  /* 0x3f80000015037421 */ /* 0x040fe40000000100 */
[----:B------:R-:W-:Y:S01]  /*1050*/  FADD R5, -R6, 1 ;  /* 0x3f80000006057421 */ /* 0x000fe20000000100 */
        /* <DEDUP_REMOVED lines=10> */
.L_x_564:
[----:B------:R-:W0:Y:S01]  /*1100*/  LDC.64 R6, c[0x0][0x388] ;  /* 0x0000e200ff067b82 */ /* 0x000e220000000a00 */
[----:B------:R-:W1:Y:S07]  /*1110*/  LDCU UR6, c[0x0][0x390] ;  /* 0x00007200ff0677ac */ /* 0x000e6e0008000800 */
[----:B------:R-:W2:Y:S01]  /*1120*/  LDC.64 R2, c[0x0][0x380] ;  /* 0x0000e000ff027b82 */ /* 0x000ea20000000a00 */
[----:B0-----:R-:W-:Y:S02]  /*1130*/  VIADD R4, R7, 0xffffffff ;  /* 0xffffffff07047836 */ /* 0x001fe40000000000 */
[----:B------:R-:W-:-:S03]  /*1140*/  VIADD R6, R6, 0xffffffff ;  /* 0xffffffff06067836 */ /* 0x000fc60000000000 */
[----:B------:R-:W-:Y:S02]  /*1150*/  I2FP.F32.S32 R0, R4 ;  /* 0x0000000400007245 */ /* 0x000fe40000201400 */
[----:B------:R-:W-:Y:S02]  /*1160*/  I2FP.F32.S32 R7, R6 ;  /* 0x0000000600077245 */ /* 0x000fe40000201400 */
[----:B------:R-:W-:Y:S02]  /*1170*/  FMNMX R13, R13, R0, PT ;  /* 0x000000000d0d7209 */ /* 0x000fe40003800000 */
[----:B------:R-:W-:Y:S02]  /*1180*/  FMNMX R12, R11, R7, PT ;  /* 0x000000070b0c7209 */ /* 0x000fe40003800000 */
[----:B------:R-:W-:Y:S02]  /*1190*/  FMNMX R13, RZ, R13, !PT ;  /* 0x0000000dff0d7209 */ /* 0x000fe40007800000 */
[----:B------:R-:W-:-:S02]  /*11a0*/  FMNMX R12, RZ, R12, !PT ;  /* 0x0000000cff0c7209 */ /* 0x000fc40007800000 */
[----:B------:R-:W1:Y:S08]  /*11b0*/  F2I.FLOOR.NTZ R23, R13 ;  /* 0x0000000d00177305 */ /* 0x000e700000207100 */
[----:B------:R-:W0:Y:S01]  /*11c0*/  F2I.FLOOR.NTZ R25, R12 ;  /* 0x0000000c00197305 */ /* 0x000e220000207100 */
[C---:B-1----:R-:W-:Y:S01]  /*11d0*/  IMAD R14, R23.reuse, UR6, RZ ;  /* 0x00000006170e7c24 */ /* 0x042fe2000f8e02ff */
[----:B------:R-:W-:-:S04]  /*11e0*/  VIADDMNMX R11, R23, 0x1, R4, PT ;  /* 0x00000001170b7846 */ /* 0x000fc80003800104 */
[C---:B--2---:R-:W-:Y:S01]  /*11f0*/  IADD3 R16, P0, PT, R14.reuse, R2, RZ ;  /* 0x000000020e107210 */ /* 0x044fe20007f1e0ff */
[----:B------:R-:W-:Y:S01]  /*1200*/  IMAD R11, R11, UR6, RZ ;  /* 0x000000060b0b7c24 */ /* 0x000fe2000f8e02ff */
[C---:B0-----:R-:W-:Y:S01]  /*1210*/  VIADDMNMX R10, R25.reuse, 0x1, R6, PT ;  /* 0x00000001190a7846 */ /* 0x041fe20003800106 */
[----:B------:R-:W-:Y:S01]  /*1220*/  IMAD R19, R25, 0x3, RZ ;  /* 0x0000000319137824 */ /* 0x000fe200078e02ff */
[----:B------:R-:W-:-:S03]  /*1230*/  LEA.HI.X.SX32 R17, R14, R3, 0x1, P0 ;  /* 0x000000030e117211 */ /* 0x000fc600000f0eff */
[----:B------:R-:W-:Y:S01]  /*1240*/  IMAD R21, R10, 0x3, RZ ;  /* 0x000000030a157824 */ /* 0x000fe200078e02ff */
[----:B------:R-:W-:-:S03]  /*1250*/  IADD3 R10, P0, PT, R11, R2, RZ ;  /* 0x000000020b0a7210 */ /* 0x000fc60007f1e0ff */
[----:B------:R-:W-:Y:S01]  /*1260*/  IMAD.WIDE R14, R21, 0x4, R16 ;  /* 0x00000004150e7825 */ /* 0x000fe200078e0210 */
[----:B------:R-:W-:-:S03]  /*1270*/  LEA.HI.X.SX32 R11, R11, R3, 0x1, P0 ;  /* 0x000000030b0b7211 */ /* 0x000fc600000f0eff */
[C---:B------:R-:W-:Y:S02]  /*1280*/  IMAD.WIDE R16, R19.reuse, 0x4, R16 ;  /* 0x0000000413107825 */ /* 0x040fe400078e0210 */
[----:B------:R0:W2:Y:S02]  /*1290*/  LDG.E R14, desc[UR4][R14.64] ;  /* 0x000000040e0e7981 */ /* 0x0000a4000c1e1900 */
[--C-:B------:R-:W-:Y:S02]  /*12a0*/  IMAD.WIDE R18, R19, 0x4, R10.reuse ;  /* 0x0000000413127825 */ /* 0x100fe400078e020a */
[----:B------:R-:W3:Y:S02]  /*12b0*/  LDG.E R16, desc[UR4][R16.64] ;  /* 0x0000000410107981 */ /* 0x000ee4000c1e1900 */
[----:B------:R-:W-:Y:S02]  /*12c0*/  IMAD.WIDE R20, R21, 0x4, R10 ;  /* 0x0000000415147825 */ /* 0x000fe400078e020a */
[----:B------:R1:W4:Y:S04]  /*12d0*/  LDG.E R18, desc[UR4][R18.64] ;  /* 0x0000000412127981 */ /* 0x000328000c1e1900 */
[----:B------:R5:W4:Y:S01]  /*12e0*/  LDG.E R20, desc[UR4][R20.64] ;  /* 0x0000000414147981 */ /* 0x000b22000c1e1900 */
[----:B------:R-:W-:Y:S01]  /*12f0*/  I2FP.F32.S32 R10, R23 ;  /* 0x00000017000a7245 */ /* 0x000fe20000201400 */
[----:B------:R-:W-:Y:S01]  /*1300*/  IMAD.WIDE R8, R5, 0x4, R8 ;  /* 0x0000000405087825 */ /* 0x000fe200078e0208 */
[----:B------:R-:W-:-:S02]  /*1310*/  I2FP.F32.S32 R27, R25 ;  /* 0x00000019001b7245 */ /* 0x000fc40000201400 */
[----:B------:R-:W-:Y:S01]  /*1320*/  FMNMX R11, R0, R13, PT ;  /* 0x0000000d000b7209 */ /* 0x000fe20003800000 */
[----:B------:R-:W-:Y:S01]  /*1330*/  FADD R10, R13, -R10 ;  /* 0x8000000a0d0a7221 */ /* 0x000fe20000000000 */
[----:B------:R-:W-:Y:S01]  /*1340*/  ISETP.NE.AND P1, PT, R4, R23, PT ;  /* 0x000000170400720c */ /* 0x000fe20003f25270 */
[----:B------:R-:W-:Y:S01]  /*1350*/  FADD R27, R12, -R27 ;  /* 0x8000001b0c1b7221 */ /* 0x000fe20000000000 */
[----:B------:R-:W-:Y:S02]  /*1360*/  FMNMX R11, RZ, R11, !PT ;  /* 0x0000000bff0b7209 */ /* 0x000fe40007800000 */
[----:B------:R-:W-:Y:S02]  /*1370*/  FMNMX R12, R7, R12, PT ;  /* 0x0000000c070c7209 */ /* 0x000fe40003800000 */
[----:B------:R-:W-:Y:S01]  /*1380*/  ISETP.NE.AND P0, PT, R6, R25, PT ;  /* 0x000000190600720c */ /* 0x000fe20003f05270 */
[----:B0-----:R-:W0:Y:S01]  /*1390*/  F2I.FLOOR.NTZ R15, R11 ;  /* 0x0000000b000f7305 */ /* 0x001e220000207100 */
[----:B-1----:R-:W-:-:S02]  /*13a0*/  FSEL R19, R10, RZ, P1 ;  /* 0x000000ff0a137208 */ /* 0x002fc40000800000 */
[----:B------:R-:W-:Y:S02]  /*13b0*/  FMNMX R10, RZ, R12, !PT ;  /* 0x0000000cff0a7209 */ /* 0x000fe40007800000 */
[----:B------:R-:W-:Y:S01]  /*13c0*/  FSEL R13, R27, RZ, P0 ;  /* 0x000000ff1b0d7208 */ /* 0x000fe20000000000 */
[----:B------:R-:W-:Y:S02]  /*13d0*/  FADD R25, -R19, 1 ;  /* 0x3f80000013197421 */ /* 0x000fe40000000100 */
[----:B------:R-:W1:Y:S02]  /*13e0*/  F2I.FLOOR.NTZ R17, R10 ;  /* 0x0000000a00117305 */ /* 0x000e640000207100 */
[----:B------:R-:W-:Y:S01]  /*13f0*/  FADD R23, -R13, 1 ;  /* 0x3f8000000d177421 */ /* 0x000fe20000000100 */
[----:B0-----:R-:W-:-:S05]  /*1400*/  IMAD R22, R15, UR6, RZ ;  /* 0x000000060f167c24 */ /* 0x001fca000f8e02ff */
[----:B------:R-:W-:Y:S01]  /*1410*/  IADD3 R12, P0, PT, R22, R2, RZ ;  /* 0x00000002160c7210 */ /* 0x000fe20007f1e0ff */
[----:B--2---:R-:W-:Y:S01]  /*1420*/  FMUL R14, R14, R13 ;  /* 0x0000000d0e0e7220 */ /* 0x004fe20000400000 */
[----:B---3--:R-:W-:-:S03]  /*1430*/  FMUL R16, R16, R23 ;  /* 0x0000001710107220 */ /* 0x008fc60000400000 */
[----:B-----5:R-:W-:Y:S01]  /*1440*/  FMUL R21, R14, R25 ;  /* 0x000000190e157220 */ /* 0x020fe20000400000 */
[----:B-1----:R-:W-:-:S03]  /*1450*/  VIADDMNMX R14, R17, 0x1, R6, PT ;  /* 0x00000001110e7846 */ /* 0x002fc60003800106 */
[----:B------:R-:W-:Y:S01]  /*1460*/  FFMA R16, R16, R25, R21 ;  /* 0x0000001910107223 */ /* 0x000fe20000000015 */
[----:B----4-:R-:W-:Y:S01]  /*1470*/  FMUL R21, R18, R23 ;  /* 0x0000001712157220 */ /* 0x010fe20000400000 */
[----:B------:R-:W-:Y:S01]  /*1480*/  VIADDMNMX R18, R15, 0x1, R4, PT ;  /* 0x000000010f127846 */ /* 0x000fe20003800104 */
[----:B------:R-:W-:Y:S02]  /*1490*/  IMAD R27, R14, 0x3, RZ ;  /* 0x000000030e1b7824 */ /* 0x000fe400078e02ff */
[----:B------:R-:W-:Y:S01]  /*14a0*/  FFMA R16, R21, R19, R16 ;  /* 0x0000001315107223 */ /* 0x000fe20000000010 */
[----:B------:R-:W-:Y:S01]  /*14b0*/  FMUL R21, R20, R13 ;  /* 0x0000000d14157220 */ /* 0x000fe20000400000 */
[----:B------:R-:W-:Y:S01]  /*14c0*/  IMAD R23, R18, UR6, RZ ;  /* 0x0000000612177c24 */ /* 0x000fe2000f8e02ff */
[----:B------:R-:W-:Y:S01]  /*14d0*/  LEA.HI.X.SX32 R13, R22, R3, 0x1, P0 ;  /* 0x00000003160d7211 */ /* 0x000fe200000f0eff */
[----:B------:R-:W-:Y:S02]  /*14e0*/  IMAD R25, R17, 0x3, RZ ;  /* 0x0000000311197824 */ /* 0x000fe400078e02ff */
[----:B------:R-:W-:Y:S01]  /*14f0*/  FFMA R5, R21, R19, R16 ;  /* 0x0000001315057223 */ /* 0x000fe20000000010 */
[----:B------:R-:W-:Y:S01]  /*1500*/  IADD3 R18, P0, PT, R23, R2, RZ ;  /* 0x0000000217127210 */ /* 0x000fe20007f1e0ff */
[----:B------:R-:W-:-:S03]  /*1510*/  IMAD.WIDE R20, R27, 0x4, R12 ;  /* 0x000000041b147825 */ /* 0x000fc600078e020c */
[----:B------:R0:W-:Y:S01]  /*1520*/  STG.E desc[UR4][R8.64], R5 ;  /* 0x0000000508007986 */ /* 0x0001e2000c101904 */
[----:B------:R-:W-:Y:S01]  /*1530*/  LEA.HI.X.SX32 R19, R23, R3, 0x1, P0 ;  /* 0x0000000317137211 */ /* 0x000fe200000f0eff */
[C---:B------:R-:W-:Y:S02]  /*1540*/  IMAD.WIDE R22, R25.reuse, 0x4, R12 ;  /* 0x0000000419167825 */ /* 0x040fe400078e020c */
[----:B------:R1:W2:Y:S02]  /*1550*/  LDG.E R20, desc[UR4][R20.64+0x4] ;  /* 0x0000040414147981 */ /* 0x0002a4000c1e1900 */
[--C-:B------:R-:W-:Y:S02]  /*1560*/  IMAD.WIDE R12, R25, 0x4, R18.reuse ;  /* 0x00000004190c7825 */ /* 0x100fe400078e0212 */
[----:B------:R-:W3:Y:S02]  /*1570*/  LDG.E R22, desc[UR4][R22.64+0x4] ;  /* 0x0000040416167981 */ /* 0x000ee4000c1e1900 */
[----:B------:R-:W-:-:S02]  /*1580*/  IMAD.WIDE R18, R27, 0x4, R18 ;  /* 0x000000041b127825 */ /* 0x000fc400078e0212 */
[----:B------:R4:W5:Y:S04]  /*1590*/  LDG.E R12, desc[UR4][R12.64+0x4] ;  /* 0x000004040c0c7981 */ /* 0x000968000c1e1900 */
[----:B------:R-:W5:Y:S01]  /*15a0*/  LDG.E R18, desc[UR4][R18.64+0x4] ;  /* 0x0000040412127981 */ /* 0x000f62000c1e1900 */
        /* <DEDUP_REMOVED lines=9> */
[----:B0-----:R-:W0:Y:S01]  /*1640*/  F2I.FLOOR.NTZ R5, R0 ;  /* 0x0000000000057305 */ /* 0x001e220000207100 */
[----:B------:R-:W-:Y:S02]  /*1650*/  FSEL R25, R25, RZ, P0 ;  /* 0x000000ff19197208 */ /* 0x000fe40000000000 */
[----:B------:R-:W-:Y:S02]  /*1660*/  FSEL R10, R14, RZ, P1 ;  /* 0x000000ff0e0a7208 */ /* 0x000fe40000800000 */
[----:B------:R-:W-:Y:S01]  /*1670*/  FMNMX R7, RZ, R7, !PT ;  /* 0x00000007ff077209 */ /* 0x000fe20007800000 */
[----:B------:R-:W-:Y:S02]  /*1680*/  FADD R15, -R25, 1 ;  /* 0x3f800000190f7421 */ /* 0x000fe40000000100 */
[----:B------:R-:W-:Y:S01]  /*1690*/  FADD R17, -R10, 1 ;  /* 0x3f8000000a117421 */ /* 0x000fe20000000100 */
[----:B------:R-:W1:Y:S01]  /*16a0*/  F2I.FLOOR.NTZ R11, R7 ;  /* 0x00000007000b7305 */ /* 0x000e620000207100 */
[----:B0-----:R-:W-:-:S05]  /*16b0*/  VIADDMNMX R16, R5, 0x1, R4, PT ;  /* 0x0000000105107846 */ /* 0x001fca0003800104 */
[----:B------:R-:W-:Y:S01]  /*16c0*/  IMAD R16, R16, UR6, RZ ;  /* 0x0000000610107c24 */ /* 0x000fe2000f8e02ff */
[----:B-1----:R-:W-:-:S05]  /*16d0*/  VIADDMNMX R14, R11, 0x1, R6, PT ;  /* 0x000000010b0e7846 */ /* 0x002fca0003800106 */
[----:B------:R-:W-:Y:S02]  /*16e0*/  IMAD R21, R14, 0x3, RZ ;  /* 0x000000030e157824 */ /* 0x000fe400078e02ff */
[----:B--2---:R-:W-:Y:S01]  /*16f0*/  FMUL R20, R20, R25 ;  /* 0x0000001914147220 */ /* 0x004fe20000400000 */
[----:B---3--:R-:W-:-:S03]  /*1700*/  FMUL R22, R22, R15 ;  /* 0x0000000f16167220 */ /* 0x008fc60000400000 */
[----:B----4-:R-:W-:Y:S01]  /*1710*/  FMUL R13, R20, R17 ;  /* 0x00000011140d7220 */ /* 0x010fe20000400000 */
[----:B-----5:R-:W-:-:S03]  /*1720*/  FMUL R12, R12, R15 ;  /* 0x0000000f0c0c7220 */ /* 0x020fc60000400000 */
[----:B------:R-:W-:Y:S01]  /*1730*/  FFMA R13, R22, R17, R13 ;  /* 0x00000011160d7223 */ /* 0x000fe2000000000d */
[----:B------:R-:W-:Y:S02]  /*1740*/  IMAD R17, R5, UR6, RZ ;  /* 0x0000000605117c24 */ /* 0x000fe4000f8e02ff */
[----:B------:R-:W-:Y:S01]  /*1750*/  FMUL R18, R18, R25 ;  /* 0x0000001912127220 */ /* 0x000fe20000400000 */
[----:B------:R-:W-:Y:S02]  /*1760*/  FFMA R15, R12, R10, R13 ;  /* 0x0000000a0c0f7223 */ /* 0x000fe4000000000d */
[C---:B------:R-:W-:Y:S02]  /*1770*/  IADD3 R12, P0, PT, R17.reuse, R2, RZ ;  /* 0x00000002110c7210 */ /* 0x040fe40007f1e0ff */
[----:B------:R-:W-:Y:S02]  /*1780*/  FFMA R19, R18, R10, R15 ;  /* 0x0000000a12137223 */ /* 0x000fe4000000000f */
[----:B------:R-:W-:Y:S01]  /*1790*/  LEA.HI.X.SX32 R13, R17, R3, 0x1, P0 ;  /* 0x00000003110d7211 */ /* 0x000fe200000f0eff */
[----:B------:R-:W-:Y:S01]  /*17a0*/  IMAD R17, R11, 0x3, RZ ;  /* 0x000000030b117824 */ /* 0x000fe200078e02ff */
[----:B------:R-:W-:Y:S01]  /*17b0*/  IADD3 R2, P0, PT, R16, R2, RZ ;  /* 0x0000000210027210 */ /* 0x000fe20007f1e0ff */
[----:B------:R-:W-:Y:S01]  /*17c0*/  STG.E desc[UR4][R8.64+0x4], R19 ;  /* 0x0000041308007986 */ /* 0x000fe2000c101904 */
[----:B------:R-:W-:-:S02]  /*17d0*/  IMAD.WIDE R14, R21, 0x4, R12 ;  /* 0x00000004150e7825 */ /* 0x000fc400078e020c */
[----:B------:R-:W-:Y:S02]  /*17e0*/  LEA.HI.X.SX32 R3, R16, R3, 0x1, P0 ;  /* 0x0000000310037211 */ /* 0x000fe400000f0eff */
        /* <DEDUP_REMOVED lines=17> */
[----:B--2---:R-:W-:-:S03]  /*1900*/  FMUL R14, R14, R5 ;  /* 0x000000050e0e7220 */ /* 0x004fc60000400000 */
[----:B---3--:R-:W-:Y:S01]  /*1910*/  FMUL R12, R12, R7 ;  /* 0x000000070c0c7220 */ /* 0x008fe20000400000 */
        /* <DEDUP_REMOVED lines=8> */
        .weak           $__internal_22_$__cuda_sm20_div_rn_f64_full
        .type           $__internal_22_$__cuda_sm20_div_rn_f64_full,@function
        .size           $__internal_22_$__cuda_sm20_div_rn_f64_full,(.L_x_866 - $__internal_22_$__cuda_sm20_div_rn_f64_full)
$__internal_22_$__cuda_sm20_div_rn_f64_full:
        /* <DEDUP_REMOVED lines=23> */
[----:B------:R-:W-:Y:S02]  /*1b10*/  SEL R19, R27, 0x63400000, !P1 ;  /* 0x634000001b137807 */ /* 0x000fe40004800000 */
[----:B------:R-:W-:Y:S02]  /*1b20*/  MOV R18, R6 ;  /* 0x0000000600127202 */ /* 0x000fe40000000f00 */
        /* <DEDUP_REMOVED lines=41> */
.L_x_567:
        /* <DEDUP_REMOVED lines=16> */
.L_x_570:
[----:B------:R-:W-:Y:S01]  /*1ec0*/  LOP3.LUT R21, R9, 0x80000, RZ, 0xfc, !PT ;  /* 0x0008000009157812 */ /* 0x000fe200078efcff */
[----:B------:R-:W-:Y:S01]  /*1ed0*/  IMAD.MOV.U32 R20, RZ, RZ, R8 ;  /* 0x000000ffff147224 */ /* 0x000fe200078e0008 */
[----:B------:R-:W-:Y:S06]  /*1ee0*/  BRA `(.L_x_568) ;  /* 0x0000000000087947 */ /* 0x000fec0003800000 */
.L_x_569:
[----:B------:R-:W-:Y:S01]  /*1ef0*/  LOP3.LUT R21, R7, 0x80000, RZ, 0xfc, !PT ;  /* 0x0008000007157812 */ /* 0x000fe200078efcff */
[----:B------:R-:W-:-:S07]  /*1f00*/  IMAD.MOV.U32 R20, RZ, RZ, R6 ;  /* 0x000000ffff147224 */ /* 0x000fce00078e0006 */
.L_x_568:
[----:B------:R-:W-:Y:S05]  /*1f10*/  BSYNC.RECONVERGENT B1 ;  /* 0x0000000000017941 */ /* 0x000fea0003800200 */
.L_x_566:
[----:B------:R-:W-:Y:S01]  /*1f20*/  MOV R6, R0 ;  /* 0x0000000000067202 */ /* 0x000fe20000000f00 */
[----:B------:R-:W-:-:S04]  /*1f30*/  IMAD.MOV.U32 R7, RZ, RZ, 0x0 ;  /* 0x00000000ff077424 */ /* 0x000fc800078e00ff */
[----:B------:R-:W-:Y:S05]  /*1f40*/  RET.REL.NODEC R6 `(_Z34nppiWarpPerspective_32f_C3R_kernelPKf8NppiSizei8NppiRectPfiS2_dddddddddi) ;  /* 0xffffffe0062c7950 */ /* 0x000fea0003c3ffff */
.L_x_571:
        /* <DEDUP_REMOVED lines=11> */
.L_x_866:


//--------------------- .text._Z34nppiWarpPerspective_32s_C1R_kernelPKi8NppiSizei8NppiRectPiiS2_dddddddddi --------------------------
	.section	.text._Z34nppiWarpPerspective_32s_C1R_kernelPKi8NppiSizei8NppiRectPiiS2_dddddddddi,"ax",@progbits
	.align	128
        .global         _Z34nppiWarpPerspective_32s_C1R_kernelPKi8NppiSizei8NppiRectPiiS2_dddddddddi
        .type           _Z34nppiWarpPerspective_32s_C1R_kernelPKi8NppiSizei8NppiRectPiiS2_dddddddddi,@function
        .size           _Z34nppiWarpPerspective_32s_C1R_kernelPKi8NppiSizei8NppiRectPiiS2_dddddddddi,(.L_x_868 - _Z34nppiWarpPerspective_32s_C1R_kernelPKi8NppiSizei8NppiRectPiiS2_dddddddddi)
        .other          _Z34nppiWarpPerspective_32s_C1R_kernelPKi8NppiSizei8NppiRectPiiS2_dddddddddi,@"STO_CUDA_ENTRY STV_DEFAULT"
_Z34nppiWarpPerspective_32s_C1R_kernelPKi8NppiSizei8NppiRectPiiS2_dddddddddi:
.text._Z34nppiWarpPerspective_32s_C1R_kernelPKi8NppiSizei8NppiRectPiiS2_dddddddddi:
        /* <DEDUP_REMOVED lines=38> */
.L_x_572:
        /* <DEDUP_REMOVED lines=23> */
[----:B0-----:R-:W-:Y:S05]  /*03d0*/  CALL.REL.NOINC `($__internal_23_$__cuda_sm20_div_rn_f64_full) ;  /* 0x0000000c00647944 */ /* 0x001fea0003c00000 */
[----:B------:R-:W-:Y:S02]  /*03e0*/  IMAD.MOV.U32 R2, RZ, RZ, R20 ;  /* 0x000000ffff027224 */ /* 0x000fe400078e0014 */
[----:B------:R-:W-:-:S07]  /*03f0*/  IMAD.MOV.U32 R3, RZ, RZ, R21 ;  /* 0x000000ffff037224 */ /* 0x000fce00078e0015 */
.L_x_574:
[----:B0-----:R-:W-:Y:S05]  /*0400*/  BSYNC.RECONVERGENT B0 ;  /* 0x0000000000007941 */ /* 0x001fea0003800200 */
.L_x_573:
        /* <DEDUP_REMOVED lines=25> */
[----:B------:R-:W-:Y:S05]  /*05a0*/  CALL.REL.NOINC `($__internal_23_$__cuda_sm20_div_rn_f64_full) ;  /* 0x0000000800f07944 */ /* 0x000fea0003c00000 */
[----:B------:R-:W-:Y:S02]  /*05b0*/  IMAD.MOV.U32 R6, RZ, RZ, R20 ;  /* 0x000000ffff067224 */ /* 0x000fe400078e0014 */
[----:B------:R-:W-:-:S07]  /*05c0*/  IMAD.MOV.U32 R7, RZ, RZ, R21 ;  /* 0x000000ffff077224 */ /* 0x000fce00078e0015 */
.L_x_576:
[----:B------:R-:W-:Y:S05]  /*05d0*/  BSYNC.RECONVERGENT B0 ;  /* 0x0000000000007941 */ /* 0x000fea0003800200 */
.L_x_575:
        /* <DEDUP_REMOVED lines=30> */
.L_x_579:
        /* <DEDUP_REMOVED lines=53> */
.L_x_578:
        /* <DEDUP_REMOVED lines=15> */
.L_x_590:
        /* <DEDUP_REMOVED lines=25> */
.L_x_589:
        /* <DEDUP_REMOVED lines=14> */
.L_x_586:
[----:B------:R-:W-:Y:S05]  /*0e70*/  BSYNC.RECONVERGENT B3 ;  /* 0x0000000000037941 */ /* 0x000fea0003800200 */
.L_x_585:
        /* <DEDUP_REMOVED lines=14> */
.L_x_588:
[----:B------:R-:W-:Y:S05]  /*0f60*/  BSYNC.RECONVERGENT B3 ;  /* 0x0000000000037941 */ /* 0x000fea0003800200 */
.L_x_587:
[----:B------:R-:W-:Y:S01]  /*0f70*/  FADD R3, R21, R3 ;  /* 0x0000000315037221 */ /* 0x000fe20000000000 */
[----:B------:R-:W-:Y:S06]  /*0f80*/  @!P2 BRA `(.L_x_589) ;  /* 0xfffffffc0080a947 */ /* 0x000fec000383ffff */
.L_x_584:
[----:B------:R-:W-:Y:S05]  /*0f90*/  BSYNC.RECONVERGENT B0 ;  /* 0x0000000000007941 */ /* 0x000fea0003800200 */
.L_x_583:
[----:B------:R-:W-:-:S05]  /*0fa0*/  FADD R11, R11, 1 ;  /* 0x3f8000000b0b7421 */ /* 0x000fca0000000000 */
[----:B------:R-:W-:-:S13]  /*0fb0*/  FSETP.GTU.AND P0, PT, R11, R0, PT ;  /* 0x000000000b00720b */ /* 0x000fda0003f0c000 */
[----:B------:R-:W-:Y:S05]  /*0fc0*/  @!P0 BRA `(.L_x_590) ;  /* 0xfffffffc000c8947 */ /* 0x000fea000383ffff */
.L_x_582:
[----:B------:R-:W-:Y:S05]  /*0fd0*/  BSYNC.RECONVERGENT B1 ;  /* 0x0000000000017941 */ /* 0x000fea0003800200 */
.L_x_581:
        /* <DEDUP_REMOVED lines=12> */
[----:B------:R-:W-:Y:S05]  /*10a0*/  CALL.REL.NOINC `($__internal_24_$__cuda_sm3x_div_rn_noftz_f32_slowpath) ;  /* 0x00000004009c7944 */ /* 0x000fea0003c00000 */
.L_x_592:
[----:B------:R-:W-:Y:S05]  /*10b0*/  BSYNC.RECONVERGENT B0 ;  /* 0x0000000000007941 */ /* 0x000fea0003800200 */
.L_x_591:
[----:B------:R-:W-:-:S04]  /*10c0*/  FSEL R0, R0, RZ, P2 ;  /* 0x000000ff00007208 */ /* 0x000fc80001000000 */
[----:B------:R0:W1:Y:S03]  /*10d0*/  F2I.TRUNC.NTZ R7, R0 ;  /* 0x0000000000077305 */ /* 0x000066000020f100 */
.L_x_580:
[----:B------:R-:W-:Y:S05]  /*10e0*/  BSYNC.RECONVERGENT B2 ;  /* 0x0000000000027941 */ /* 0x000fea0003800200 */
.L_x_577:
        /* <DEDUP_REMOVED lines=8> */
        .weak           $__internal_23_$__cuda_sm20_div_rn_f64_full
        .type           $__internal_23_$__cuda_sm20_div_rn_f64_full,@function
        .size           $__internal_23_$__cuda_sm20_div_rn_f64_full,($__internal_24_$__cuda_sm3x_div_rn_noftz_f32_slowpath - $__internal_23_$__cuda_sm20_div_rn_f64_full)
$__internal_23_$__cuda_sm20_div_rn_f64_full:
        /* <DEDUP_REMOVED lines=66> */
.L_x_594:
        /* <DEDUP_REMOVED lines=16> */
.L_x_597:
[----:B------:R-:W-:Y:S01]  /*1690*/  LOP3.LUT R21, R9, 0x80000, RZ, 0xfc, !PT ;  /* 0x0008000009157812 */ /* 0x000fe200078efcff */
[----:B------:R-:W-:Y:S01]  /*16a0*/  IMAD.MOV.U32 R20, RZ, RZ, R8 ;  /* 0x000000ffff147224 */ /* 0x000fe200078e0008 */
[----:B------:R-:W-:Y:S06]  /*16b0*/  BRA `(.L_x_595) ;  /* 0x0000000000087947 */ /* 0x000fec0003800000 */
.L_x_596:
[----:B------:R-:W-:Y:S01]  /*16c0*/  LOP3.LUT R21, R7, 0x80000, RZ, 0xfc, !PT ;  /* 0x0008000007157812 */ /* 0x000fe200078efcff */
[----:B------:R-:W-:-:S07]  /*16d0*/  IMAD.MOV.U32 R20, RZ, RZ, R6 ;  /* 0x000000ffff147224 */ /* 0x000fce00078e0006 */
.L_x_595:
[----:B------:R-:W-:Y:S05]  /*16e0*/  BSYNC.RECONVERGENT B1 ;  /* 0x0000000000017941 */ /* 0x000fea0003800200 */
.L_x_593:
[----:B------:R-:W-:Y:S02]  /*16f0*/  IMAD.MOV.U32 R6, RZ, RZ, R0 ;  /* 0x000000ffff067224 */ /* 0x000fe400078e0000 */
[----:B------:R-:W-:-:S04]  /*1700*/  IMAD.MOV.U32 R7, RZ, RZ, 0x0 ;  /* 0x00000000ff077424 */ /* 0x000fc800078e00ff */
[----:B------:R-:W-:Y:S05]  /*1710*/  RET.REL.NODEC R6 `(_Z34nppiWarpPerspective_32s_C1R_kernelPKi8NppiSizei8NppiRectPiiS2_dddddddddi) ;  /* 0xffffffe806387950 */ /* 0x000fea0003c3ffff */
        .weak           $__internal_24_$__cuda_sm3x_div_rn_noftz_f32_slowpath
        .type           $__internal_24_$__cuda_sm3x_div_rn_noftz_f32_slowpath,@function
        .size           $__internal_24_$__cuda_sm3x_div_rn_noftz_f32_slowpath,(.L_x_868 - $__internal_24_$__cuda_sm3x_div_rn_noftz_f32_slowpath)
$__internal_24_$__cuda_sm3x_div_rn_noftz_f32_slowpath:
        /* <DEDUP_REMOVED lines=34> */
.L_x_599:
        /* <DEDUP_REMOVED lines=51> */
.L_x_606:
[----:B------:R-:W-:-:S04]  /*1c70*/  LOP3.LUT R0, R0, 0x80000000, RZ, 0xc0, !PT ;  /* 0x8000000000007812 */ /* 0x000fc800078ec0ff */
[----:B------:R-:W-:Y:S01]  /*1c80*/  LOP3.LUT R0, R0, 0x7f800000, RZ, 0xfc, !PT ;  /* 0x7f80000000007812 */ /* 0x000fe200078efcff */
[----:B------:R-:W-:Y:S06]  /*1c90*/  BRA `(.L_x_607) ;  /* 0x0000000000047947 */ /* 0x000fec0003800000 */
.L_x_605:
[----:B------:R-:W-:-:S07]  /*1ca0*/  IMAD R0, R7, 0x800000, R0 ;  /* 0x0080000007007824 */ /* 0x000fce00078e0200 */
.L_x_607:
[----:B------:R-:W-:Y:S05]  /*1cb0*/  BSYNC.RECONVERGENT B3 ;  /* 0x0000000000037941 */ /* 0x000fea0003800200 */
.L_x_604:
[----:B------:R-:W-:Y:S05]  /*1cc0*/  BRA `(.L_x_608) ;  /* 0x0000000000207947 */ /* 0x000fea0003800000 */
.L_x_603:
[----:B------:R-:W-:-:S04]  /*1cd0*/  LOP3.LUT R0, R3, 0x80000000, R0, 0x48, !PT ;  /* 0x8000000003007812 */ /* 0x000fc800078e4800 */
[----:B------:R-:W-:Y:S01]  /*1ce0*/  LOP3.LUT R0, R0, 0x7f800000, RZ, 0xfc, !PT ;  /* 0x7f80000000007812 */ /* 0x000fe200078efcff */
[----:B------:R-:W-:Y:S06]  /*1cf0*/  BRA `(.L_x_608) ;  /* 0x0000000000147947 */ /* 0x000fec0003800000 */
.L_x_602:
[----:B------:R-:W-:Y:S01]  /*1d00*/  LOP3.LUT R0, R3, 0x80000000, R0, 0x48, !PT ;  /* 0x8000000003007812 */ /* 0x000fe200078e4800 */
[----:B------:R-:W-:Y:S06]  /*1d10*/  BRA `(.L_x_608) ;  /* 0x00000000000c7947 */ /* 0x000fec0003800000 */
.L_x_601:
[----:B------:R-:W0:Y:S01]  /*1d20*/  MUFU.RSQ R0, -QNAN ;  /* 0xffc0000000007908 */ /* 0x000e220000001400 */
[----:B------:R-:W-:Y:S05]  /*1d30*/  BRA `(.L_x_608) ;  /* 0x0000000000047947 */ /* 0x000fea0003800000 */
.L_x_600:
[----:B------:R-:W-:-:S07]  /*1d40*/  FADD.FTZ R0, R0, R3 ;  /* 0x0000000300007221 */ /* 0x000fce0000010000 */
.L_x_608:
[----:B------:R-:W-:Y:S05]  /*1d50*/  BSYNC.RECONVERGENT B1 ;  /* 0x0000000000017941 */ /* 0x000fea0003800200 */
.L_x_598:
[----:B------:R-:W-:-:S04]  /*1d60*/  IMAD.MOV.U32 R3, RZ, RZ, 0x0 ;  /* 0x00000000ff037424 */ /* 0x000fc800078e00ff */
[----:B0-----:R-:W-:Y:S05]  /*1d70*/  RET.REL.NODEC R2 `(_Z34nppiWarpPerspective_32s_C1R_kernelPKi8NppiSizei8NppiRectPiiS2_dddddddddi) ;  /* 0xffffffe002a07950 */ /* 0x001fea0003c3ffff */
.L_x_609:
        /* <DEDUP_REMOVED lines=16> */
.L_x_868:


//--------------------- .text._Z34nppiWarpPerspective_32f_C4R_kernelPKf8NppiSizei8NppiRectPfiS2_dddddddddi --------------------------
	.section	.text._Z34nppiWarpPerspective_32f_C4R_kernelPKf8NppiSizei8NppiRectPfiS2_dddddddddi,"ax",@progbits
	.align	128
        .global         _Z34nppiWarpPerspective_32f_C4R_kernelPKf8NppiSizei8NppiRectPfiS2_dddddddddi
        .type           _Z34nppiWarpPerspective_32f_C4R_kernelPKf8NppiSizei8NppiRectPfiS2_dddddddddi,@function
        .size           _Z34nppiWarpPerspective_32f_C4R_kernelPKf8NppiSizei8NppiRectPfiS2_dddddddddi,(.L_x_869 - _Z34nppiWarpPerspective_32f_C4R_kernelPKf8NppiSizei8NppiRectPfiS2_dddddddddi)
        .other          _Z34nppiWarpPerspective_32f_C4R_kernelPKf8NppiSizei8NppiRectPfiS2_dddddddddi,@"STO_CUDA_ENTRY STV_DEFAULT"
_Z34nppiWarpPerspective_32f_C4R_kernelPKf8NppiSizei8NppiRectPfiS2_dddddddddi:
.text._Z34nppiWarpPerspective_32f_C4R_kernelPKf8NppiSizei8NppiRectPfiS2_dddddddddi:
        /* <DEDUP_REMOVED lines=17> */
[----:B0-----:R-:W-:Y:S02]  /*0110*/  IADD3 R16, PT, PT, R4, UR5, RZ ;  /* 0x0000000504107c10 */ /* 0x001fe4000fffe0ff */
[----:B-1----:R-:W-:Y:S01]  /*0120*/  IADD3 R14, PT, PT, R5, UR4, RZ ;  /* 0x00000004050e7c10 */ /* 0x002fe2000fffe0ff */
        /* <DEDUP_REMOVED lines=23> */
.L_x_610:
[----:B------:R-:W1:Y:S01]  /*02a0*/  MUFU.RCP64H R7, R13 ;  /* 0x0000000d00077308 */ /* 0x000e620000001800 */
[----:B------:R-:W-:Y:S01]  /*02b0*/  MOV R6, 0x1 ;  /* 0x0000000100067802 */ /* 0x000fe20000000f00 */
        /* <DEDUP_REMOVED lines=21> */
[----:B0-----:R-:W-:Y:S05]  /*0410*/  CALL.REL.NOINC `($__internal_25_$__cuda_sm20_div_rn_f64_full) ;  /* 0x0000000c00887944 */ /* 0x001fea0003c00000 */
[----:B------:R-:W-:Y:S02]  /*0420*/  MOV R2, R20 ;  /* 0x0000001400027202 */ /* 0x000fe40000000f00 */
[----:B------:R-:W-:-:S07]  /*0430*/  MOV R3, R21 ;  /* 0x0000001500037202 */ /* 0x000fce0000000f00 */
.L_x_612:
[----:B0-----:R-:W-:Y:S05]  /*0440*/  BSYNC.RECONVERGENT B0 ;  /* 0x0000000000007941 */ /* 0x001fea0003800200 */
.L_x_611:
        /* <DEDUP_REMOVED lines=22> */
[----:B------:R-:W-:Y:S02]  /*05b0*/  MOV R7, R17 ;  /* 0x0000001100077202 */ /* 0x000fe40000000f00 */
[----:B------:R-:W-:Y:S02]  /*05c0*/  MOV R9, R13 ;  /* 0x0000000d00097202 */ /* 0x000fe40000000f00 */
[----:B------:R-:W-:-:S07]  /*05d0*/  MOV R0, 0x5f0 ;  /* 0x000005f000007802 */ /* 0x000fce0000000f00 */
[----:B------:R-:W-:Y:S05]  /*05e0*/  CALL.REL.NOINC `($__internal_25_$__cuda_sm20_div_rn_f64_full) ;  /* 0x0000000c00147944 */ /* 0x000fea0003c00000 */
[----:B------:R-:W-:Y:S01]  /*05f0*/  MOV R6, R20 ;  /* 0x0000001400067202 */ /* 0x000fe20000000f00 */
[----:B------:R-:W-:-:S07]  /*0600*/  IMAD.MOV.U32 R7, RZ, RZ, R21 ;  /* 0x000000ffff077224 */ /* 0x000fce00078e0015 */
.L_x_614:
[----:B------:R-:W-:Y:S05]  /*0610*/  BSYNC.RECONVERGENT B0 ;  /* 0x0000000000007941 */ /* 0x000fea0003800200 */
.L_x_613:
[----:B------:R0:W1:Y:S01]  /*0620*/  F2F.F32.F64 R0, R6 ;  /* 0x0000000600007310 */ /* 0x0000620000301000 */
[----:B------:R-:W-:Y:S01]  /*0630*/  SHF.R.U32.HI R8, RZ, 0x1f, R7 ;  /* 0x0000001fff087819 */ /* 0x000fe20000011607 */
[----:B------:R-:W-:Y:S01]  /*0640*/  HFMA2 R12, -RZ, RZ, 1.75, 0 ;  /* 0x3f000000ff0c7431 */ /* 0x000fe200000001ff */
[----:B------:R-:W2:Y:S01]  /*0650*/  LDCU UR7, c[0x0][0x3b0] ;  /* 0x00007600ff0777ac */ /* 0x000ea20008000800 */
[----:B------:R-:W3:Y:S01]  /*0660*/  LDC.64 R10, c[0x0][0x388] ;  /* 0x0000e200ff0a7b82 */ /* 0x000ee20000000a00 */
[----:B------:R-:W-:Y:S01]  /*0670*/  LOP3.LUT R8, R8, 0x1, RZ, 0xc0, !PT ;  /* 0x0000000108087812 */ /* 0x000fe200078ec0ff */
[----:B------:R-:W4:Y:S02]  /*0680*/  LDCU.64 UR8, c[0x0][0x3a8] ;  /* 0x00007500ff0877ac */ /* 0x000f240008000a00 */
[----:B------:R5:W2:Y:S01]  /*0690*/  F2F.F32.F64 R13, R2 ;  /* 0x00000002000d7310 */ /* 0x000aa20000301000 */
[----:B------:R-:W-:Y:S02]  /*06a0*/  ISETP.NE.U32.AND P0, PT, R8, 0x1, PT ;  /* 0x000000010800780c */ /* 0x000fe40003f05070 */
[----:B0-----:R-:W-:Y:S01]  /*06b0*/  SHF.R.U32.HI R6, RZ, 0x1f, R3 ;  /* 0x0000001fff067819 */ /* 0x001fe20000011603 */
[----:B------:R-:W0:Y:S01]  /*06c0*/  LDC.64 R8, c[0x0][0x380] ;  /* 0x0000e000ff087b82 */ /* 0x000e220000000a00 */
[----:B------:R-:W-:Y:S01]  /*06d0*/  ISETP.NE.U32.AND.EX P0, PT, RZ, RZ, PT, P0 ;  /* 0x000000ffff00720c */ /* 0x000fe20003f05100 */
[----:B------:R-:W4:Y:S01]  /*06e0*/  LDCU UR6, c[0x0][0x390] ;  /* 0x00007200ff0677ac */ /* 0x000f220008000800 */
[----:B------:R-:W-:Y:S01]  /*06f0*/  LOP3.LUT R6, R6, 0x1, RZ, 0xc0, !PT ;  /* 0x0000000106067812 */ /* 0x000fe200078ec0ff */
[----:B-1----:R-:W1:Y:S01]  /*0700*/  FRND.FLOOR R15, R0 ;  /* 0x00000000000f7307 */ /* 0x002e620000205000 */
[----:B------:R-:W-:-:S02]  /*0710*/  SHF.L.U32 R5, R5, 0x2, RZ ;  /* 0x0000000205057819 */ /* 0x000fc400000006ff */
[----:B-----5:R-:W-:Y:S02]  /*0720*/  FSEL R3, -R12, 0.5, !P0 ;  /* 0x3f0000000c037808 */ /* 0x020fe40004000100 */
[----:B------:R-:W-:-:S03]  /*0730*/  ISETP.NE.U32.AND P0, PT, R6, 0x1, PT ;  /* 0x000000010600780c */ /* 0x000fc60003f05070 */
[----:B--2---:R-:W2:Y:S01]  /*0740*/  FRND.FLOOR R2, R13 ;  /* 0x0000000d00027307 */ /* 0x004ea20000205000 */
[----:B------:R-:W-:Y:S01]  /*0750*/  FADD.RZ R3, R0, R3 ;  /* 0x0000000300037221 */ /* 0x000fe2000000c000 */
[----:B------:R-:W-:Y:S02]  /*0760*/  ISETP.NE.U32.AND.EX P0, PT, RZ, RZ, PT, P0 ;  /* 0x000000ffff00720c */ /* 0x000fe40003f05100 */
[----:B---3--:R-:W-:Y:S02]  /*0770*/  IADD3 R11, PT, PT, R11, -0x1, RZ ;  /* 0xffffffff0b0b7810 */ /* 0x008fe40007ffe0ff */
[----:B------:R-:W-:Y:S02]  /*0780*/  FSEL R12, -R12, 0.5, !P0 ;  /* 0x3f0000000c0c7808 */ /* 0x000fe40004000100 */
[----:B------:R1:W3:Y:S03]  /*0790*/  F2I.FLOOR.NTZ R14, R0 ;  /* 0x00000000000e7305 */ /* 0x0002e60000207100 */
[----:B------:R-:W-:-:S05]  /*07a0*/  FADD.RZ R12, R13, R12 ;  /* 0x0000000c0d0c7221 */ /* 0x000fca000000c000 */
[----:B------:R5:W0:Y:S01]  /*07b0*/  F2I.TRUNC.NTZ R16, R3 ;  /* 0x0000000300107305 */ /* 0x000a22000020f100 */
[----:B-1----:R-:W-:Y:S01]  /*07c0*/  FADD.SAT R0, R0, -R15 ;  /* 0x8000000f00007221 */ /* 0x002fe20000002000 */
[----:B------:R-:W-:Y:S01]  /*07d0*/  IMAD R15, R4, UR7, RZ ;  /* 0x00000007040f7c24 */ /* 0x000fe2000f8e02ff */
[----:B------:R-:W1:Y:S01]  /*07e0*/  LDCU UR7, c[0x0][0x410] ;  /* 0x00008200ff0777ac */ /* 0x000e620008000800 */
[----:B--2---:R-:W-:-:S03]  /*07f0*/  FADD.SAT R4, R13, -R2 ;  /* 0x800000020d047221 */ /* 0x004fc60000002000 */
[C---:B----4-:R-:W-:Y:S01]  /*0800*/  IADD3 R2, P0, PT, R15.reuse, UR8, RZ ;  /* 0x000000080f027c10 */ /* 0x050fe2000ff1e0ff */
[----:B------:R-:W2:Y:S01]  /*0810*/  F2I.FLOOR.NTZ R6, R13 ;  /* 0x0000000d00067305 */ /* 0x000ea20000207100 */
[CC--:B---3--:R-:W-:Y:S02]  /*0820*/  VIMNMX.RELU R7, PT, PT, R14.reuse, R11.reuse, PT ;  /* 0x0000000b0e077248 */ /* 0x0c8fe40003fe1100 */
[----:B------:R-:W-:Y:S02]  /*0830*/  VIADDMNMX.RELU R14, R14, 0x1, R11, PT ;  /* 0x000000010e0e7846 */ /* 0x000fe4000380110b */
[----:B-----5:R-:W-:Y:S01]  /*0840*/  LEA.HI.X.SX32 R3, R15, UR9, 0x1, P0 ;  /* 0x000000090f037c11 */ /* 0x020fe200080f0eff */
[----:B------:R-:W-:Y:S01]  /*0850*/  VIADD R15, R10, 0xffffffff ;  /* 0xffffffff0a0f7836 */ /* 0x000fe20000000000 */
[----:B0-----:R-:W-:Y:S02]  /*0860*/  VIMNMX.RELU R16, PT, PT, R16, R11, PT ;  /* 0x0000000b10107248 */ /* 0x001fe40003fe1100 */
[C---:B------:R-:W-:Y:S01]  /*0870*/  ISETP.NE.AND P1, PT, R7.reuse, R14, PT ;  /* 0x0000000e0700720c */ /* 0x040fe20003f25270 */
[----:B------:R-:W-:-:S02]  /*0880*/  IMAD R7, R7, UR6, RZ ;  /* 0x0000000607077c24 */ /* 0x000fc4000f8e02ff */
[----:B------:R-:W-:Y:S01]  /*0890*/  IMAD R14, R14, UR6, RZ ;  /* 0x000000060e0e7c24 */ /* 0x000fe2000f8e02ff */
[----:B-1----:R-:W-:Y:S01]  /*08a0*/  UISETP.NE.AND UP0, UPT, UR7, 0x2, UPT ;  /* 0x000000020700788c */ /* 0x002fe2000bf05270 */
[----:B------:R-:W-:Y:S01]  /*08b0*/  IMAD R16, R16, UR6, RZ ;  /* 0x0000000610107c24 */ /* 0x000fe2000f8e02ff */
[C---:B--2---:R-:W-:Y:S02]  /*08c0*/  VIMNMX.RELU R13, PT, PT, R6.reuse, R15, PT ;  /* 0x0000000f060d7248 */ /* 0x044fe40003fe1100 */
[----:B------:R-:W-:Y:S02]  /*08d0*/  VIADDMNMX.RELU R18, R6, 0x1, R15, PT ;  /* 0x0000000106127846 */ /* 0x000fe4000380110f */
[-C--:B------:R-:W-:Y:S02]  /*08e0*/  IADD3 R10, P2, PT, R7, R8.reuse, RZ ;  /* 0x00000008070a7210 */ /* 0x080fe40007f5e0ff */
[-C--:B------:R-:W-:Y:S02]  /*08f0*/  IADD3 R6, P3, PT, R14, R8.reuse, RZ ;  /* 0x000000080e067210 */ /* 0x080fe40007f7e0ff */
[----:B------:R-:W-:-:S02]  /*0900*/  IADD3 R8, P4, PT, R16, R8, RZ ;  /* 0x0000000810087210 */ /* 0x000fc40007f9e0ff */
[----:B------:R-:W-:Y:S02]  /*0910*/  ISETP.NE.AND P0, PT, R13, R18, PT ;  /* 0x000000120d00720c */ /* 0x000fe40003f05270 */
[-C--:B------:R-:W-:Y:S02]  /*0920*/  LEA.HI.X.SX32 R11, R7, R9.reuse, 0x1, P2 ;  /* 0x00000009070b7211 */ /* 0x080fe400010f0eff */
[-C--:B------:R-:W-:Y:S02]  /*0930*/  LEA.HI.X.SX32 R7, R14, R9.reuse, 0x1, P3 ;  /* 0x000000090e077211 */ /* 0x080fe400018f0eff */
[----:B------:R-:W-:Y:S02]  /*0940*/  LEA.HI.X.SX32 R9, R16, R9, 0x1, P4 ;  /* 0x0000000910097211 */ /* 0x000fe400020f0eff */
[----:B------:R-:W-:Y:S02]  /*0950*/  FSEL R0, R0, RZ, P1 ;  /* 0x000000ff00007208 */ /* 0x000fe40000800000 */
[----:B------:R-:W-:Y:S01]  /*0960*/  FSEL R4, R4, RZ, P0 ;  /* 0x000000ff04047208 */ /* 0x000fe20000000000 */
[----:B------:R-:W-:Y:S06]  /*0970*/  BRA.U !UP0, `(.L_x_615) ;  /* 0x0000000508387547 */ /* 0x000fec000b800000 */
[----:B------:R-:W-:-:S09]  /*0980*/  UISETP.NE.AND UP0, UPT, UR7, 0x1, UPT ;  /* 0x000000010700788c */ /* 0x000fd2000bf05270 */
[----:B------:R-:W-:Y:S05]  /*0990*/  BRA.U UP0, `(.L_x_616) ;  /* 0x0000000100387547 */ /* 0x000fea000b800000 */
[----:B------:R-:W0:Y:S02]  /*09a0*/  F2I.TRUNC.NTZ R12, R12 ;  /* 0x0000000c000c7305 */ /* 0x000e24000020f100 */
[----:B0-----:R-:W-:-:S04]  /*09b0*/  VIMNMX.RELU R15, PT, PT, R12, R15, PT ;  /* 0x0000000f0c0f7248 */ /* 0x001fc80003fe1100 */
[----:B------:R-:W-:-:S05]  /*09c0*/  SHF.L.U32 R15, R15, 0x2, RZ ;  /* 0x000000020f0f7819 */ /* 0x000fca00000006ff */
[----:B------:R-:W-:-:S05]  /*09d0*/  IMAD.WIDE.U32 R8, R15, 0x4, R8 ;  /* 0x000000040f087825 */ /* 0x000fca00078e0008 */
[----:B------:R-:W2:Y:S01]  /*09e0*/  LDG.E R7, desc[UR4][R8.64] ;  /* 0x0000000408077981 */ /* 0x000ea2000c1e1900 */
[----:B------:R-:W-:-:S05]  /*09f0*/  IMAD.WIDE R2, R5, 0x4, R2 ;  /* 0x0000000405027825 */ /* 0x000fca00078e0202 */
[----:B--2---:R-:W-:Y:S04]  /*0a00*/  STG.E desc[UR4][R2.64], R7 ;  /* 0x0000000702007986 */ /* 0x004fe8000c101904 */
[----:B------:R-:W2:Y:S04]  /*0a10*/  LDG.E R5, desc[UR4][R8.64+0x4] ;  /* 0x0000040408057981 */ /* 0x000ea8000c1e1900 */
[----:B--2---:R-:W-:Y:S04]  /*0a20*/  STG.E desc[UR4][R2.64+0x4], R5 ;  /* 0x0000040502007986 */ /* 0x004fe8000c101904 */
[----:B------:R-:W2:Y:S04]  /*0a30*/  LDG.E R11, desc[UR4][R8.64+0x8] ;  /* 0x00000804080b7981 */ /* 0x000ea8000c1e1900 */
[----:B--2---:R-:W-:Y:S04]  /*0a40*/  STG.E desc[UR4][R2.64+0x8], R11 ;  /* 0x0000080b02007986 */ /* 0x004fe8000c101904 */
[----:B------:R-:W2:Y:S04]  /*0a50*/  LDG.E R13, desc[UR4][R8.64+0xc] ;  /* 0x00000c04080d7981 */ /* 0x000ea8000c1e1900 */
[----:B--2---:R-:W-:Y:S01]  /*0a60*/  STG.E desc[UR4][R2.64+0xc], R13 ;  /* 0x00000c0d02007986 */ /* 0x004fe2000c101904 */
[----:B------:R-:W-:Y:S05]  /*0a70*/  EXIT ;  /* 0x000000000000794d */ /* 0x000fea0003800000 */
.L_x_616:
[----:B------:R-:W-:Y:S01]  /*0a80*/  IMAD.SHL.U32 R15, R18, 0x4, RZ ;  /* 0x00000004120f7824 */ /* 0x000fe200078e00ff */
[----:B------:R-:W-:-:S03]  /*0a90*/  SHF.L.U32 R13, R13, 0x2, RZ ;  /* 0x000000020d0d7819 */ /* 0x000fc600000006ff */
[----:B------:R-:W-:-:S04]  /*0aa0*/  IMAD.WIDE.U32 R8, R15, 0x4, R10 ;  /* 0x000000040f087825 */ /* 0x000fc800078e000a */
[C---:B------:R-:W-:Y:S01]  /*0ab0*/  IMAD.WIDE.U32 R10, R13.reuse, 0x4, R10 ;  /* 0x000000040d0a7825 */ /* 0x040fe200078e000a */
[----:B------:R-:W2:Y:S03]  /*0ac0*/  LDG.E R17, desc[UR4][R8.64] ;  /* 0x0000000408117981 */ /* 0x000ea6000c1e1900 */
[--C-:B------:R-:W-:Y:S01]  /*0ad0*/  IMAD.WIDE.U32 R12, R13, 0x4, R6.reuse ;  /* 0x000000040d0c7825 */ /* 0x100fe200078e0006 */
[----:B------:R-:W3:Y:S03]  /*0ae0*/  LDG.E R16, desc[UR4][R10.64] ;  /* 0x000000040a107981 */ /* 0x000ee6000c1e1900 */
[----:B------:R-:W-:Y:S01]  /*0af0*/  IMAD.WIDE.U32 R6, R15, 0x4, R6 ;  /* 0x000000040f067825 */ /* 0x000fe200078e0006 */
[----:B------:R-:W4:Y:S04]  /*0b00*/  LDG.E R18, desc[UR4][R12.64] ;  /* 0x000000040c127981 */ /* 0x000f28000c1e1900 */
[----:B------:R-:W5:Y:S01]  /*0b10*/  LDG.E R19, desc[UR4][R6.64] ;  /* 0x0000000406137981 */ /* 0x000f62000c1e1900 */
[----:B------:R-:W-:Y:S01]  /*0b20*/  FADD R15, -R4, 1 ;  /* 0x3f800000040f7421 */ /* 0x000fe20000000100 */
[----:B------:R-:W-:Y:S01]  /*0b30*/  FADD R14, -R0, 1 ;  /* 0x3f800000000e7421 */ /* 0x000fe20000000100 */
[----:B------:R-:W-:-:S04]  /*0b40*/  IMAD.WIDE R2, R5, 0x4, R2 ;  /* 0x0000000405027825 */ /* 0x000fc800078e0202 */
        /* <DEDUP_REMOVED lines=8> */
[----:B------:R0:W-:Y:S04]  /*0bd0*/  STG.E desc[UR4][R2.64], R17 ;  /* 0x0000001102007986 */ /* 0x0001e8000c101904 */
[----:B------:R-:W2:Y:S04]  /*0be0*/  LDG.E R5, desc[UR4][R8.64+0x4] ;  /* 0x0000040408057981 */ /* 0x000ea8000c1e1900 */
[----:B------:R-:W3:Y:S04]  /*0bf0*/  LDG.E R16, desc[UR4][R10.64+0x4] ;  /* 0x000004040a107981 */ /* 0x000ee8000c1e1900 */
[----:B------:R-:W4:Y:S04]  /*0c00*/  LDG.E R18, desc[UR4][R12.64+0x4] ;  /* 0x000004040c127981 */ /* 0x000f28000c1e1900 */
[----:B------:R-:W5:Y:S01]  /*0c10*/  LDG.E R19, desc[UR4][R6.64+0x4] ;  /* 0x0000040406137981 */ /* 0x000f62000c1e1900 */
        /* <DEDUP_REMOVED lines=9> */
[----:B0-----:R-:W2:Y:S04]  /*0cb0*/  LDG.E R17, desc[UR4][R8.64+0x8] ;  /* 0x0000080408117981 */ /* 0x001ea8000c1e1900 */
        /* <DEDUP_REMOVED lines=11> */
[----:B------:R-:W-:Y:S04]  /*0d70*/  STG.E desc[UR4][R2.64+0x8], R17 ;  /* 0x0000081102007986 */ /* 0x000fe8000c101904 */
[----:B------:R-:W2:Y:S04]  /*0d80*/  LDG.E R9, desc[UR4][R8.64+0xc] ;  /* 0x00000c0408097981 */ /* 0x000ea8000c1e1900 */
[----:B------:R-:W1:Y:S04]  /*0d90*/  LDG.E R10, desc[UR4][R10.64+0xc] ;  /* 0x00000c040a0a7981 */ /* 0x000e68000c1e1900 */
[----:B------:R-:W3:Y:S04]  /*0da0*/  LDG.E R12, desc[UR4][R12.64+0xc] ;  /* 0x00000c040c0c7981 */ /* 0x000ee8000c1e1900 */
[----:B------:R-:W4:Y:S01]  /*0db0*/  LDG.E R7, desc[UR4][R6.64+0xc] ;  /* 0x00000c0406077981 */ /* 0x000f22000c1e1900 */
[----:B--2---:R-:W-:Y:S01]  /*0dc0*/  FMUL R19, R4, R9 ;  /* 0x0000000904137220 */ /* 0x004fe20000400000 */
[----:B-1----:R-:W-:-:S03]  /*0dd0*/  FMUL R5, R15, R10 ;  /* 0x0000000a0f057220 */ /* 0x002fc60000400000 */
[----:B------:R-:W-:Y:S01]  /*0de0*/  FMUL R19, R14, R19 ;  /* 0x000000130e137220 */ /* 0x000fe20000400000 */
[----:B---3--:R-:W-:-:S03]  /*0df0*/  FMUL R15, R15, R12 ;  /* 0x0000000c0f0f7220 */ /* 0x008fc60000400000 */
[----:B------:R-:W-:Y:S01]  /*0e00*/  FFMA R5, R14, R5, R19 ;  /* 0x000000050e057223 */ /* 0x000fe20000000013 */
[----:B----4-:R-:W-:-:S03]  /*0e10*/  FMUL R4, R4, R7 ;  /* 0x0000000704047220 */ /* 0x010fc60000400000 */
[----:B------:R-:W-:-:S04]  /*0e20*/  FFMA R5, R0, R15, R5 ;  /* 0x0000000f00057223 */ /* 0x000fc80000000005 */
[----:B------:R-:W-:-:S05]  /*0e30*/  FFMA R5, R0, R4, R5 ;  /* 0x0000000400057223 */ /* 0x000fca0000000005 */
[----:B------:R-:W-:Y:S01]  /*0e40*/  STG.E desc[UR4][R2.64+0xc], R5 ;  /* 0x00000c0502007986 */ /* 0x000fe2000c101904 */
[----:B------:R-:W-:Y:S05]  /*0e50*/  EXIT ;  /* 0x000000000000794d */ /* 0x000fea0003800000 */
.L_x_615:
[----:B------:R-:W-:Y:S01]  /*0e60*/  SHF.L.U32 R15, R18, 0x2, RZ ;  /* 0x00000002120f7819 */ /* 0x000fe200000006ff */
[----:B------:R-:W-:-:S04]  /*0e70*/  IMAD.SHL.U32 R13, R13, 0x4, RZ ;  /* 0x000000040d0d7824 */ /* 0x000fc800078e00ff */
        /* <DEDUP_REMOVED lines=34> */
[----:B0-----:R-:W3:Y:S04]  /*10a0*/  LDG.E R17, desc[UR4][R10.64+0x8] ;  /* 0x000008040a117981 */ /* 0x001ee8000c1e1900 */
        /* <DEDUP_REMOVED lines=12> */
[----:B------:R-:W3:Y:S04]  /*1170*/  LDG.E R11, desc[UR4][R10.64+0xc] ;  /* 0x00000c040a0b7981 */ /* 0x000ee8000c1e1900 */
[----:B------:R-:W4:Y:S04]  /*1180*/  LDG.E R13, desc[UR4][R12.64+0xc] ;  /* 0x00000c040c0d7981 */ /* 0x000f28000c1e1900 */
[----:B------:R-:W5:Y:S01]  /*1190*/  LDG.E R7, desc[UR4][R6.64+0xc] ;  /* 0x00000c0406077981 */ /* 0x000f62000c1e1900 */
[----:B--2---:R-:W-:Y:S01]  /*11a0*/  FMUL R18, R4, R9 ;  /* 0x0000000904127220 */ /* 0x004fe20000400000 */
[----:B---3--:R-:W-:-:S03]  /*11b0*/  FMUL R16, R11, R14 ;  /* 0x0000000e0b107220 */ /* 0x008fc60000400000 */
[----:B-1----:R-:W-:Y:S01]  /*11c0*/  FMUL R5, R18, R15 ;  /* 0x0000000f12057220 */ /* 0x002fe20000400000 */
[----:B----4-:R-:W-:-:S03]  /*11d0*/  FMUL R14, R13, R14 ;  /* 0x0000000e0d0e7220 */ /* 0x010fc60000400000 */
[----:B------:R-:W-:Y:S01]  /*11e0*/  FFMA R5, R16, R15, R5 ;  /* 0x0000000f10057223 */ /* 0x000fe20000000005 */
[----:B-----5:R-:W-:-:S03]  /*11f0*/  FMUL R4, R4, R7 ;  /* 0x0000000704047220 */ /* 0x020fc60000400000 */
[----:B------:R-:W-:-:S04]  /*1200*/  FFMA R5, R0, R14, R5 ;  /* 0x0000000e00057223 */ /* 0x000fc80000000005 */
[----:B------:R-:W-:-:S05]  /*1210*/  FFMA R5, R0, R4, R5 ;  /* 0x0000000400057223 */ /* 0x000fca0000000005 */
[----:B------:R-:W-:Y:S01]  /*1220*/  STG.E desc[UR4][R2.64+0xc], R5 ;  /* 0x00000c0502007986 */ /* 0x000fe2000c101904 */
[----:B------:R-:W-:Y:S05]  /*1230*/  EXIT ;  /* 0x000000000000794d */ /* 0x000fea0003800000 */
        .weak           $__internal_25_$__cuda_sm20_div_rn_f64_full
        .type           $__internal_25_$__cuda_sm20_div_rn_f64_full,@function
        .size           $__internal_25_$__cuda_sm20_div_rn_f64_full,(.L_x_869 - $__internal_25_$__cuda_sm20_div_rn_f64_full)
$__internal_25_$__cuda_sm20_div_rn_f64_full:
[C---:B------:R-:W-:Y:S01]  /*1240*/  FSETP.GEU.AND P0, PT, |R9|.reuse, 1.469367938527859385e-39, PT ;  /* 0x001000000900780b */ /* 0x040fe20003f0e200 */
[----:B------:R-:W-:Y:S01]  /*1250*/  IMAD.MOV.U32 R27, RZ, RZ, 0x1ca00000 ;  /* 0x1ca00000ff1b7424 */ /* 0x000fe200078e00ff */
[----:B------:R-:W-:Y:S01]  /*1260*/  LOP3.LUT R10, R9, 0x800fffff, RZ, 0xc0, !PT ;  /* 0x800fffff090a7812 */ /* 0x000fe200078ec0ff */
[----:B------:R-:W-:Y:S01]  /*1270*/  BSSY.RECONVERGENT B1, `(.L_x_617) ;  /* 0x0000054000017945 */ /* 0x000fe20003800200 */
[----:B------:R-:W-:Y:S02]  /*1280*/  MOV R18, 0x1 ;  /* 0x0000000100127802 */ /* 0x000fe40000000f00 */
[----:B------:R-:W-:Y:S02]  /*1290*/  LOP3.LUT R11, R10, 0x3ff00000, RZ, 0xfc, !PT ;  /* 0x3ff000000a0b7812 */ /* 0x000fe400078efcff */
[----:B------:R-:W-:Y:S02]  /*12a0*/  MOV R10, R8 ;  /* 0x00000008000a7202 */ /* 0x000fe40000000f00 */
[----:B------:R-:W-:-:S02]  /*12b0*/  FSETP.GEU.AND P2, PT, |R7|, 1.469367938527859385e-39, PT ;  /* 0x001000000700780b */ /* 0x000fc40003f4e200 */
[----:B------:R-:W-:Y:S01]  /*12c0*/  LOP3.LUT R26, R7, 0x7ff00000, RZ, 0xc0, !PT ;  /* 0x7ff00000071a7812 */ /* 0x000fe200078ec0ff */
[----:B------:R-:W-:Y:S01]  /*12d0*/  @!P0 DMUL R10, R8, 8.98846567431157953865e+307 ;  /* 0x7fe00000080a8828 */ /* 0x000fe20000000000 */
[----:B------:R-:W-:-:S04]  /*12e0*/  LOP3.LUT R29, R9, 0x7ff00000, RZ, 0xc0, !PT ;  /* 0x7ff00000091d7812 */ /* 0x000fc800078ec0ff */
[C---:B------:R-:W-:Y:S01]  /*12f0*/  ISETP.GE.U32.AND P1, PT, R26.reuse, R29, PT ;  /* 0x0000001d1a00720c */ /* 0x040fe20003f26070 */
[----:B------:R-:W0:Y:S04]  /*1300*/  MUFU.RCP64H R19, R11 ;  /* 0x0000000b00137308 */ /* 0x000e280000001800 */
[----:B------:R-:W-:Y:S02]  /*1310*/  @!P2 LOP3.LUT R21, R9, 0x7ff00000, RZ, 0xc0, !PT ;  /* 0x7ff000000915a812 */ /* 0x000fe400078ec0ff */
[----:B------:R-:W-:Y:S02]  /*1320*/  @!P0 LOP3.LUT R29, R11, 0x7ff00000, RZ, 0xc0, !PT ;  /* 0x7ff000000b1d8812 */ /* 0x000fe400078ec0ff */
[----:B------:R-:W-:-:S04]  /*1330*/  @!P2 ISETP.GE.U32.AND P3, PT, R26, R21, PT ;  /* 0x000000151a00a20c */ /* 0x000fc80003f66070 */
[----:B------:R-:W-:-:S04]  /*1340*/  @!P2 SEL R21, R27, 0x63400000, !P3 ;  /* 0x634000001b15a807 */ /* 0x000fc80005800000 */
[----:B------:R-:W-:Y:S01]  /*1350*/  @!P2 LOP3.LUT R24, R21, 0x80000000, R7, 0xf8, !PT ;  /* 0x800000001518a812 */ /* 0x000fe200078ef807 */
[----:B0-----:R-:W-:-:S03]  /*1360*/  DFMA R22, R18, -R10, 1 ;  /* 0x3ff000001216742b */ /* 0x001fc6000000080a */
[----:B------:R-:W-:Y:S02]  /*1370*/  @!P2 LOP3.LUT R25, R24, 0x100000, RZ, 0xfc, !PT ;  /* 0x001000001819a812 */ /* 0x000fe400078efcff */
[----:B------:R-:W-:-:S03]  /*1380*/  @!P2 MOV R24, RZ ;  /* 0x000000ff0018a202 */ /* 0x000fc60000000f00 */
        /* <DEDUP_REMOVED lines=12> */
[----:B------:R-:W-:Y:S02]  /*1450*/  @!P2 LOP3.LUT R22, R19, 0x7ff00000, RZ, 0xc0, !PT ;  /* 0x7ff000001316a812 */ /* 0x000fe400078ec0ff */
[----:B------:R-:W-:Y:S02]  /*1460*/  IADD3 R21, PT, PT, R29, -0x1, RZ ;  /* 0xffffffff1d157810 */ /* 0x000fe40007ffe0ff */
        /* <DEDUP_REMOVED lines=10> */
[----:B------:R-:W-:-:S04]  /*1510*/  MOV R6, RZ ;  /* 0x000000ff00067202 */ /* 0x000fc80000000f00 */
        /* <DEDUP_REMOVED lines=11> */
[----:B------:R-:W-:Y:S01]  /*15d0*/  DMUL.RP R10, R24, R10 ;  /* 0x0000000a180a7228 */ /* 0x000fe20000008000 */
[----:B------:R-:W-:-:S06]  /*15e0*/  MOV R6, RZ ;  /* 0x000000ff00067202 */ /* 0x000fcc0000000f00 */
[----:B------:R-:W-:-:S03]  /*15f0*/  DFMA R6, R20, -R6, R24 ;  /* 0x800000061406722b */ /* 0x000fc60000000018 */
[----:B------:R-:W-:-:S03]  /*1600*/  LOP3.LUT R9, R11, R9, RZ, 0x3c, !PT ;  /* 0x000000090b097212 */ /* 0x000fc600078e3cff */
[----:B------:R-:W-:-:S04]  /*1610*/  IADD3 R6, PT, PT, -R22, -0x43300000, RZ ;  /* 0xbcd0000016067810 */ /* 0x000fc80007ffe1ff */
[----:B------:R-:W-:-:S04]  /*1620*/  FSETP.NEU.AND P0, PT, |R7|, R6, PT ;  /* 0x000000060700720b */ /* 0x000fc80003f0d200 */
[----:B------:R-:W-:Y:S02]  /*1630*/  FSEL R20, R10, R20, !P0 ;  /* 0x000000140a147208 */ /* 0x000fe40004000000 */
[----:B------:R-:W-:Y:S01]  /*1640*/  FSEL R21, R9, R21, !P0 ;  /* 0x0000001509157208 */ /* 0x000fe20004000000 */
[----:B------:R-:W-:Y:S06]  /*1650*/  BRA `(.L_x_619) ;  /* 0x0000000000547947 */ /* 0x000fec0003800000 */
.L_x_618:
        /* <DEDUP_REMOVED lines=11> */
[----:B------:R-:W-:Y:S02]  /*1710*/  @P0 LOP3.LUT R6, R21, 0x7ff00000, RZ, 0xfc, !PT ;  /* 0x7ff0000015060812 */ /* 0x000fe400078efcff */
[----:B------:R-:W-:Y:S01]  /*1720*/  @!P0 MOV R20, RZ ;  /* 0x000000ff00148202 */ /* 0x000fe20000000f00 */
[----:B------:R-:W-:Y:S01]  /*1730*/  @P0 IMAD.MOV.U32 R20, RZ, RZ, RZ ;  /* 0x000000ffff140224 */ /* 0x000fe200078e00ff */
[----:B------:R-:W-:Y:S01]  /*1740*/  @P0 MOV R21, R6 ;  /* 0x0000000600150202 */ /* 0x000fe20000000f00 */
[----:B------:R-:W-:Y:S06]  /*1750*/  BRA `(.L_x_619) ;  /* 0x0000000000147947 */ /* 0x000fec0003800000 */
.L_x_621:
[----:B------:R-:W-:Y:S02]  /*1760*/  LOP3.LUT R21, R9, 0x80000, RZ, 0xfc, !PT ;  /* 0x0008000009157812 */ /* 0x000fe400078efcff */
[----:B------:R-:W-:Y:S01]  /*1770*/  MOV R20, R8 ;  /* 0x0000000800147202 */ /* 0x000fe20000000f00 */
[----:B------:R-:W-:Y:S06]  /*1780*/  BRA `(.L_x_619) ;  /* 0x0000000000087947 */ /* 0x000fec0003800000 */
.L_x_620:
[----:B------:R-:W-:Y:S01]  /*1790*/  LOP3.LUT R21, R7, 0x80000, RZ, 0xfc, !PT ;  /* 0x0008000007157812 */ /* 0x000fe200078efcff */
[----:B------:R-:W-:-:S07]  /*17a0*/  IMAD.MOV.U32 R20, RZ, RZ, R6 ;  /* 0x000000ffff147224 */ /* 0x000fce00078e0006 */
.L_x_619:
[----:B------:R-:W-:Y:S05]  /*17b0*/  BSYNC.RECONVERGENT B1 ;  /* 0x0000000000017941 */ /* 0x000fea0003800200 */
.L_x_617:
[----:B------:R-:W-:Y:S01]  /*17c0*/  HFMA2 R7, -RZ, RZ, 0, 0 ;  /* 0x00000000ff077431 */ /* 0x000fe200000001ff */
[----:B------:R-:W-:-:S04]  /*17d0*/  MOV R6, R0 ;  /* 0x0000000000067202 */ /* 0x000fc80000000f00 */
[----:B------:R-:W-:Y:S05]  /*17e0*/  RET.REL.NODEC R6 `(_Z34nppiWarpPerspective_32f_C4R_kernelPKf8NppiSizei8NppiRectPfiS2_dddddddddi) ;  /* 0xffffffe806047950 */ /* 0x000fea0003c3ffff */
.L_x_622:
        /* <DEDUP_REMOVED lines=9> */
.L_x_869:


//--------------------- .text._Z34nppiWarpPerspective_16u_C4R_kernelPKt8NppiSizei8NppiRectPtiS2_dddddddddi --------------------------
	.section	.text._Z34nppiWarpPerspective_16u_C4R_kernelPKt8NppiSizei8NppiRectPtiS2_dddddddddi,"ax",@progbits
	.align	128
        .global         _Z34nppiWarpPerspective_16u_C4R_kernelPKt8NppiSizei8NppiRectPtiS2_dddddddddi
        .type           _Z34nppiWarpPerspective_16u_C4R_kernelPKt8NppiSizei8NppiRectPtiS2_dddddddddi,@function
        .size           _Z34nppiWarpPerspective_16u_C4R_kernelPKt8NppiSizei8NppiRectPtiS2_dddddddddi,(.L_x_870 - _Z34nppiWarpPerspective_16u_C4R_kernelPKt8NppiSizei8NppiRectPtiS2_dddddddddi)
        .other          _Z34nppiWarpPerspective_16u_C4R_kernelPKt8NppiSizei8NppiRectPtiS2_dddddddddi,@"STO_CUDA_ENTRY STV_DEFAULT"
_Z34nppiWarpPerspective_16u_C4R_kernelPKt8NppiSizei8NppiRectPtiS2_dddddddddi:
.text._Z34nppiWarpPerspective_16u_C4R_kernelPKt8NppiSizei8NppiRectPtiS2_dddddddddi:
        /* <DEDUP_REMOVED lines=42> */
.L_x_623:
        /* <DEDUP_REMOVED lines=23> */
[----:B0-----:R-:W-:Y:S05]  /*0410*/  CALL.REL.NOINC `($__internal_26_$__cuda_sm20_div_rn_f64_full) ;  /* 0x0000000c00587944 */ /* 0x001fea0003c00000 */
[----:B------:R-:W-:Y:S02]  /*0420*/  IMAD.MOV.U32 R2, RZ, RZ, R20 ;  /* 0x000000ffff027224 */ /* 0x000fe400078e0014 */
[----:B------:R-:W-:-:S07]  /*0430*/  IMAD.MOV.U32 R3, RZ, RZ, R21 ;  /* 0x000000ffff037224 */ /* 0x000fce00078e0015 */
.L_x_625:
[----:B0-----:R-:W-:Y:S05]  /*0440*/  BSYNC.RECONVERGENT B0 ;  /* 0x0000000000007941 */ /* 0x001fea0003800200 */
.L_x_624:
        /* <DEDUP_REMOVED lines=25> */
[----:B------:R-:W-:Y:S05]  /*05e0*/  CALL.REL.NOINC `($__internal_26_$__cuda_sm20_div_rn_f64_full) ;  /* 0x0000000800e47944 */ /* 0x000fea0003c00000 */
[----:B------:R-:W-:Y:S02]  /*05f0*/  IMAD.MOV.U32 R6, RZ, RZ, R20 ;  /* 0x000000ffff067224 */ /* 0x000fe400078e0014 */
[----:B------:R-:W-:-:S07]  /*0600*/  IMAD.MOV.U32 R7, RZ, RZ, R21 ;  /* 0x000000ffff077224 */ /* 0x000fce00078e0015 */
.L_x_627:
[----:B------:R-:W-:Y:S05]  /*0610*/  BSYNC.RECONVERGENT B0 ;  /* 0x0000000000007941 */ /* 0x000fea0003800200 */
.L_x_626:
        /* <DEDUP_REMOVED lines=13> */
[----:B-----5:R-:W-:Y:S02]  /*06f0*/  IMAD R4, R4, UR7, RZ ;  /* 0x0000000704047c24 */ /* 0x020fe4000f8e02ff */
[----:B0-----:R-:W-:-:S04]  /*0700*/  VIADD R7, R10, 0x1 ;  /* 0x000000010a077836 */ /* 0x001fc80000000000 */
        /* <DEDUP_REMOVED lines=30> */
[----:B------:R-:W-:-:S08]  /*08f0*/  IMAD.SHL.U32 R7, R12, 0x4, RZ ;  /* 0x000000040c077824 */ /* 0x000fd000078e00ff */
[----:B------:R-:W-:Y:S05]  /*0900*/  BRA.U UP0, `(.L_x_629) ;  /* 0x0000000100647547 */ /* 0x000fea000b800000 */
[----:B------:R-:W-:Y:S01]  /*0910*/  BSSY.RECONVERGENT B0, `(.L_x_630) ;  /* 0x0000006000007945 */ /* 0x000fe20003800200 */
[----:B------:R-:W-:Y:S01]  /*0920*/  IMAD.WIDE R2, R5, 0x2, R2 ;  /* 0x0000000205027825 */ /* 0x000fe200078e0202 */
[----:B------:R-:W-:-:S03]  /*0930*/  PRMT R5, RZ, 0x7610, R5 ;  /* 0x00007610ff057816 */ /* 0x000fc60000000005 */
[----:B------:R-:W-:Y:S01]  /*0940*/  IMAD.WIDE.U32 R10, R7, 0x2, R10 ;  /* 0x00000002070a7825 */ /* 0x000fe200078e000a */
[----:B------:R-:W-:Y:S06]  /*0950*/  @!P0 BRA `(.L_x_631) ;  /* 0x0000000000048947 */ /* 0x000fec0003800000 */
[----:B------:R0:W5:Y:S02]  /*0960*/  LDG.E.U16 R5, desc[UR4][R10.64] ;  /* 0x000000040a057981 */ /* 0x000164000c1e1500 */
.L_x_631:
[----:B------:R-:W-:Y:S05]  /*0970*/  BSYNC.RECONVERGENT B0 ;  /* 0x0000000000007941 */ /* 0x000fea0003800200 */
.L_x_630:
[----:B-----5:R1:W-:Y:S01]  /*0980*/  STG.E.U16 desc[UR4][R2.64], R5 ;  /* 0x0000000502007986 */ /* 0x0203e2000c101504 */
[----:B------:R-:W-:Y:S04]  /*0990*/  BSSY.RECONVERGENT B0, `(.L_x_632) ;  /* 0x0000008000007945 */ /* 0x000fe80003800200 */
[----:B------:R-:W-:Y:S05]  /*09a0*/  @!P0 BRA `(.L_x_633) ;  /* 0x0000000000108947 */ /* 0x000fea0003800000 */
[----:B-1----:R-:W2:Y:S04]  /*09b0*/  LDG.E.U16 R5, desc[UR4][R10.64+0x2] ;  /* 0x000002040a057981 */ /* 0x002ea8000c1e1500 */
[----:B--2---:R1:W-:Y:S04]  /*09c0*/  STG.E.U16 desc[UR4][R2.64+0x2], R5 ;  /* 0x0000020502007986 */ /* 0x0043e8000c101504 */
[----:B------:R1:W5:Y:S01]  /*09d0*/  LDG.E.U16 R7, desc[UR4][R10.64+0x4] ;  /* 0x000004040a077981 */ /* 0x000362000c1e1500 */
[----:B------:R-:W-:Y:S05]  /*09e0*/  BRA `(.L_x_634) ;  /* 0x0000000000087947 */ /* 0x000fea0003800000 */
.L_x_633:
[----:B------:R2:W-:Y:S01]  /*09f0*/  STG.E.U16 desc[UR4][R2.64+0x2], RZ ;  /* 0x000002ff02007986 */ /* 0x0005e2000c101504 */
[----:B------:R-:W-:-:S07]  /*0a00*/  PRMT R7, RZ, 0x7610, R7 ;  /* 0x00007610ff077816 */ /* 0x000fce0000000007 */
.L_x_634:
[----:B------:R-:W-:Y:S05]  /*0a10*/  BSYNC.RECONVERGENT B0 ;  /* 0x0000000000007941 */ /* 0x000fea0003800200 */
.L_x_632:
[----:B-----5:R3:W-:Y:S01]  /*0a20*/  STG.E.U16 desc[UR4][R2.64+0x4], R7 ;  /* 0x0000040702007986 */ /* 0x0207e2000c101504 */
[----:B------:R-:W-:Y:S01]  /*0a30*/  BSSY.RECONVERGENT B0, `(.L_x_635) ;  /* 0x0000004000007945 */ /* 0x000fe20003800200 */
[----:B-1----:R-:W-:-:S03]  /*0a40*/  PRMT R5, RZ, 0x7610, R5 ;  /* 0x00007610ff057816 */ /* 0x002fc60000000005 */
[----:B------:R-:W-:Y:S05]  /*0a50*/  @!P0 BRA `(.L_x_636) ;  /* 0x0000000000048947 */ /* 0x000fea0003800000 */
[----:B------:R1:W5:Y:S02]  /*0a60*/  LDG.E.U16 R5, desc[UR4][R10.64+0x6] ;  /* 0x000006040a057981 */ /* 0x000364000c1e1500 */
.L_x_636:
[----:B------:R-:W-:Y:S05]  /*0a70*/  BSYNC.RECONVERGENT B0 ;  /* 0x0000000000007941 */ /* 0x000fea0003800200 */
.L_x_635:
[----:B-----5:R-:W-:Y:S01]  /*0a80*/  STG.E.U16 desc[UR4][R2.64+0x6], R5 ;  /* 0x0000060502007986 */ /* 0x020fe2000c101504 */
[----:B------:R-:W-:Y:S05]  /*0a90*/  EXIT ;  /* 0x000000000000794d */ /* 0x000fea0003800000 */
.L_x_629:
[----:B------:R-:W-:Y:S01]  /*0aa0*/  BSSY.RECONVERGENT B0, `(.L_x_637) ;  /* 0x0000006000007945 */ /* 0x000fe20003800200 */
[----:B------:R-:W-:Y:S01]  /*0ab0*/  IMAD.WIDE R2, R5, 0x2, R2 ;  /* 0x0000000205027825 */ /* 0x000fe200078e0202 */
[----:B------:R-:W-:-:S03]  /*0ac0*/  PRMT R5, RZ, 0x7610, R5 ;  /* 0x00007610ff057816 */ /* 0x000fc60000000005 */
[----:B------:R-:W-:Y:S01]  /*0ad0*/  IMAD.WIDE.U32 R10, R7, 0x2, R10 ;  /* 0x00000002070a7825 */ /* 0x000fe200078e000a */
[----:B------:R-:W-:Y:S06]  /*0ae0*/  @!P0 BRA `(.L_x_638) ;  /* 0x0000000000048947 */ /* 0x000fec0003800000 */
[----:B------:R0:W5:Y:S02]  /*0af0*/  LDG.E.U16 R5, desc[UR4][R10.64] ;  /* 0x000000040a057981 */ /* 0x000164000c1e1500 */
.L_x_638:
[----:B------:R-:W-:Y:S05]  /*0b00*/  BSYNC.RECONVERGENT B0 ;  /* 0x0000000000007941 */ /* 0x000fea0003800200 */
.L_x_637:
[----:B-----5:R1:W-:Y:S01]  /*0b10*/  STG.E.U16 desc[UR4][R2.64], R5 ;  /* 0x0000000502007986 */ /* 0x0203e2000c101504 */
[----:B------:R-:W-:Y:S04]  /*0b20*/  BSSY.RECONVERGENT B0, `(.L_x_639) ;  /* 0x0000008000007945 */ /* 0x000fe80003800200 */
[----:B------:R-:W-:Y:S05]  /*0b30*/  @!P0 BRA `(.L_x_640) ;  /* 0x0000000000108947 */ /* 0x000fea0003800000 */
[----:B-1----:R-:W2:Y:S04]  /*0b40*/  LDG.E.U16 R5, desc[UR4][R10.64+0x2] ;  /* 0x000002040a057981 */ /* 0x002ea8000c1e1500 */
[----:B--2---:R1:W-:Y:S04]  /*0b50*/  STG.E.U16 desc[UR4][R2.64+0x2], R5 ;  /* 0x0000020502007986 */ /* 0x0043e8000c101504 */
[----:B------:R1:W5:Y:S01]  /*0b60*/  LDG.E.U16 R7, desc[UR4][R10.64+0x4] ;  /* 0x000004040a077981 */ /* 0x000362000c1e1500 */
[----:B------:R-:W-:Y:S05]  /*0b70*/  BRA `(.L_x_641) ;  /* 0x0000000000087947 */ /* 0x000fea0003800000 */
.L_x_640:
[----:B------:R2:W-:Y:S01]  /*0b80*/  STG.E.U16 desc[UR4][R2.64+0x2], RZ ;  /* 0x000002ff02007986 */ /* 0x0005e2000c101504 */
[----:B------:R-:W-:-:S07]  /*0b90*/  PRMT R7, RZ, 0x7610, R7 ;  /* 0x00007610ff077816 */ /* 0x000fce0000000007 */
.L_x_641:
[----:B------:R-:W-:Y:S05]  /*0ba0*/  BSYNC.RECONVERGENT B0 ;  /* 0x0000000000007941 */ /* 0x000fea0003800200 */
.L_x_639:
[----:B-----5:R3:W-:Y:S01]  /*0bb0*/  STG.E.U16 desc[UR4][R2.64+0x4], R7 ;  /* 0x0000040702007986 */ /* 0x0207e2000c101504 */
[----:B------:R-:W-:Y:S01]  /*0bc0*/  BSSY.RECONVERGENT B0, `(.L_x_642) ;  /* 0x0000004000007945 */ /* 0x000fe20003800200 */
[----:B-1----:R-:W-:-:S03]  /*0bd0*/  PRMT R5, RZ, 0x7610, R5 ;  /* 0x00007610ff057816 */ /* 0x002fc60000000005 */
[----:B------:R-:W-:Y:S05]  /*0be0*/  @!P0 BRA `(.L_x_643) ;  /* 0x0000000000048947 */ /* 0x000fea0003800000 */
[----:B------:R1:W5:Y:S02]  /*0bf0*/  LDG.E.U16 R5, desc[UR4][R10.64+0x6] ;  /* 0x000006040a057981 */ /* 0x000364000c1e1500 */
.L_x_643:
[----:B------:R-:W-:Y:S05]  /*0c00*/  BSYNC.RECONVERGENT B0 ;  /* 0x0000000000007941 */ /* 0x000fea0003800200 */
.L_x_642:
[----:B-----5:R-:W-:Y:S01]  /*0c10*/  STG.E.U16 desc[UR4][R2.64+0x6], R5 ;  /* 0x0000060502007986 */ /* 0x020fe2000c101504 */
[----:B------:R-:W-:Y:S05]  /*0c20*/  EXIT ;  /* 0x000000000000794d */ /* 0x000fea0003800000 */
.L_x_628:
[----:B------:R-:W-:-:S04]  /*0c30*/  IADD3 R14, P0, PT, R6, R9, RZ ;  /* 0x00000009060e7210 */ /* 0x000fc80007f1e0ff */
[----:B------:R-:W-:-:S03]  /*0c40*/  LEA.HI.X.SX32 R15, R9, R7, 0x1, P0 ;  /* 0x00000007090f7211 */ /* 0x000fc600000f0eff */
[----:B------:R-:W-:-:S04]  /*0c50*/  IMAD.WIDE.U32 R10, R13, 0x2, R14 ;  /* 0x000000020d0a7825 */ /* 0x000fc800078e000e */
[----:B------:R-:W-:Y:S01]  /*0c60*/  IMAD.WIDE.U32 R12, R13, 0x2, R6 ;  /* 0x000000020d0c7825 */ /* 0x000fe200078e0006 */
[----:B------:R-:W2:Y:S03]  /*0c70*/  @P1 LDG.E.U16 R19, desc[UR4][R10.64] ;  /* 0x000000040a131981 */ /* 0x000ea6000c1e1500 */
[----:B------:R-:W-:-:S04]  /*0c80*/  IMAD.WIDE.U32 R14, R17, 0x2, R14 ;  /* 0x00000002110e7825 */ /* 0x000fc800078e000e */
[----:B------:R-:W-:Y:S01]  /*0c90*/  IMAD.WIDE.U32 R6, R17, 0x2, R6 ;  /* 0x0000000211067825 */ /* 0x000fe200078e0006 */
[----:B------:R-:W3:Y:S04]  /*0ca0*/  @P1 LDG.E.U16 R18, desc[UR4][R14.64] ;  /* 0x000000040e121981 */ /* 0x000ee8000c1e1500 */
[----:B------:R-:W4:Y:S04]  /*0cb0*/  @P1 LDG.E.U16 R17, desc[UR4][R12.64] ;  /* 0x000000040c111981 */ /* 0x000f28000c1e1500 */
[----:B------:R-:W5:Y:S01]  /*0cc0*/  @P1 LDG.E.U16 R9, desc[UR4][R6.64] ;  /* 0x0000000406091981 */ /* 0x000f62000c1e1500 */
[----:B------:R-:W-:Y:S01]  /*0cd0*/  IMAD.WIDE R2, R5, 0x2, R2 ;  /* 0x0000000205027825 */ /* 0x000fe200078e0202 */
[----:B------:R-:W-:Y:S01]  /*0ce0*/  BSSY.RECONVERGENT B0, `(.L_x_644) ;  /* 0x0000032000007945 */ /* 0x000fe20003800200 */
[----:B--2---:R-:W-:-:S05]  /*0cf0*/  @P1 I2FP.F32.U32 R21, R19 ;  /* 0x0000001300151245 */ /* 0x004fca0000201000 */
[----:B------:R-:W-:Y:S01]  /*0d00*/  @P1 FMUL R21, R0, R21 ;  /* 0x0000001500151220 */ /* 0x000fe20000400000 */
[----:B---3--:R-:W-:Y:S02]  /*0d10*/  @P1 I2FP.F32.U32 R19, R18 ;  /* 0x0000001200131245 */ /* 0x008fe40000201000 */
[----:B----4-:R-:W-:-:S03]  /*0d20*/  @P1 I2FP.F32.U32 R17, R17 ;  /* 0x0000001100111245 */ /* 0x010fc60000201000 */
[----:B------:R-:W-:Y:S01]  /*0d30*/  @P1 FFMA R19, R4, R19, R21 ;  /* 0x0000001304131223 */ /* 0x000fe20000000015 */
[----:B-----5:R-:W-:Y:S01]  /*0d40*/  @P1 I2FP.F32.U32 R9, R9 ;  /* 0x0000000900091245 */ /* 0x020fe20000201000 */
[----:B------:R-:W-:Y:S02]  /*0d50*/  @P1 FMUL R18, R0, R17 ;  /* 0x0000001100121220 */ /* 0x000fe40000400000 */
[----:B------:R-:W-:Y:S02]  /*0d60*/  @P1 FMUL R19, R8, R19 ;  /* 0x0000001308131220 */ /* 0x000fe40000400000 */
[----:B------:R-:W-:Y:S01]  /*0d70*/  @P1 FFMA R17, R4, R9, R18 ;  /* 0x0000000904111223 */ /* 0x000fe20000000012 */
[----:B------:R-:W-:-:S03]  /*0d80*/  PRMT R9, RZ, 0x7610, R9 ;  /* 0x00007610ff097816 */ /* 0x000fc60000000009 */
[----:B------:R-:W-:-:S04]  /*0d90*/  @P1 FFMA R17, R16, R17, R19 ;  /* 0x0000001110111223 */ /* 0x000fc80000000013 */
[----:B------:R-:W0:Y:S02]  /*0da0*/  @P1 F2I.U32.TRUNC.NTZ R9, R17 ;  /* 0x0000001100091305 */ /* 0x000e24000020f000 */
[----:B0-----:R0:W-:Y:S01]  /*0db0*/  STG.E.U16 desc[UR4][R2.64], R9 ;  /* 0x0000000902007986 */ /* 0x0011e2000c101504 */
[----:B------:R-:W-:Y:S05]  /*0dc0*/  @!P1 BRA `(.L_x_645) ;  /* 0x0000000000849947 */ /* 0x000fea0003800000 */
[----:B------:R-:W2:Y:S04]  /*0dd0*/  LDG.E.U16 R18, desc[UR4][R10.64+0x2] ;  /* 0x000002040a127981 */ /* 0x000ea8000c1e1500 */
[----:B0-----:R-:W3:Y:S04]  /*0de0*/  LDG.E.U16 R9, desc[UR4][R12.64+0x2] ;  /* 0x000002040c097981 */ /* 0x001ee8000c1e1500 */
[----:B------:R-:W4:Y:S04]  /*0df0*/  LDG.E.U16 R17, desc[UR4][R14.64+0x2] ;  /* 0x000002040e117981 */ /* 0x000f28000c1e1500 */
[----:B------:R-:W5:Y:S01]  /*0e00*/  LDG.E.U16 R5, desc[UR4][R6.64+0x2] ;  /* 0x0000020406057981 */ /* 0x000f62000c1e1500 */
[----:B--2---:R-:W-:-:S02]  /*0e10*/  I2FP.F32.U32 R19, R18 ;  /* 0x0000001200137245 */ /* 0x004fc40000201000 */
[----:B---3--:R-:W-:-:S03]  /*0e20*/  I2FP.F32.U32 R9, R9 ;  /* 0x0000000900097245 */ /* 0x008fc60000201000 */
[C---:B------:R-:W-:Y:S01]  /*0e30*/  FMUL R19, R0.reuse, R19 ;  /* 0x0000001300137220 */ /* 0x040fe20000400000 */
[----:B----4-:R-:W-:Y:S01]  /*0e40*/  I2FP.F32.U32 R17, R17 ;  /* 0x0000001100117245 */ /* 0x010fe20000201000 */
[----:B------:R-:W-:Y:S01]  /*0e50*/  FMUL R18, R0, R9 ;  /* 0x0000000900127220 */ /* 0x000fe20000400000 */
[----:B-----5:R-:W-:-:S03]  /*0e60*/  I2FP.F32.U32 R5, R5 ;  /* 0x0000000500057245 */ /* 0x020fc60000201000 */
[C---:B------:R-:W-:Y:S02]  /*0e70*/  FFMA R17, R4.reuse, R17, R19 ;  /* 0x0000001104117223 */ /* 0x040fe40000000013 */
[----:B------:R-:W-:Y:S02]  /*0e80*/  FFMA R5, R4, R5, R18 ;  /* 0x0000000504057223 */ /* 0x000fe40000000012 */
[----:B------:R-:W-:-:S04]  /*0e90*/  FMUL R17, R8, R17 ;  /* 0x0000001108117220 */ /* 0x000fc80000400000 */
[----:B------:R-:W-:-:S06]  /*0ea0*/  FFMA R5, R16, R5, R17 ;  /* 0x0000000510057223 */ /* 0x000fcc0000000011 */
[----:B------:R-:W0:Y:S02]  /*0eb0*/  F2I.U32.TRUNC.NTZ R5, R5 ;  /* 0x0000000500057305 */ /* 0x000e24000020f000 */
[----:B0-----:R0:W-:Y:S04]  /*0ec0*/  STG.E.U16 desc[UR4][R2.64+0x2], R5 ;  /* 0x0000020502007986 */ /* 0x0011e8000c101504 */
[----:B------:R-:W2:Y:S04]  /*0ed0*/  LDG.E.U16 R19, desc[UR4][R10.64+0x4] ;  /* 0x000004040a137981 */ /* 0x000ea8000c1e1500 */
[----:B------:R-:W3:Y:S04]  /*0ee0*/  LDG.E.U16 R17, desc[UR4][R12.64+0x4] ;  /* 0x000004040c117981 */ /* 0x000ee8000c1e1500 */
        /* <DEDUP_REMOVED lines=13> */
[----:B0-----:R-:W-:Y:S01]  /*0fc0*/  PRMT R5, R9, 0x7610, R5 ;  /* 0x0000761009057816 */ /* 0x001fe20000000005 */
[----:B------:R-:W-:Y:S06]  /*0fd0*/  BRA `(.L_x_646) ;  /* 0x0000000000087947 */ /* 0x000fec0003800000 */
.L_x_645:
[----:B------:R1:W-:Y:S01]  /*0fe0*/  STG.E.U16 desc[UR4][R2.64+0x2], RZ ;  /* 0x000002ff02007986 */ /* 0x0003e2000c101504 */
[----:B------:R-:W-:-:S07]  /*0ff0*/  PRMT R5, RZ, 0x7610, R5 ;  /* 0x00007610ff057816 */ /* 0x000fce0000000005 */
.L_x_646:
[----:B------:R-:W-:Y:S05]  /*1000*/  BSYNC.RECONVERGENT B0 ;  /* 0x0000000000007941 */ /* 0x000fea0003800200 */
.L_x_644:
[----:B------:R2:W-:Y:S01]  /*1010*/  STG.E.U16 desc[UR4][R2.64+0x4], R5 ;  /* 0x0000040502007986 */ /* 0x0005e2000c101504 */
[----:B------:R-:W-:Y:S01]  /*1020*/  BSSY.RECONVERGENT B0, `(.L_x_647) ;  /* 0x0000013000007945 */ /* 0x000fe20003800200 */
[----:B0-----:R-:W-:-:S03]  /*1030*/  PRMT R9, RZ, 0x7610, R9 ;  /* 0x00007610ff097816 */ /* 0x001fc60000000009 */
[----:B------:R-:W-:Y:S05]  /*1040*/  @!P1 BRA `(.L_x_648) ;  /* 0x0000000000409947 */ /* 0x000fea0003800000 */
        /* <DEDUP_REMOVED lines=15> */
[----:B0-----:R-:W-:-:S07]  /*1140*/  PRMT R9, R5, 0x7610, R9 ;  /* 0x0000761005097816 */ /* 0x001fce0000000009 */
.L_x_648:
[----:B------:R-:W-:Y:S05]  /*1150*/  BSYNC.RECONVERGENT B0 ;  /* 0x0000000000007941 */ /* 0x000fea0003800200 */
.L_x_647:
[----:B------:R-:W-:Y:S01]  /*1160*/  STG.E.U16 desc[UR4][R2.64+0x6], R9 ;  /* 0x0000060902007986 */ /* 0x000fe2000c101504 */
[----:B------:R-:W-:Y:S05]  /*1170*/  EXIT ;  /* 0x000000000000794d */ /* 0x000fea0003800000 */
        .weak           $__internal_26_$__cuda_sm20_div_rn_f64_full
        .type           $__internal_26_$__cuda_sm20_div_rn_f64_full,@function
        .size           $__internal_26_$__cuda_sm20_div_rn_f64_full,(.L_x_870 - $__internal_26_$__cuda_sm20_div_rn_f64_full)
$__internal_26_$__cuda_sm20_div_rn_f64_full:
        /* <DEDUP_REMOVED lines=66> */
.L_x_650:
        /* <DEDUP_REMOVED lines=16> */
.L_x_653:
[----:B------:R-:W-:Y:S01]  /*16a0*/  LOP3.LUT R21, R9, 0x80000, RZ, 0xfc, !PT ;  /* 0x0008000009157812 */ /* 0x000fe200078efcff */
[----:B------:R-:W-:Y:S01]  /*16b0*/  IMAD.MOV.U32 R20, RZ, RZ, R8 ;  /* 0x000000ffff147224 */ /* 0x000fe200078e0008 */
[----:B------:R-:W-:Y:S06]  /*16c0*/  BRA `(.L_x_651) ;  /* 0x0000000000087947 */ /* 0x000fec0003800000 */
.L_x_652:
[----:B------:R-:W-:Y:S01]  /*16d0*/  LOP3.LUT R21, R7, 0x80000, RZ, 0xfc, !PT ;  /* 0x0008000007157812 */ /* 0x000fe200078efcff */
[----:B------:R-:W-:-:S07]  /*16e0*/  IMAD.MOV.U32 R20, RZ, RZ, R6 ;  /* 0x000000ffff147224 */ /* 0x000fce00078e0006 */
.L_x_651:
[----:B------:R-:W-:Y:S05]  /*16f0*/  BSYNC.RECONVERGENT B1 ;  /* 0x0000000000017941 */ /* 0x000fea0003800200 */
.L_x_649:
[----:B------:R-:W-:Y:S02]  /*1700*/  IMAD.MOV.U32 R6, RZ, RZ, R0 ;  /* 0x000000ffff067224 */ /* 0x000fe400078e0000 */
[----:B------:R-:W-:-:S04]  /*1710*/  IMAD.MOV.U32 R7, RZ, RZ, 0x0 ;  /* 0x00000000ff077424 */ /* 0x000fc800078e00ff */
[----:B------:R-:W-:Y:S05]  /*1720*/  RET.REL.NODEC R6 `(_Z34nppiWarpPerspective_16u_C4R_kernelPKt8NppiSizei8NppiRectPtiS2_dddddddddi) ;  /* 0xffffffe806347950 */ /* 0x000fea0003c3ffff */
.L_x_654:
        /* <DEDUP_REMOVED lines=13> */
.L_x_870:


//--------------------- .text._Z34nppiWarpPerspective_16u_C3R_kernelPKt8NppiSizei8NppiRectPtiS2_dddddddddi --------------------------
	.section	.text._Z34nppiWarpPerspective_16u_C3R_kernelPKt8NppiSizei8NppiRectPtiS2_dddddddddi,"ax",@progbits
	.align	128
        .global         _Z34nppiWarpPerspective_16u_C3R_kernelPKt8NppiSizei8NppiRectPtiS2_dddddddddi
        .type           _Z34nppiWarpPerspective_16u_C3R_kernelPKt8NppiSizei8NppiRectPtiS2_dddddddddi,@function
        .size           _Z34nppiWarpPerspective_16u_C3R_kernelPKt8NppiSizei8NppiRectPtiS2_dddddddddi,(.L_x_871 - _Z34nppiWarpPerspective_16u_C3R_kernelPKt8NppiSizei8NppiRectPtiS2_dddddddddi)
        .other          _Z34nppiWarpPerspective_16u_C3R_kernelPKt8NppiSizei8NppiRectPtiS2_dddddddddi,@"STO_CUDA_ENTRY STV_DEFAULT"
_Z34nppiWarpPerspective_16u_C3R_kernelPKt8NppiSizei8NppiRectPtiS2_dddddddddi:
.text._Z34nppiWarpPerspective_16u_C3R_kernelPKt8NppiSizei8NppiRectPtiS2_dddddddddi:
        /* <DEDUP_REMOVED lines=41> */
.L_x_655:
        /* <DEDUP_REMOVED lines=23> */
[----:B0-----:R-:W-:Y:S05]  /*0400*/  CALL.REL.NOINC `($__internal_27_$__cuda_sm20_div_rn_f64_full) ;  /* 0x0000000800d07944 */ /* 0x001fea0003c00000 */
[----:B------:R-:W-:Y:S02]  /*0410*/  IMAD.MOV.U32 R2, RZ, RZ, R20 ;  /* 0x000000ffff027224 */ /* 0x000fe400078e0014 */
[----:B------:R-:W-:-:S07]  /*0420*/  IMAD.MOV.U32 R3, RZ, RZ, R21 ;  /* 0x000000ffff037224 */ /* 0x000fce00078e0015 */
.L_x_657:
[----:B0-----:R-:W-:Y:S05]  /*0430*/  BSYNC.RECONVERGENT B0 ;  /* 0x0000000000007941 */ /* 0x001fea0003800200 */
.L_x_656:
        /* <DEDUP_REMOVED lines=25> */
[----:B------:R-:W-:Y:S05]  /*05d0*/  CALL.REL.NOINC `($__internal_27_$__cuda_sm20_div_rn_f64_full) ;  /* 0x00000008005c7944 */ /* 0x000fea0003c00000 */
[----:B------:R-:W-:Y:S02]  /*05e0*/  IMAD.MOV.U32 R6, RZ, RZ, R20 ;  /* 0x000000ffff067224 */ /* 0x000fe400078e0014 */
[----:B------:R-:W-:-:S07]  /*05f0*/  IMAD.MOV.U32 R7, RZ, RZ, R21 ;  /* 0x000000ffff077224 */ /* 0x000fce00078e0015 */
.L_x_659:
[----:B------:R-:W-:Y:S05]  /*0600*/  BSYNC.RECONVERGENT B0 ;  /* 0x0000000000007941 */ /* 0x000fea0003800200 */
.L_x_658:
        /* <DEDUP_REMOVED lines=21> */
[C---:B------:R-:W-:Y:S01]  /*0760*/  VIADD R3, R11.reuse, 0x1 ;  /* 0x000000010b037836 */ /* 0x040fe20000000000 */
[----:B------:R-:W-:Y:S01]  /*0770*/  IADD3 R6, P5, PT, R4, UR12, RZ ;  /* 0x0000000c04067c10 */ /* 0x000fe2000ffbe0ff */
[----:B------:R-:W-:Y:S01]  /*0780*/  FADD R9, -R0, 1 ;  /* 0x3f80000000097421 */ /* 0x000fe20000000100 */
        /* <DEDUP_REMOVED lines=24> */
[----:B------:R-:W-:Y:S01]  /*0910*/  IMAD.WIDE.U32 R12, R3, 0x2, R12 ;  /* 0x00000002030c7825 */ /* 0x000fe200078e000c */
[----:B------:R-:W-:-:S03]  /*0920*/  PRMT R3, RZ, 0x7610, R3 ;  /* 0x00007610ff037816 */ /* 0x000fc60000000003 */
[----:B------:R-:W-:Y:S01]  /*0930*/  IMAD.WIDE R6, R19, 0x2, R6 ;  /* 0x0000000213067825 */ /* 0x000fe200078e0206 */
[----:B------:R-:W-:Y:S06]  /*0940*/  @!P0 BRA `(.L_x_663) ;  /* 0x0000000000048947 */ /* 0x000fec0003800000 */
[----:B------:R0:W5:Y:S02]  /*0950*/  LDG.E.U16 R3, desc[UR4][R12.64] ;  /* 0x000000040c037981 */ /* 0x000164000c1e1500 */
.L_x_663:
[----:B------:R-:W-:Y:S05]  /*0960*/  BSYNC.RECONVERGENT B0 ;  /* 0x0000000000007941 */ /* 0x000fea0003800200 */
.L_x_662:
[----:B-----5:R1:W-:Y:S01]  /*0970*/  STG.E.U16 desc[UR4][R6.64], R3 ;  /* 0x0000000306007986 */ /* 0x0203e2000c101504 */
[----:B------:R-:W-:Y:S05]  /*0980*/  @!P0 BRA `(.L_x_664) ;  /* 0x0000000000148947 */ /* 0x000fea0003800000 */
[----:B-1----:R-:W2:Y:S04]  /*0990*/  LDG.E.U16 R3, desc[UR4][R12.64+0x2] ;  /* 0x000002040c037981 */ /* 0x002ea8000c1e1500 */
[----:B--2---:R-:W-:Y:S04]  /*09a0*/  STG.E.U16 desc[UR4][R6.64+0x2], R3 ;  /* 0x0000020306007986 */ /* 0x004fe8000c101504 */
[----:B------:R-:W2:Y:S04]  /*09b0*/  LDG.E.U16 R5, desc[UR4][R12.64+0x4] ;  /* 0x000004040c057981 */ /* 0x000ea8000c1e1500 */
[----:B--2---:R-:W-:Y:S01]  /*09c0*/  STG.E.U16 desc[UR4][R6.64+0x4], R5 ;  /* 0x0000040506007986 */ /* 0x004fe2000c101504 */
[----:B------:R-:W-:Y:S05]  /*09d0*/  EXIT ;  /* 0x000000000000794d */ /* 0x000fea0003800000 */
.L_x_664:
[----:B------:R-:W-:Y:S04]  /*09e0*/  STG.E.U16 desc[UR4][R6.64+0x2], RZ ;  /* 0x000002ff06007986 */ /* 0x000fe8000c101504 */
[----:B------:R-:W-:Y:S01]  /*09f0*/  STG.E.U16 desc[UR4][R6.64+0x4], RZ ;  /* 0x000004ff06007986 */ /* 0x000fe2000c101504 */
[----:B------:R-:W-:Y:S05]  /*0a00*/  EXIT ;  /* 0x000000000000794d */ /* 0x000fea0003800000 */
.L_x_661:
[----:B------:R-:W-:Y:S01]  /*0a10*/  BSSY.RECONVERGENT B0, `(.L_x_665) ;  /* 0x0000006000007945 */ /* 0x000fe20003800200 */
[----:B------:R-:W-:Y:S01]  /*0a20*/  IMAD.WIDE.U32 R12, R3, 0x2, R12 ;  /* 0x00000002030c7825 */ /* 0x000fe200078e000c */
[----:B------:R-:W-:-:S03]  /*0a30*/  PRMT R3, RZ, 0x7610, R3 ;  /* 0x00007610ff037816 */ /* 0x000fc60000000003 */
[----:B------:R-:W-:Y:S01]  /*0a40*/  IMAD.WIDE R6, R19, 0x2, R6 ;  /* 0x0000000213067825 */ /* 0x000fe200078e0206 */
[----:B------:R-:W-:Y:S06]  /*0a50*/  @!P0 BRA `(.L_x_666) ;  /* 0x0000000000048947 */ /* 0x000fec0003800000 */
[----:B------:R0:W5:Y:S02]  /*0a60*/  LDG.E.U16 R3, desc[UR4][R12.64] ;  /* 0x000000040c037981 */ /* 0x000164000c1e1500 */
.L_x_666:
[----:B------:R-:W-:Y:S05]  /*0a70*/  BSYNC.RECONVERGENT B0 ;  /* 0x0000000000007941 */ /* 0x000fea0003800200 */
.L_x_665:
[----:B-----5:R1:W-:Y:S01]  /*0a80*/  STG.E.U16 desc[UR4][R6.64], R3 ;  /* 0x0000000306007986 */ /* 0x0203e2000c101504 */
[----:B------:R-:W-:Y:S04]  /*0a90*/  BSSY.RECONVERGENT B0, `(.L_x_667) ;  /* 0x0000008000007945 */ /* 0x000fe80003800200 */
[----:B------:R-:W-:Y:S05]  /*0aa0*/  @!P0 BRA `(.L_x_668) ;  /* 0x0000000000108947 */ /* 0x000fea0003800000 */
[----:B-1----:R-:W2:Y:S04]  /*0ab0*/  LDG.E.U16 R3, desc[UR4][R12.64+0x2] ;  /* 0x000002040c037981 */ /* 0x002ea8000c1e1500 */
[----:B--2---:R3:W-:Y:S04]  /*0ac0*/  STG.E.U16 desc[UR4][R6.64+0x2], R3 ;  /* 0x0000020306007986 */ /* 0x0047e8000c101504 */
[----:B------:R3:W5:Y:S01]  /*0ad0*/  LDG.E.U16 R5, desc[UR4][R12.64+0x4] ;  /* 0x000004040c057981 */ /* 0x000762000c1e1500 */
[----:B------:R-:W-:Y:S05]  /*0ae0*/  BRA `(.L_x_669) ;  /* 0x0000000000087947 */ /* 0x000fea0003800000 */
.L_x_668:
[----:B------:R2:W-:Y:S01]  /*0af0*/  STG.E.U16 desc[UR4][R6.64+0x2], RZ ;  /* 0x000002ff06007986 */ /* 0x0005e2000c101504 */
[----:B------:R-:W-:-:S07]  /*0b00*/  PRMT R5, RZ, 0x7610, R5 ;  /* 0x00007610ff057816 */ /* 0x000fce0000000005 */
.L_x_669:
[----:B------:R-:W-:Y:S05]  /*0b10*/  BSYNC.RECONVERGENT B0 ;  /* 0x0000000000007941 */ /* 0x000fea0003800200 */
.L_x_667:
[----:B-----5:R-:W-:Y:S01]  /*0b20*/  STG.E.U16 desc[UR4][R6.64+0x4], R5 ;  /* 0x0000040506007986 */ /* 0x020fe2000c101504 */
[----:B------:R-:W-:Y:S05]  /*0b30*/  EXIT ;  /* 0x000000000000794d */ /* 0x000fea0003800000 */
.L_x_660:
[----:B------:R-:W-:Y:S01]  /*0b40*/  IADD3 R4, P0, PT, R2, R15, RZ ;  /* 0x0000000f02047210 */ /* 0x000fe20007f1e0ff */
[----:B------:R-:W-:-:S03]  /*0b50*/  @P1 IMAD.WIDE.U32 R20, R17, 0x2, R2 ;  /* 0x0000000211141825 */ /* 0x000fc600078e0002 */
[----:B------:R-:W-:-:S03]  /*0b60*/  LEA.HI.X.SX32 R5, R15, R3, 0x1, P0 ;  /* 0x000000030f057211 */ /* 0x000fc600000f0eff */
[----:B------:R-:W2:Y:S01]  /*0b70*/  @P1 LDG.E.U16 R20, desc[UR4][R20.64] ;  /* 0x0000000414141981 */ /* 0x000ea2000c1e1500 */
[----:B------:R-:W-:-:S04]  /*0b80*/  @P1 IMAD.WIDE.U32 R22, R17, 0x2, R4 ;  /* 0x0000000211161825 */ /* 0x000fc800078e0004 */
[C---:B------:R-:W-:Y:S02]  /*0b90*/  @P1 IMAD.WIDE.U32 R12, R11.reuse, 0x2, R4 ;  /* 0x000000020b0c1825 */ /* 0x040fe400078e0004 */
[----:B------:R-:W3:Y:S02]  /*0ba0*/  @P1 LDG.E.U16 R22, desc[UR4][R22.64] ;  /* 0x0000000416161981 */ /* 0x000ee4000c1e1500 */
[----:B------:R-:W-:Y:S02]  /*0bb0*/  @P1 IMAD.WIDE.U32 R14, R11, 0x2, R2 ;  /* 0x000000020b0e1825 */ /* 0x000fe400078e0002 */
[----:B------:R0:W4:Y:S04]  /*0bc0*/  @P1 LDG.E.U16 R12, desc[UR4][R12.64] ;  /* 0x000000040c0c1981 */ /* 0x000128000c1e1500 */
[----:B------:R-:W5:Y:S01]  /*0bd0*/  @P1 LDG.E.U16 R14, desc[UR4][R14.64] ;  /* 0x000000040e0e1981 */ /* 0x000f62000c1e1500 */
[----:B0-----:R-:W-:Y:S01]  /*0be0*/  PRMT R13, RZ, 0x7610, R13 ;  /* 0x00007610ff0d7816 */ /* 0x001fe2000000000d */
[----:B------:R-:W-:Y:S01]  /*0bf0*/  IMAD.WIDE R6, R19, 0x2, R6 ;  /* 0x0000000213067825 */ /* 0x000fe200078e0206 */
[----:B--2---:R-:W-:-:S02]  /*0c00*/  @P1 I2FP.F32.U32 R27, R20 ;  /* 0x00000014001b1245 */ /* 0x004fc40000201000 */
[----:B---3--:R-:W-:Y:S02]  /*0c10*/  @P1 I2FP.F32.U32 R25, R22 ;  /* 0x0000001600191245 */ /* 0x008fe40000201000 */
[----:B----4-:R-:W-:-:S03]  /*0c20*/  @P1 I2FP.F32.U32 R29, R12 ;  /* 0x0000000c001d1245 */ /* 0x010fc60000201000 */
[C---:B------:R-:W-:Y:S01]  /*0c30*/  @P1 FMUL R18, R8.reuse, R25 ;  /* 0x0000001908121220 */ /* 0x040fe20000400000 */
[----:B------:R-:W-:Y:S01]  /*0c40*/  @P1 FMUL R16, R8, R27 ;  /* 0x0000001b08101220 */ /* 0x000fe20000400000 */
[----:B-----5:R-:W-:Y:S02]  /*0c50*/  @P1 I2FP.F32.U32 R25, R14 ;  /* 0x0000000e00191245 */ /* 0x020fe40000201000 */
[----:B------:R-:W-:-:S03]  /*0c60*/  @P1 FFMA R29, R10, R29, R18 ;  /* 0x0000001d0a1d1223 */ /* 0x000fc60000000012 */
[----:B------:R-:W-:Y:S01]  /*0c70*/  @P1 FFMA R16, R10, R25, R16 ;  /* 0x000000190a101223 */ /* 0x000fe20000000010 */
[----:B------:R-:W-:-:S04]  /*0c80*/  @P1 FMUL R18, R0, R29 ;  /* 0x0000001d00121220 */ /* 0x000fc80000400000 */
[----:B------:R-:W-:-:S04]  /*0c90*/  @P1 FFMA R16, R9, R16, R18 ;  /* 0x0000001009101223 */ /* 0x000fc80000000012 */
[----:B------:R-:W0:Y:S02]  /*0ca0*/  @P1 F2I.U32.TRUNC.NTZ R13, R16 ;  /* 0x00000010000d1305 */ /* 0x000e24000020f000 */
[----:B0-----:R0:W-:Y:S01]  /*0cb0*/  STG.E.U16 desc[UR4][R6.64], R13 ;  /* 0x0000000d06007986 */ /* 0x0011e2000c101504 */
[----:B------:R-:W-:Y:S05]  /*0cc0*/  @!P1 BRA `(.L_x_670) ;  /* 0x0000000000949947 */ /* 0x000fea0003800000 */
[----:B0-----:R-:W-:-:S04]  /*0cd0*/  IMAD.WIDE.U32 R12, R17, 0x2, R4 ;  /* 0x00000002110c7825 */ /* 0x001fc800078e0004 */
[----:B------:R-:W-:Y:S02]  /*0ce0*/  IMAD.WIDE.U32 R14, R17, 0x2, R2 ;  /* 0x00000002110e7825 */ /* 0x000fe400078e0002 */
[----:B------:R-:W2:Y:S02]  /*0cf0*/  LDG.E.U16 R17, desc[UR4][R12.64+0x2] ;  /* 0x000002040c117981 */ /* 0x000ea4000c1e1500 */
[C---:B------:R-:W-:Y:S02]  /*0d00*/  IMAD.WIDE.U32 R4, R11.reuse, 0x2, R4 ;  /* 0x000000020b047825 */ /* 0x040fe400078e0004 */
[----:B------:R-:W3:Y:S02]  /*0d10*/  LDG.E.U16 R16, desc[UR4][R14.64+0x2] ;  /* 0x000002040e107981 */ /* 0x000ee4000c1e1500 */
[----:B------:R-:W-:Y:S02]  /*0d20*/  IMAD.WIDE.U32 R2, R11, 0x2, R2 ;  /* 0x000000020b027825 */ /* 0x000fe400078e0002 */
        /* <DEDUP_REMOVED lines=11> */
[----:B------:R-:W-:-:S04]  /*0de0*/  FFMA R16, R9, R16, R18 ;  /* 0x0000001009107223 */ /* 0x000fc80000000012 */
[----:B------:R-:W0:Y:S02]  /*0df0*/  F2I.U32.TRUNC.NTZ R11, R16 ;  /* 0x00000010000b7305 */ /* 0x000e24000020f000 */
[----:B0-----:R-:W-:Y:S04]  /*0e00*/  STG.E.U16 desc[UR4][R6.64+0x2], R11 ;  /* 0x0000020b06007986 */ /* 0x001fe8000c101504 */
        /* <DEDUP_REMOVED lines=15> */
[----:B0-----:R-:W-:Y:S01]  /*0f00*/  STG.E.U16 desc[UR4][R6.64+0x4], R3 ;  /* 0x0000040306007986 */ /* 0x001fe2000c101504 */
[----:B------:R-:W-:Y:S05]  /*0f10*/  EXIT ;  /* 0x000000000000794d */ /* 0x000fea0003800000 */
.L_x_670:
[----:B------:R-:W-:Y:S04]  /*0f20*/  STG.E.U16 desc[UR4][R6.64+0x2], RZ ;  /* 0x000002ff06007986 */ /* 0x000fe8000c101504 */
[----:B------:R-:W-:Y:S01]  /*0f30*/  STG.E.U16 desc[UR4][R6.64+0x4], RZ ;  /* 0x000004ff06007986 */ /* 0x000fe2000c101504 */
[----:B------:R-:W-:Y:S05]  /*0f40*/  EXIT ;  /* 0x000000000000794d */ /* 0x000fea0003800000 */
        .weak           $__internal_27_$__cuda_sm20_div_rn_f64_full
        .type           $__internal_27_$__cuda_sm20_div_rn_f64_full,@function
        .size           $__internal_27_$__cuda_sm20_div_rn_f64_full,(.L_x_871 - $__internal_27_$__cuda_sm20_div_rn_f64_full)
$__internal_27_$__cuda_sm20_div_rn_f64_full:
        /* <DEDUP_REMOVED lines=66> */
.L_x_672:
        /* <DEDUP_REMOVED lines=12> */
[----:B------:R-:W-:Y:S01]  /*1430*/  @!P0 IMAD.MOV.U32 R20, RZ, RZ, RZ ;  /* 0x000000ffff148224 */ /* 0x000fe200078e00ff */
[----:B------:R-:W-:-:S03]  /*1440*/  @P0 MOV R20, RZ ;  /* 0x000000ff00140202 */ /* 0x000fc60000000f00 */
[----:B------:R-:W-:Y:S01]  /*1450*/  @P0 IMAD.MOV.U32 R21, RZ, RZ, R6 ;  /* 0x000000ffff150224 */ /* 0x000fe200078e0006 */
[----:B------:R-:W-:Y:S06]  /*1460*/  BRA `(.L_x_673) ;  /* 0x0000000000147947 */ /* 0x000fec0003800000 */
.L_x_675:
[----:B------:R-:W-:Y:S01]  /*1470*/  LOP3.LUT R21, R9, 0x80000, RZ, 0xfc, !PT ;  /* 0x0008000009157812 */ /* 0x000fe200078efcff */
[----:B------:R-:W-:Y:S01]  /*1480*/  IMAD.MOV.U32 R20, RZ, RZ, R8 ;  /* 0x000000ffff147224 */ /* 0x000fe200078e0008 */
[----:B------:R-:W-:Y:S06]  /*1490*/  BRA `(.L_x_673) ;  /* 0x0000000000087947 */ /* 0x000fec0003800000 */
.L_x_674:
[----:B------:R-:W-:Y:S01]  /*14a0*/  LOP3.LUT R21, R7, 0x80000, RZ, 0xfc, !PT ;  /* 0x0008000007157812 */ /* 0x000fe200078efcff */
[----:B------:R-:W-:-:S07]  /*14b0*/  IMAD.MOV.U32 R20, RZ, RZ, R6 ;  /* 0x000000ffff147224 */ /* 0x000fce00078e0006 */
.L_x_673:
[----:B------:R-:W-:Y:S05]  /*14c0*/  BSYNC.RECONVERGENT B1 ;  /* 0x0000000000017941 */ /* 0x000fea0003800200 */
.L_x_671:
[----:B------:R-:W-:Y:S02]  /*14d0*/  IMAD.MOV.U32 R6, RZ, RZ, R0 ;  /* 0x000000ffff067224 */ /* 0x000fe400078e0000 */
[----:B------:R-:W-:-:S04]  /*14e0*/  IMAD.MOV.U32 R7, RZ, RZ, 0x0 ;  /* 0x00000000ff077424 */ /* 0x000fc800078e00ff */
[----:B------:R-:W-:Y:S05]  /*14f0*/  RET.REL.NODEC R6 `(_Z34nppiWarpPerspective_16u_C3R_kernelPKt8NppiSizei8NppiRectPtiS2_dddddddddi) ;  /* 0xffffffe806c07950 */ /* 0x000fea0003c3ffff */
.L_x_676:
        /* <DEDUP_REMOVED lines=16> */
.L_x_871:


//--------------------- .text._Z34nppiWarpPerspective_16u_C1R_kernelPKt8NppiSizei8NppiRectPtiS2_dddddddddi --------------------------
	.section	.text._Z34nppiWarpPerspective_16u_C1R_kernelPKt8NppiSizei8NppiRectPtiS2_dddddddddi,"ax",@progbits
	.align	128
        .global         _Z34nppiWarpPerspective_16u_C1R_kernelPKt8NppiSizei8NppiRectPtiS2_dddddddddi
        .type           _Z34nppiWarpPerspective_16u_C1R_kernelPKt8NppiSizei8NppiRectPtiS2_dddddddddi,@function
        .size           _Z34nppiWarpPerspective_16u_C1R_kernelPKt8NppiSizei8NppiRectPtiS2_dddddddddi,(.L_x_873 - _Z34nppiWarpPerspective_16u_C1R_kernelPKt8NppiSizei8NppiRectPtiS2_dddddddddi)
        .other          _Z34nppiWarpPerspective_16u_C1R_kernelPKt8NppiSizei8NppiRectPtiS2_dddddddddi,@"STO_CUDA_ENTRY STV_DEFAULT"
_Z34nppiWarpPerspective_16u_C1R_kernelPKt8NppiSizei8NppiRectPtiS2_dddddddddi:
.text._Z34nppiWarpPerspective_16u_C1R_kernelPKt8NppiSizei8NppiRectPtiS2_dddddddddi:
        /* <DEDUP_REMOVED lines=38> */
.L_x_677:
        /* <DEDUP_REMOVED lines=23> */
[----:B0-----:R-:W-:Y:S05]  /*03d0*/  CALL.REL.NOINC `($__internal_28_$__cuda_sm20_div_rn_f64_full) ;  /* 0x0000000c006c7944 */ /* 0x001fea0003c00000 */
[----:B------:R-:W-:Y:S02]  /*03e0*/  IMAD.MOV.U32 R2, RZ, RZ, R20 ;  /* 0x000000ffff027224 */ /* 0x000fe400078e0014 */
[----:B------:R-:W-:-:S07]  /*03f0*/  IMAD.MOV.U32 R3, RZ, RZ, R21 ;  /* 0x000000ffff037224 */ /* 0x000fce00078e0015 */
.L_x_679:
[----:B0-----:R-:W-:Y:S05]  /*0400*/  BSYNC.RECONVERGENT B0 ;  /* 0x0000000000007941 */ /* 0x001fea0003800200 */
.L_x_678:
        /* <DEDUP_REMOVED lines=25> */
[----:B------:R-:W-:Y:S05]  /*05a0*/  CALL.REL.NOINC `($__internal_28_$__cuda_sm20_div_rn_f64_full) ;  /* 0x0000000800f87944 */ /* 0x000fea0003c00000 */
[----:B------:R-:W-:Y:S02]  /*05b0*/  IMAD.MOV.U32 R6, RZ, RZ, R20 ;  /* 0x000000ffff067224 */ /* 0x000fe400078e0014 */
[----:B------:R-:W-:-:S07]  /*05c0*/  IMAD.MOV.U32 R7, RZ, RZ, R21 ;  /* 0x000000ffff077224 */ /* 0x000fce00078e0015 */
.L_x_681:
[----:B------:R-:W-:Y:S05]  /*05d0*/  BSYNC.RECONVERGENT B0 ;  /* 0x0000000000007941 */ /* 0x000fea0003800200 */
.L_x_680:
        /* <DEDUP_REMOVED lines=30> */
.L_x_684:
        /* <DEDUP_REMOVED lines=54> */
.L_x_683:
        /* <DEDUP_REMOVED lines=15> */
.L_x_695:
        /* <DEDUP_REMOVED lines=25> */
.L_x_694:
        /* <DEDUP_REMOVED lines=14> */
.L_x_691:
[----:B------:R-:W-:Y:S05]  /*0e80*/  BSYNC.RECONVERGENT B3 ;  /* 0x0000000000037941 */ /* 0x000fea0003800200 */
.L_x_690:
        /* <DEDUP_REMOVED lines=14> */
.L_x_693:
[----:B------:R-:W-:Y:S05]  /*0f70*/  BSYNC.RECONVERGENT B3 ;  /* 0x0000000000037941 */ /* 0x000fea0003800200 */
.L_x_692:
[----:B------:R-:W-:Y:S01]  /*0f80*/  FADD R3, R21, R3 ;  /* 0x0000000315037221 */ /* 0x000fe20000000000 */
[----:B------:R-:W-:Y:S06]  /*0f90*/  @!P2 BRA `(.L_x_694) ;  /* 0xfffffffc0080a947 */ /* 0x000fec000383ffff */
.L_x_689:
[----:B------:R-:W-:Y:S05]  /*0fa0*/  BSYNC.RECONVERGENT B0 ;  /* 0x0000000000007941 */ /* 0x000fea0003800200 */
.L_x_688:
[----:B------:R-:W-:-:S05]  /*0fb0*/  FADD R11, R11, 1 ;  /* 0x3f8000000b0b7421 */ /* 0x000fca0000000000 */
[----:B------:R-:W-:-:S13]  /*0fc0*/  FSETP.GTU.AND P0, PT, R11, R0, PT ;  /* 0x000000000b00720b */ /* 0x000fda0003f0c000 */
[----:B------:R-:W-:Y:S05]  /*0fd0*/  @!P0 BRA `(.L_x_695) ;  /* 0xfffffffc000c8947 */ /* 0x000fea000383ffff */
.L_x_687:
[----:B------:R-:W-:Y:S05]  /*0fe0*/  BSYNC.RECONVERGENT B1 ;  /* 0x0000000000017941 */ /* 0x000fea0003800200 */
.L_x_686:
        /* <DEDUP_REMOVED lines=12> */
[----:B------:R-:W-:Y:S05]  /*10b0*/  CALL.REL.NOINC `($__internal_29_$__cuda_sm3x_div_rn_noftz_f32_slowpath) ;  /* 0x0000000400a07944 */ /* 0x000fea0003c00000 */
.L_x_697:
[----:B------:R-:W-:Y:S05]  /*10c0*/  BSYNC.RECONVERGENT B0 ;  /* 0x0000000000007941 */ /* 0x000fea0003800200 */
.L_x_696:
[----:B------:R-:W-:-:S06]  /*10d0*/  FSEL R0, R0, RZ, P2 ;  /* 0x000000ff00007208 */ /* 0x000fcc0001000000 */
[----:B------:R-:W0:Y:S02]  /*10e0*/  F2I.U32.TRUNC.NTZ R0, R0 ;  /* 0x0000000000007305 */ /* 0x000e24000020f000 */
[----:B0-----:R-:W-:-:S07]  /*10f0*/  PRMT R7, R0, 0x7610, R7 ;  /* 0x0000761000077816 */ /* 0x001fce0000000007 */
.L_x_685:
[----:B------:R-:W-:Y:S05]  /*1100*/  BSYNC.RECONVERGENT B2 ;  /* 0x0000000000027941 */ /* 0x000fea0003800200 */
.L_x_682:
        /* <DEDUP_REMOVED lines=8> */
        .weak           $__internal_28_$__cuda_sm20_div_rn_f64_full
        .type           $__internal_28_$__cuda_sm20_div_rn_f64_full,@function
        .size           $__internal_28_$__cuda_sm20_div_rn_f64_full,($__internal_29_$__cuda_sm3x_div_rn_noftz_f32_slowpath - $__internal_28_$__cuda_sm20_div_rn_f64_full)
$__internal_28_$__cuda_sm20_div_rn_f64_full:
        /* <DEDUP_REMOVED lines=66> */
.L_x_699:
        /* <DEDUP_REMOVED lines=16> */
.L_x_702:
[----:B------:R-:W-:Y:S01]  /*16b0*/  LOP3.LUT R21, R9, 0x80000, RZ, 0xfc, !PT ;  /* 0x0008000009157812 */ /* 0x000fe200078efcff */
[----:B------:R-:W-:Y:S01]  /*16c0*/  IMAD.MOV.U32 R20, RZ, RZ, R8 ;  /* 0x000000ffff147224 */ /* 0x000fe200078e0008 */
[----:B------:R-:W-:Y:S06]  /*16d0*/  BRA `(.L_x_700) ;  /* 0x0000000000087947 */ /* 0x000fec0003800000 */
.L_x_701:
[----:B------:R-:W-:Y:S01]  /*16e0*/  LOP3.LUT R21, R7, 0x80000, RZ, 0xfc, !PT ;  /* 0x0008000007157812 */ /* 0x000fe200078efcff */
[----:B------:R-:W-:-:S07]  /*16f0*/  IMAD.MOV.U32 R20, RZ, RZ, R6 ;  /* 0x000000ffff147224 */ /* 0x000fce00078e0006 */
.L_x_700:
[----:B------:R-:W-:Y:S05]  /*1700*/  BSYNC.RECONVERGENT B1 ;  /* 0x0000000000017941 */ /* 0x000fea0003800200 */
.L_x_698:
[----:B------:R-:W-:Y:S02]  /*1710*/  IMAD.MOV.U32 R6, RZ, RZ, R0 ;  /* 0x000000ffff067224 */ /* 0x000fe400078e0000 */
[----:B------:R-:W-:-:S04]  /*1720*/  IMAD.MOV.U32 R7, RZ, RZ, 0x0 ;  /* 0x00000000ff077424 */ /* 0x000fc800078e00ff */
[----:B------:R-:W-:Y:S05]  /*1730*/  RET.REL.NODEC R6 `(_Z34nppiWarpPerspective_16u_C1R_kernelPKt8NppiSizei8NppiRectPtiS2_dddddddddi) ;  /* 0xffffffe806307950 */ /* 0x000fea0003c3ffff */
        .weak           $__internal_29_$__cuda_sm3x_div_rn_noftz_f32_slowpath
        .type           $__internal_29_$__cuda_sm3x_div_rn_noftz_f32_slowpath,@function
        .size           $__internal_29_$__cuda_sm3x_div_rn_noftz_f32_slowpath,(.L_x_873 - $__internal_29_$__cuda_sm3x_div_rn_noftz_f32_slowpath)
$__internal_29_$__cuda_sm3x_div_rn_noftz_f32_slowpath:
        /* <DEDUP_REMOVED lines=34> */
.L_x_704:
        /* <DEDUP_REMOVED lines=51> */
.L_x_711:
[----:B------:R-:W-:-:S04]  /*1c90*/  LOP3.LUT R0, R0, 0x80000000, RZ, 0xc0, !PT ;  /* 0x8000000000007812 */ /* 0x000fc800078ec0ff */
[----:B------:R-:W-:Y:S01]  /*1ca0*/  LOP3.LUT R0, R0, 0x7f800000, RZ, 0xfc, !PT ;  /* 0x7f80000000007812 */ /* 0x000fe200078efcff */
[----:B------:R-:W-:Y:S06]  /*1cb0*/  BRA `(.L_x_712) ;  /* 0x0000000000047947 */ /* 0x000fec0003800000 */
.L_x_710:
[----:B------:R-:W-:-:S07]  /*1cc0*/  IMAD R0, R7, 0x800000, R0 ;  /* 0x0080000007007824 */ /* 0x000fce00078e0200 */
.L_x_712:
[----:B------:R-:W-:Y:S05]  /*1cd0*/  BSYNC.RECONVERGENT B3 ;  /* 0x0000000000037941 */ /* 0x000fea0003800200 */
.L_x_709:
[----:B------:R-:W-:Y:S05]  /*1ce0*/  BRA `(.L_x_713) ;  /* 0x0000000000207947 */ /* 0x000fea0003800000 */
.L_x_708:
[----:B------:R-:W-:-:S04]  /*1cf0*/  LOP3.LUT R0, R3, 0x80000000, R0, 0x48, !PT ;  /* 0x8000000003007812 */ /* 0x000fc800078e4800 */
[----:B------:R-:W-:Y:S01]  /*1d00*/  LOP3.LUT R0, R0, 0x7f800000, RZ, 0xfc, !PT ;  /* 0x7f80000000007812 */ /* 0x000fe200078efcff */
[----:B------:R-:W-:Y:S06]  /*1d10*/  BRA `(.L_x_713) ;  /* 0x0000000000147947 */ /* 0x000fec0003800000 */
.L_x_707:
[----:B------:R-:W-:Y:S01]  /*1d20*/  LOP3.LUT R0, R3, 0x80000000, R0, 0x48, !PT ;  /* 0x8000000003007812 */ /* 0x000fe200078e4800 */
[----:B------:R-:W-:Y:S06]  /*1d30*/  BRA `(.L_x_713) ;  /* 0x00000000000c7947 */ /* 0x000fec0003800000 */
.L_x_706:
[----:B------:R-:W0:Y:S01]  /*1d40*/  MUFU.RSQ R0, -QNAN ;  /* 0xffc0000000007908 */ /* 0x000e220000001400 */
[----:B------:R-:W-:Y:S05]  /*1d50*/  BRA `(.L_x_713) ;  /* 0x0000000000047947 */ /* 0x000fea0003800000 */
.L_x_705:
[----:B------:R-:W-:-:S07]  /*1d60*/  FADD.FTZ R0, R0, R3 ;  /* 0x0000000300007221 */ /* 0x000fce0000010000 */
.L_x_713:
[----:B------:R-:W-:Y:S05]  /*1d70*/  BSYNC.RECONVERGENT B1 ;  /* 0x0000000000017941 */ /* 0x000fea0003800200 */
.L_x_703:
[----:B------:R-:W-:-:S04]  /*1d80*/  IMAD.MOV.U32 R3, RZ, RZ, 0x0 ;  /* 0x00000000ff037424 */ /* 0x000fc800078e00ff */
[----:B0-----:R-:W-:Y:S05]  /*1d90*/  RET.REL.NODEC R2 `(_Z34nppiWarpPerspective_16u_C1R_kernelPKt8NppiSizei8NppiRectPtiS2_dddddddddi) ;  /* 0xffffffe002987950 */ /* 0x001fea0003c3ffff */
.L_x_714:
        /* <DEDUP_REMOVED lines=14> */
.L_x_873:


//--------------------- .text._Z34nppiWarpPerspective_32f_C1R_kernelPKf8NppiSizei8NppiRectPfiS2_dddddddddi --------------------------
	.section	.text._Z34nppiWarpPerspective_32f_C1R_kernelPKf8NppiSizei8NppiRectPfiS2_dddddddddi,"ax",@progbits
	.align	128
        .global         _Z34nppiWarpPerspective_32f_C1R_kernelPKf8NppiSizei8NppiRectPfiS2_dddddddddi
        .type           _Z34nppiWarpPerspective_32f_C1R_kernelPKf8NppiSizei8NppiRectPfiS2_dddddddddi,@function
        .size           _Z34nppiWarpPerspective_32f_C1R_kernelPKf8NppiSizei8NppiRectPfiS2_dddddddddi,(.L_x_875 - _Z34nppiWarpPerspective_32f_C1R_kernelPKf8NppiSizei8NppiRectPfiS2_dddddddddi)
        .other          _Z34nppiWarpPerspective_32f_C1R_kernelPKf8NppiSizei8NppiRectPfiS2_dddddddddi,@"STO_CUDA_ENTRY STV_DEFAULT"
_Z34nppiWarpPerspective_32f_C1R_kernelPKf8NppiSizei8NppiRectPfiS2_dddddddddi:
.text._Z34nppiWarpPerspective_32f_C1R_kernelPKf8NppiSizei8NppiRectPfiS2_dddddddddi:
        /* <DEDUP_REMOVED lines=38> */
.L_x_715:
        /* <DEDUP_REMOVED lines=26> */
[----:B0-----:R-:W-:Y:S05]  /*0400*/  CALL.REL.NOINC `($__internal_30_$__cuda_sm20_div_rn_f64_full) ;  /* 0x0000000c00487944 */ /* 0x001fea0003c00000 */
[----:B------:R-:W-:Y:S02]  /*0410*/  IMAD.MOV.U32 R2, RZ, RZ, R20 ;  /* 0x000000ffff027224 */ /* 0x000fe400078e0014 */
[----:B------:R-:W-:-:S07]  /*0420*/  IMAD.MOV.U32 R3, RZ, RZ, R21 ;  /* 0x000000ffff037224 */ /* 0x000fce00078e0015 */
.L_x_717:
[----:B0-----:R-:W-:Y:S05]  /*0430*/  BSYNC.RECONVERGENT B0 ;  /* 0x0000000000007941 */ /* 0x001fea0003800200 */
.L_x_716:
        /* <DEDUP_REMOVED lines=25> */
[----:B------:R-:W-:Y:S05]  /*05d0*/  CALL.REL.NOINC `($__internal_30_$__cuda_sm20_div_rn_f64_full) ;  /* 0x0000000800d47944 */ /* 0x000fea0003c00000 */
[----:B------:R-:W-:Y:S02]  /*05e0*/  IMAD.MOV.U32 R8, RZ, RZ, R20 ;  /* 0x000000ffff087224 */ /* 0x000fe400078e0014 */
[----:B------:R-:W-:-:S07]  /*05f0*/  IMAD.MOV.U32 R9, RZ, RZ, R21 ;  /* 0x000000ffff097224 */ /* 0x000fce00078e0015 */
.L_x_719:
[----:B------:R-:W-:Y:S05]  /*0600*/  BSYNC.RECONVERGENT B0 ;  /* 0x0000000000007941 */ /* 0x000fea0003800200 */
.L_x_718:
        /* <DEDUP_REMOVED lines=29> */
.L_x_722:
        /* <DEDUP_REMOVED lines=49> */
.L_x_721:
        /* <DEDUP_REMOVED lines=15> */
.L_x_733:
        /* <DEDUP_REMOVED lines=25> */
.L_x_732:
        /* <DEDUP_REMOVED lines=14> */
.L_x_729:
[----:B------:R-:W-:Y:S05]  /*0e50*/  BSYNC.RECONVERGENT B3 ;  /* 0x0000000000037941 */ /* 0x000fea0003800200 */
.L_x_728:
        /* <DEDUP_REMOVED lines=13> */
.L_x_731:
[----:B------:R-:W-:Y:S05]  /*0f30*/  BSYNC.RECONVERGENT B3 ;  /* 0x0000000000037941 */ /* 0x000fea0003800200 */
.L_x_730:
[----:B------:R-:W-:Y:S01]  /*0f40*/  FADD R3, R19, R3 ;  /* 0x0000000313037221 */ /* 0x000fe20000000000 */
[----:B------:R-:W-:Y:S06]  /*0f50*/  @!P2 BRA `(.L_x_732) ;  /* 0xfffffffc0084a947 */ /* 0x000fec000383ffff */
.L_x_727:
[----:B------:R-:W-:Y:S05]  /*0f60*/  BSYNC.RECONVERGENT B0 ;  /* 0x0000000000007941 */ /* 0x000fea0003800200 */
.L_x_726:
[----:B------:R-:W-:-:S05]  /*0f70*/  FADD R11, R11, 1 ;  /* 0x3f8000000b0b7421 */ /* 0x000fca0000000000 */
[----:B------:R-:W-:-:S13]  /*0f80*/  FSETP.GTU.AND P0, PT, R11, R0, PT ;  /* 0x000000000b00720b */ /* 0x000fda0003f0c000 */
[----:B------:R-:W-:Y:S05]  /*0f90*/  @!P0 BRA `(.L_x_733) ;  /* 0xfffffffc00108947 */ /* 0x000fea000383ffff */
.L_x_725:
[----:B------:R-:W-:Y:S05]  /*0fa0*/  BSYNC.RECONVERGENT B1 ;  /* 0x0000000000017941 */ /* 0x000fea0003800200 */
.L_x_724:
        /* <DEDUP_REMOVED lines=12> */
[----:B------:R-:W-:Y:S05]  /*1070*/  CALL.REL.NOINC `($__internal_31_$__cuda_sm3x_div_rn_noftz_f32_slowpath) ;  /* 0x0000000400987944 */ /* 0x000fea0003c00000 */
.L_x_735:
[----:B------:R-:W-:Y:S05]  /*1080*/  BSYNC.RECONVERGENT B0 ;  /* 0x0000000000007941 */ /* 0x000fea0003800200 */
.L_x_734:
[----:B------:R-:W-:-:S07]  /*1090*/  FSEL R26, R0, RZ, P2 ;  /* 0x000000ff001a7208 */ /* 0x000fce0001000000 */
.L_x_723:
[----:B------:R-:W-:Y:S05]  /*10a0*/  BSYNC.RECONVERGENT B2 ;  /* 0x0000000000027941 */ /* 0x000fea0003800200 */
.L_x_720:
        /* <DEDUP_REMOVED lines=8> */
        .weak           $__internal_30_$__cuda_sm20_div_rn_f64_full
        .type           $__internal_30_$__cuda_sm20_div_rn_f64_full,@function
        .size           $__internal_30_$__cuda_sm20_div_rn_f64_full,($__internal_31_$__cuda_sm3x_div_rn_noftz_f32_slowpath - $__internal_30_$__cuda_sm20_div_rn_f64_full)
$__internal_30_$__cuda_sm20_div_rn_f64_full:
        /* <DEDUP_REMOVED lines=66> */
.L_x_737:
        /* <DEDUP_REMOVED lines=16> */
.L_x_740:
[----:B------:R-:W-:Y:S01]  /*1650*/  LOP3.LUT R21, R15, 0x80000, RZ, 0xfc, !PT ;  /* 0x000800000f157812 */ /* 0x000fe200078efcff */
[----:B------:R-:W-:Y:S01]  /*1660*/  IMAD.MOV.U32 R20, RZ, RZ, R14 ;  /* 0x000000ffff147224 */ /* 0x000fe200078e000e */
[----:B------:R-:W-:Y:S06]  /*1670*/  BRA `(.L_x_738) ;  /* 0x0000000000087947 */ /* 0x000fec0003800000 */
.L_x_739:
[----:B------:R-:W-:Y:S01]  /*1680*/  LOP3.LUT R21, R17, 0x80000, RZ, 0xfc, !PT ;  /* 0x0008000011157812 */ /* 0x000fe200078efcff */
[----:B------:R-:W-:-:S07]  /*1690*/  IMAD.MOV.U32 R20, RZ, RZ, R16 ;  /* 0x000000ffff147224 */ /* 0x000fce00078e0010 */
.L_x_738:
[----:B------:R-:W-:Y:S05]  /*16a0*/  BSYNC.RECONVERGENT B1 ;  /* 0x0000000000017941 */ /* 0x000fea0003800200 */
.L_x_736:
[----:B------:R-:W-:Y:S02]  /*16b0*/  IMAD.MOV.U32 R12, RZ, RZ, R0 ;  /* 0x000000ffff0c7224 */ /* 0x000fe400078e0000 */
[----:B------:R-:W-:-:S04]  /*16c0*/  IMAD.MOV.U32 R13, RZ, RZ, 0x0 ;  /* 0x00000000ff0d7424 */ /* 0x000fc800078e00ff */
[----:B------:R-:W-:Y:S05]  /*16d0*/  RET.REL.NODEC R12 `(_Z34nppiWarpPerspective_32f_C1R_kernelPKf8NppiSizei8NppiRectPfiS2_dddddddddi) ;  /* 0xffffffe80c487950 */ /* 0x000fea0003c3ffff */
        .weak           $__internal_31_$__cuda_sm3x_div_rn_noftz_f32_slowpath
        .type           $__internal_31_$__cuda_sm3x_div_rn_noftz_f32_slowpath,@function
        .size           $__internal_31_$__cuda_sm3x_div_rn_noftz_f32_slowpath,(.L_x_875 - $__internal_31_$__cuda_sm3x_div_rn_noftz_f32_slowpath)
$__internal_31_$__cuda_sm3x_div_rn_noftz_f32_slowpath:
        /* <DEDUP_REMOVED lines=34> */
.L_x_742:
        /* <DEDUP_REMOVED lines=51> */
.L_x_749:
[----:B------:R-:W-:-:S04]  /*1c30*/  LOP3.LUT R0, R0, 0x80000000, RZ, 0xc0, !PT ;  /* 0x8000000000007812 */ /* 0x000fc800078ec0ff */
[----:B------:R-:W-:Y:S01]  /*1c40*/  LOP3.LUT R0, R0, 0x7f800000, RZ, 0xfc, !PT ;  /* 0x7f80000000007812 */ /* 0x000fe200078efcff */
[----:B------:R-:W-:Y:S06]  /*1c50*/  BRA `(.L_x_750) ;  /* 0x0000000000047947 */ /* 0x000fec0003800000 */
.L_x_748:
[----:B------:R-:W-:-:S07]  /*1c60*/  IMAD R0, R7, 0x800000, R0 ;  /* 0x0080000007007824 */ /* 0x000fce00078e0200 */
.L_x_750:
[----:B------:R-:W-:Y:S05]  /*1c70*/  BSYNC.RECONVERGENT B3 ;  /* 0x0000000000037941 */ /* 0x000fea0003800200 */
.L_x_747:
[----:B------:R-:W-:Y:S05]  /*1c80*/  BRA `(.L_x_751) ;  /* 0x0000000000207947 */ /* 0x000fea0003800000 */
.L_x_746:
[----:B------:R-:W-:-:S04]  /*1c90*/  LOP3.LUT R0, R3, 0x80000000, R0, 0x48, !PT ;  /* 0x8000000003007812 */ /* 0x000fc800078e4800 */
[----:B------:R-:W-:Y:S01]  /*1ca0*/  LOP3.LUT R0, R0, 0x7f800000, RZ, 0xfc, !PT ;  /* 0x7f80000000007812 */ /* 0x000fe200078efcff */
[----:B------:R-:W-:Y:S06]  /*1cb0*/  BRA `(.L_x_751) ;  /* 0x0000000000147947 */ /* 0x000fec0003800000 */
.L_x_745:
[----:B------:R-:W-:Y:S01]  /*1cc0*/  LOP3.LUT R0, R3, 0x80000000, R0, 0x48, !PT ;  /* 0x8000000003007812 */ /* 0x000fe200078e4800 */
[----:B------:R-:W-:Y:S06]  /*1cd0*/  BRA `(.L_x_751) ;  /* 0x00000000000c7947 */ /* 0x000fec0003800000 */
.L_x_744:
[----:B------:R-:W0:Y:S01]  /*1ce0*/  MUFU.RSQ R0, -QNAN ;  /* 0xffc0000000007908 */ /* 0x000e220000001400 */
[----:B------:R-:W-:Y:S05]  /*1cf0*/  BRA `(.L_x_751) ;  /* 0x0000000000047947 */ /* 0x000fea0003800000 */
.L_x_743:
[----:B------:R-:W-:-:S07]  /*1d00*/  FADD.FTZ R0, R0, R3 ;  /* 0x0000000300007221 */ /* 0x000fce0000010000 */
.L_x_751:
[----:B------:R-:W-:Y:S05]  /*1d10*/  BSYNC.RECONVERGENT B1 ;  /* 0x0000000000017941 */ /* 0x000fea0003800200 */
.L_x_741:
[----:B------:R-:W-:-:S04]  /*1d20*/  IMAD.MOV.U32 R3, RZ, RZ, 0x0 ;  /* 0x00000000ff037424 */ /* 0x000fc800078e00ff */
[----:B0-----:R-:W-:Y:S05]  /*1d30*/  RET.REL.NODEC R2 `(_Z34nppiWarpPerspective_32f_C1R_kernelPKf8NppiSizei8NppiRectPfiS2_dddddddddi) ;  /* 0xffffffe002b07950 */ /* 0x001fea0003c3ffff */
.L_x_752:
        /* <DEDUP_REMOVED lines=12> */
.L_x_875:


//--------------------- .text._Z33nppiWarpPerspective_8u_C3R_kernelPKh8NppiSizei8NppiRectPhiS2_dddddddddi --------------------------
	.section	.text._Z33nppiWarpPerspective_8u_C3R_kernelPKh8NppiSizei8NppiRectPhiS2_dddddddddi,"ax",@progbits
	.align	128
        .global         _Z33nppiWarpPerspective_8u_C3R_kernelPKh8NppiSizei8NppiRectPhiS2_dddddddddi
        .type           _Z33nppiWarpPerspective_8u_C3R_kernelPKh8NppiSizei8NppiRectPhiS2_dddddddddi,@function
        .size           _Z33nppiWarpPerspective_8u_C3R_kernelPKh8NppiSizei8NppiRectPhiS2_dddddddddi,(.L_x_877 - _Z33nppiWarpPerspective_8u_C3R_kernelPKh8NppiSizei8NppiRectPhiS2_dddddddddi)
        .other          _Z33nppiWarpPerspective_8u_C3R_kernelPKh8NppiSizei8NppiRectPhiS2_dddddddddi,@"STO_CUDA_ENTRY STV_DEFAULT"
_Z33nppiWarpPerspective_8u_C3R_kernelPKh8NppiSizei8NppiRectPhiS2_dddddddddi:
.text._Z33nppiWarpPerspective_8u_C3R_kernelPKh8NppiSizei8NppiRectPhiS2_dddddddddi:
        /* <DEDUP_REMOVED lines=42> */
.L_x_753:
        /* <DEDUP_REMOVED lines=23> */
[----:B0-----:R-:W-:Y:S05]  /*0410*/  CALL.REL.NOINC `($__internal_32_$__cuda_sm20_div_rn_f64_full) ;  /* 0x0000001c005c7944 */ /* 0x001fea0003c00000 */
[----:B------:R-:W-:Y:S02]  /*0420*/  IMAD.MOV.U32 R2, RZ, RZ, R20 ;  /* 0x000000ffff027224 */ /* 0x000fe400078e0014 */
[----:B------:R-:W-:-:S07]  /*0430*/  IMAD.MOV.U32 R3, RZ, RZ, R21 ;  /* 0x000000ffff037224 */ /* 0x000fce00078e0015 */
.L_x_755:
[----:B0-----:R-:W-:Y:S05]  /*0440*/  BSYNC.RECONVERGENT B0 ;  /* 0x0000000000007941 */ /* 0x001fea0003800200 */
.L_x_754:
        /* <DEDUP_REMOVED lines=25> */
[----:B------:R-:W-:Y:S05]  /*05e0*/  CALL.REL.NOINC `($__internal_32_$__cuda_sm20_div_rn_f64_full) ;  /* 0x0000001800e87944 */ /* 0x000fea0003c00000 */
[----:B------:R-:W-:Y:S02]  /*05f0*/  IMAD.MOV.U32 R6, RZ, RZ, R20 ;  /* 0x000000ffff067224 */ /* 0x000fe400078e0014 */
[----:B------:R-:W-:-:S07]  /*0600*/  IMAD.MOV.U32 R7, RZ, RZ, R21 ;  /* 0x000000ffff077224 */ /* 0x000fce00078e0015 */
.L_x_757:
[----:B------:R-:W-:Y:S05]  /*0610*/  BSYNC.RECONVERGENT B0 ;  /* 0x0000000000007941 */ /* 0x000fea0003800200 */
.L_x_756:
[----:B------:R-:W0:Y:S01]  /*0620*/  F2F.F32.F64 R2, R2 ;  /* 0x0000000200027310 */ /* 0x000e220000301000 */
[----:B------:R-:W1:Y:S01]  /*0630*/  LDCU.64 UR6, c[0x0][0x388] ;  /* 0x00007100ff0677ac */ /* 0x000e620008000a00 */
[----:B------:R-:W-:Y:S01]  /*0640*/  IMAD R10, R5, 0x3, RZ ;  /* 0x00000003050a7824 */ /* 0x000fe200078e02ff */
[----:B------:R-:W2:Y:S04]  /*0650*/  LDCU UR10, c[0x0][0x3b0] ;  /* 0x00007600ff0a77ac */ /* 0x000ea80008000800 */
[----:B------:R-:W-:Y:S01]  /*0660*/  SHF.R.S32.HI R12, RZ, 0x1f, R10 ;  /* 0x0000001fff0c7819 */ /* 0x000fe2000001140a */
[----:B------:R-:W3:Y:S01]  /*0670*/  F2F.F32.F64 R6, R6 ;  /* 0x0000000600067310 */ /* 0x000ee20000301000 */
[----:B------:R-:W4:Y:S01]  /*0680*/  LDCU UR9, c[0x0][0x410] ;  /* 0x00008200ff0977ac */ /* 0x000f220008000800 */
[----:B------:R-:W5:Y:S01]  /*0690*/  LDCU UR8, c[0x0][0x390] ;  /* 0x00007200ff0877ac */ /* 0x000f620008000800 */
[----:B0-----:R-:W-:-:S05]  /*06a0*/  FADD R11, R2, 0.5 ;  /* 0x3f000000020b7421 */ /* 0x001fca0000000000 */
[----:B------:R-:W0:Y:S01]  /*06b0*/  F2I.FLOOR.NTZ R0, R2 ;  /* 0x0000000200007305 */ /* 0x000e220000207100 */
[----:B---3--:R-:W-:-:S07]  /*06c0*/  FADD R7, R6, 0.5 ;  /* 0x3f00000006077421 */ /* 0x008fce0000000000 */
[----:B------:R-:W5:Y:S01]  /*06d0*/  F2I.FLOOR.NTZ R8, R6 ;  /* 0x0000000600087305 */ /* 0x000f620000207100 */
[----:B--2---:R-:W-:Y:S01]  /*06e0*/  IMAD R5, R4, UR10, RZ ;  /* 0x0000000a04057c24 */ /* 0x004fe2000f8e02ff */
[----:B----4-:R-:W-:-:S04]  /*06f0*/  UISETP.NE.AND UP0, UPT, UR9, 0x2, UPT ;  /* 0x000000020900788c */ /* 0x010fc8000bf05270 */
[C---:B------:R-:W-:Y:S01]  /*0700*/  IADD3 R4, P2, PT, R5.reuse, R10, RZ ;  /* 0x0000000a05047210 */ /* 0x040fe20007f5e0ff */
[C---:B0-----:R-:W-:Y:S01]  /*0710*/  VIADD R9, R0.reuse, 0x1 ;  /* 0x0000000100097836 */ /* 0x041fe20000000000 */
[C---:B-1----:R-:W-:Y:S01]  /*0720*/  ISETP.GE.AND P4, PT, R0.reuse, UR6, PT ;  /* 0x0000000600007c0c */ /* 0x042fe2000bf86270 */
[----:B------:R-:W-:Y:S01]  /*0730*/  F2I.TRUNC.NTZ R11, R11 ;  /* 0x0000000b000b7305 */ /* 0x000fe2000020f100 */
[----:B------:R-:W-:Y:S01]  /*0740*/  LEA.HI.X.SX32 R5, R5, R12, 0x1, P2 ;  /* 0x0000000c05057211 */ /* 0x000fe200010f0eff */
[C---:B------:R-:W-:Y:S01]  /*0750*/  IMAD R16, R0.reuse, 0x3, RZ ;  /* 0x0000000300107824 */ /* 0x040fe200078e02ff */
[----:B------:R-:W-:Y:S02]  /*0760*/  ISETP.GE.AND P3, PT, R9, UR6, PT ;  /* 0x0000000609007c0c */ /* 0x000fe4000bf66270 */
[----:B------:R-:W-:Y:S01]  /*0770*/  ISETP.LT.OR P4, PT, R0, RZ, P4 ;  /* 0x000000ff0000720c */ /* 0x000fe20002781670 */
[----:B-----5:R-:W-:Y:S01]  /*0780*/  IMAD R15, R8, UR8, RZ ;  /* 0x00000008080f7c24 */ /* 0x020fe2000f8e02ff */
[----:B------:R-:W-:Y:S01]  /*0790*/  ISETP.LT.OR P3, PT, R0, -0x1, P3 ;  /* 0xffffffff0000780c */ /* 0x000fe20001f61670 */
[----:B------:R-:W0:Y:S01]  /*07a0*/  F2I.TRUNC.NTZ R9, R7 ;  /* 0x0000000700097305 */ /* 0x000e22000020f100 */
[----:B------:R-:W-:Y:S01]  /*07b0*/  ISETP.GE.AND P5, PT, R8, UR7, PT ;  /* 0x0000000708007c0c */ /* 0x000fe2000bfa6270 */
[----:B------:R-:W-:Y:S01]  /*07c0*/  VIADD R18, R16, 0x3 ;  /* 0x0000000310127836 */ /* 0x000fe20000000000 */
[----:B------:R-:W-:-:S02]  /*07d0*/  IADD3 R3, PT, PT, R8, 0x1, RZ ;  /* 0x0000000108037810 */ /* 0x000fc40007ffe0ff */
[C---:B------:R-:W-:Y:S02]  /*07e0*/  ISETP.LT.OR P1, PT, R8.reuse, -0x1, P4 ;  /* 0xffffffff0800780c */ /* 0x040fe40002721670 */
[C---:B------:R-:W-:Y:S02]  /*07f0*/  ISETP.LT.OR P0, PT, R8.reuse, -0x1, P3 ;  /* 0xffffffff0800780c */ /* 0x040fe40001f01670 */
[----:B------:R-:W-:Y:S02]  /*0800*/  ISETP.LT.OR P5, PT, R8, RZ, P5 ;  /* 0x000000ff0800720c */ /* 0x000fe40002fa1670 */
[C---:B------:R-:W-:Y:S02]  /*0810*/  ISETP.GE.OR P1, PT, R3.reuse, UR7, P1 ;  /* 0x0000000703007c0c */ /* 0x040fe40008f26670 */
[----:B------:R-:W-:Y:S02]  /*0820*/  ISETP.GE.OR P0, PT, R3, UR7, P0 ;  /* 0x0000000703007c0c */ /* 0x000fe40008706670 */
[----:B------:R-:W-:Y:S01]  /*0830*/  I2FP.F32.S32 R3, R0 ;  /* 0x0000000000037245 */ /* 0x000fe20000201400 */
[----:B0-----:R-:W-:Y:S01]  /*0840*/  IMAD R17, R9, UR8, RZ ;  /* 0x0000000809117c24 */ /* 0x001fe2000f8e02ff */
[----:B------:R-:W-:-:S02]  /*0850*/  PLOP3.LUT P4, PT, P4, P5, PT, 0xf8, 0x8f ;  /* 0x00000000008f781c */ /* 0x000fc4000278bf70 */
[----:B------:R-:W-:Y:S01]  /*0860*/  PLOP3.LUT P3, PT, P3, P5, PT, 0xf8, 0x8f ;  /* 0x00000000008f781c */ /* 0x000fe20001f6bf70 */
[----:B------:R-:W-:Y:S01]  /*0870*/  FADD R0, R2, -R3 ;  /* 0x8000000302007221 */ /* 0x000fe20000000000 */
[----:B------:R-:W-:Y:S01]  /*0880*/  I2FP.F32.S32 R7, R8 ;  /* 0x0000000800077245 */ /* 0x000fe20000201400 */
[----:B------:R-:W-:Y:S01]  /*0890*/  VIADD R3, R15, UR8 ;  /* 0x000000080f037c36 */ /* 0x000fe20008000000 */
[----:B------:R-:W-:Y:S01]  /*08a0*/  ISETP.GE.AND P2, PT, R11, UR6, PT ;  /* 0x000000060b007c0c */ /* 0x000fe2000bf46270 */
[----:B------:R-:W-:Y:S01]  /*08b0*/  FADD R14, -R0, 1 ;  /* 0x3f800000000e7421 */ /* 0x000fe20000000100 */
[----:B------:R-:W-:Y:S01]  /*08c0*/  ISETP.GE.AND P5, PT, R9, UR7, PT ;  /* 0x0000000709007c0c */ /* 0x000fe2000bfa6270 */
[----:B------:R-:W-:Y:S01]  /*08d0*/  FADD R12, R6, -R7 ;  /* 0x80000007060c7221 */ /* 0x000fe20000000000 */
[----:B------:R-:W-:Y:S02]  /*08e0*/  ISETP.GT.AND P2, PT, R11, -0x1, !P2 ;  /* 0xffffffff0b00780c */ /* 0x000fe40005744270 */
[----:B------:R-:W-:Y:S01]  /*08f0*/  ISETP.GT.AND P5, PT, R9, -0x1, !P5 ;  /* 0xffffffff0900780c */ /* 0x000fe20006fa4270 */
[----:B------:R-:W-:Y:S01]  /*0900*/  FADD R13, -R12, 1 ;  /* 0x3f8000000c0d7421 */ /* 0x000fe20000000100 */
[----:B------:R-:W-:-:S02]  /*0910*/  SHF.R.S32.HI R7, RZ, 0x1f, R15 ;  /* 0x0000001fff077819 */ /* 0x000fc4000001140f */
[----:B------:R-:W-:Y:S02]  /*0920*/  PLOP3.LUT P2, PT, P2, P5, PT, 0x80, 0x8 ;  /* 0x000000000008781c */ /* 0x000fe4000174b070 */
        /* <DEDUP_REMOVED lines=29> */
.L_x_760:
[----:B------:R-:W-:Y:S04]  /*0b00*/  STG.E.U8 desc[UR4][R4.64+0x1], RZ ;  /* 0x000001ff04007986 */ /* 0x000fe8000c101104 */
[----:B------:R-:W-:Y:S01]  /*0b10*/  STG.E.U8 desc[UR4][R4.64+0x2], RZ ;  /* 0x000002ff04007986 */ /* 0x000fe2000c101104 */
[----:B------:R-:W-:Y:S05]  /*0b20*/  EXIT ;  /* 0x000000000000794d */ /* 0x000fea0003800000 */
.L_x_759:
        /* <DEDUP_REMOVED lines=8> */
.L_x_768:
        /* <DEDUP_REMOVED lines=23> */
.L_x_767:
        /* <DEDUP_REMOVED lines=14> */
.L_x_766:
[----:B------:R-:W-:Y:S05]  /*0e00*/  BSYNC.RECONVERGENT B2 ;  /* 0x0000000000027941 */ /* 0x000fea0003800200 */
.L_x_765:
        /* <DEDUP_REMOVED lines=11> */
[----:B------:R-:W-:Y:S01]  /*0ec0*/  MOV R19, RZ ;  /* 0x000000ff00137202 */ /* 0x000fe20000000f00 */
[----:B------:R-:W-:-:S03]  /*0ed0*/  FMUL R21, R11, R18 ;  /* 0x000000120b157220 */ /* 0x000fc60000400000 */
[----:B------:R-:W-:Y:S01]  /*0ee0*/  FSETP.GTU.AND P2, PT, R17, R9, PT ;  /* 0x000000091100720b */ /* 0x000fe20003f4c000 */
[----:B------:R-:W-:Y:S01]  /*0ef0*/  FADD R3, R21, R3 ;  /* 0x0000000315037221 */ /* 0x000fe20000000000 */
[----:B--2---:R-:W-:-:S05]  /*0f00*/  @!P1 I2FP.F32.U32 R19, R12 ;  /* 0x0000000c00139245 */ /* 0x004fca0000201000 */
[----:B------:R-:W-:-:S06]  /*0f10*/  FFMA R14, R21, R19, R14 ;  /* 0x00000013150e7223 */ /* 0x000fcc000000000e */
[----:B------:R-:W-:Y:S05]  /*0f20*/  @!P2 BRA `(.L_x_767) ;  /* 0xfffffffc007ca947 */ /* 0x000fea000383ffff */
.L_x_764:
[----:B------:R-:W-:Y:S05]  /*0f30*/  BSYNC.RECONVERGENT B1 ;  /* 0x0000000000017941 */ /* 0x000fea0003800200 */
.L_x_763:
[----:B------:R-:W-:-:S05]  /*0f40*/  FADD R0, R0, 1 ;  /* 0x3f80000000007421 */ /* 0x000fca0000000000 */
[----:B------:R-:W-:-:S13]  /*0f50*/  FSETP.GTU.AND P0, PT, R0, R7, PT ;  /* 0x000000070000720b */ /* 0x000fda0003f0c000 */
[----:B------:R-:W-:Y:S05]  /*0f60*/  @!P0 BRA `(.L_x_768) ;  /* 0xfffffffc00108947 */ /* 0x000fea000383ffff */
.L_x_762:
[----:B------:R-:W-:Y:S05]  /*0f70*/  BSYNC.RECONVERGENT B0 ;  /* 0x0000000000007941 */ /* 0x000fea0003800200 */
.L_x_761:
        /* <DEDUP_REMOVED lines=13> */
[----:B------:R-:W-:Y:S05]  /*1050*/  CALL.REL.NOINC `($__internal_33_$__cuda_sm3x_div_rn_noftz_f32_slowpath) ;  /* 0x0000001400b87944 */ /* 0x000fea0003c00000 */
.L_x_770:
[----:B------:R-:W-:Y:S05]  /*1060*/  BSYNC.RECONVERGENT B0 ;  /* 0x0000000000007941 */ /* 0x000fea0003800200 */
.L_x_769:
        /* <DEDUP_REMOVED lines=15> */
[----:B------:R-:W-:Y:S02]  /*1160*/  IMAD.MOV.U32 R0, RZ, RZ, R8 ;  /* 0x000000ffff007224 */ /* 0x000fe400078e0008 */
[----:B------:R-:W-:-:S07]  /*1170*/  IMAD.MOV.U32 R14, RZ, RZ, RZ ;  /* 0x000000ffff0e7224 */ /* 0x000fce00078e00ff */
.L_x_778:
        /* <DEDUP_REMOVED lines=23> */
.L_x_777:
        /* <DEDUP_REMOVED lines=14> */
.L_x_776:
[----:B------:R-:W-:Y:S05]  /*13d0*/  BSYNC.RECONVERGENT B2 ;  /* 0x0000000000027941 */ /* 0x000fea0003800200 */
.L_x_775:
        /* <DEDUP_REMOVED lines=18> */
.L_x_774:
[----:B------:R-:W-:Y:S05]  /*1500*/  BSYNC.RECONVERGENT B1 ;  /* 0x0000000000017941 */ /* 0x000fea0003800200 */
.L_x_773:
[----:B------:R-:W-:-:S05]  /*1510*/  FADD R0, R0, 1 ;  /* 0x3f80000000007421 */ /* 0x000fca0000000000 */
[----:B------:R-:W-:-:S13]  /*1520*/  FSETP.GTU.AND P0, PT, R0, R7, PT ;  /* 0x000000070000720b */ /* 0x000fda0003f0c000 */
[----:B------:R-:W-:Y:S05]  /*1530*/  @!P0 BRA `(.L_x_778) ;  /* 0xfffffffc00108947 */ /* 0x000fea000383ffff */
.L_x_772:
[----:B------:R-:W-:Y:S05]  /*1540*/  BSYNC.RECONVERGENT B0 ;  /* 0x0000000000007941 */ /* 0x000fea0003800200 */
.L_x_771:
        /* <DEDUP_REMOVED lines=13> */
[----:B------:R-:W-:Y:S05]  /*1620*/  CALL.REL.NOINC `($__internal_33_$__cuda_sm3x_div_rn_noftz_f32_slowpath) ;  /* 0x0000001000447944 */ /* 0x000fea0003c00000 */
.L_x_780:
[----:B------:R-:W-:Y:S05]  /*1630*/  BSYNC.RECONVERGENT B0 ;  /* 0x0000000000007941 */ /* 0x000fea0003800200 */
.L_x_779:
        /* <DEDUP_REMOVED lines=13> */
.L_x_788:
        /* <DEDUP_REMOVED lines=23> */
.L_x_787:
        /* <DEDUP_REMOVED lines=14> */
.L_x_786:
[----:B------:R-:W-:Y:S05]  /*1960*/  BSYNC.RECONVERGENT B2 ;  /* 0x0000000000027941 */ /* 0x000fea0003800200 */
.L_x_785:
        /* <DEDUP_REMOVED lines=18> */
.L_x_784:
[----:B------:R-:W-:Y:S05]  /*1a90*/  BSYNC.RECONVERGENT B1 ;  /* 0x0000000000017941 */ /* 0x000fea0003800200 */
.L_x_783:
[----:B------:R-:W-:-:S05]  /*1aa0*/  FADD R8, R8, 1 ;  /* 0x3f80000008087421 */ /* 0x000fca0000000000 */
[----:B------:R-:W-:-:S13]  /*1ab0*/  FSETP.GTU.AND P0, PT, R8, R7, PT ;  /* 0x000000070800720b */ /* 0x000fda0003f0c000 */
[----:B------:R-:W-:Y:S05]  /*1ac0*/  @!P0 BRA `(.L_x_788) ;  /* 0xfffffffc00108947 */ /* 0x000fea000383ffff */
.L_x_782:
[----:B------:R-:W-:Y:S05]  /*1ad0*/  BSYNC.RECONVERGENT B0 ;  /* 0x0000000000007941 */ /* 0x000fea0003800200 */
.L_x_781:
        /* <DEDUP_REMOVED lines=12> */
[----:B0-----:R-:W-:Y:S05]  /*1ba0*/  CALL.REL.NOINC `($__internal_33_$__cuda_sm3x_div_rn_noftz_f32_slowpath) ;  /* 0x0000000800e47944 */ /* 0x001fea0003c00000 */
.L_x_790:
[----:B------:R-:W-:Y:S05]  /*1bb0*/  BSYNC.RECONVERGENT B0 ;  /* 0x0000000000007941 */ /* 0x000fea0003800200 */
.L_x_789:
        /* <DEDUP_REMOVED lines=8> */
.L_x_758:
        /* <DEDUP_REMOVED lines=11> */
[----:B------:R-:W4:Y:S01]  /*1cf0*/  @!P3 LDG.E.U8 R15, desc[UR4][R2.64] ;  /* 0x00000004020fb981 */ /* 0x000f22000c1e1100 */
[----:B------:R-:W-:-:S02]  /*1d00*/  HFMA2 R21, -RZ, RZ, 0, 0 ;  /* 0x00000000ff157431 */ /* 0x000fc400000001ff */
[----:B------:R-:W-:Y:S01]  /*1d10*/  IMAD.MOV.U32 R17, RZ, RZ, RZ ;  /* 0x000000ffff117224 */ /* 0x000fe200078e00ff */
[----:B------:R-:W0:Y:S01]  /*1d20*/  LDCU.64 UR6, c[0x0][0x3a8] ;  /* 0x00007500ff0677ac */ /* 0x000e220008000a00 */
[----:B------:R-:W5:Y:S01]  /*1d30*/  @!P4 LDG.E.U8 R16, desc[UR4][R6.64] ;  /* 0x000000040610c981 */ /* 0x000f62000c1e1100 */
[----:B---3--:R-:W-:Y:S01]  /*1d40*/  @!P0 I2FP.F32.U32 R21, R19 ;  /* 0x0000001300158245 */ /* 0x008fe20000201000 */
[----:B------:R-:W-:Y:S01]  /*1d50*/  IMAD.MOV.U32 R19, RZ, RZ, RZ ;  /* 0x000000ffff137224 */ /* 0x000fe200078e00ff */
[----:B--2---:R-:W-:Y:S02]  /*1d60*/  @!P1 I2FP.F32.U32 R19, R18 ;  /* 0x0000001200139245 */ /* 0x004fe40000201000 */
[----:B----4-:R-:W-:Y:S01]  /*1d70*/  @!P3 I2FP.F32.U32 R17, R15 ;  /* 0x0000000f0011b245 */ /* 0x010fe20000201000 */
[----:B------:R-:W-:Y:S01]  /*1d80*/  FMUL R21, R0, R21 ;  /* 0x0000001500157220 */ /* 0x000fe20000400000 */
[----:B------:R-:W-:Y:S01]  /*1d90*/  IMAD.MOV.U32 R15, RZ, RZ, RZ ;  /* 0x000000ffff0f7224 */ /* 0x000fe200078e00ff */
[----:B-----5:R-:W-:-:S02]  /*1da0*/  @!P4 I2FP.F32.U32 R15, R16 ;  /* 0x00000010000fc245 */ /* 0x020fc40000201000 */
        /* <DEDUP_REMOVED lines=8> */
[----:B------:R-:W-:-:S06]  /*1e30*/  FSEL R15, R15, 0.5, P2 ;  /* 0x3f0000000f0f7808 */ /* 0x000fcc0001000000 */
        /* <DEDUP_REMOVED lines=9> */
[----:B------:R-:W-:Y:S02]  /*1ed0*/  IMAD.MOV.U32 R19, RZ, RZ, RZ ;  /* 0x000000ffff137224 */ /* 0x000fe400078e00ff */
[----:B------:R-:W-:Y:S01]  /*1ee0*/  IMAD.MOV.U32 R21, RZ, RZ, RZ ;  /* 0x000000ffff157224 */ /* 0x000fe200078e00ff */
[----:B--2---:R-:W-:Y:S02]  /*1ef0*/  @!P0 I2FP.F32.U32 R23, R20 ;  /* 0x0000001400178245 */ /* 0x004fe40000201000 */
[----:B---3--:R-:W-:-:S03]  /*1f00*/  @!P3 I2FP.F32.U32 R19, R17 ;  /* 0x000000110013b245 */ /* 0x008fc60000201000 */
[C---:B------:R-:W-:Y:S01]  /*1f10*/  FMUL R23, R0.reuse, R23 ;  /* 0x0000001700177220 */ /* 0x040fe20000400000 */
[----:B----4-:R-:W-:Y:S01]  /*1f20*/  @!P1 I2FP.F32.U32 R21, R18 ;  /* 0x0000001200159245 */ /* 0x010fe20000201000 */
[----:B------:R-:W-:Y:S01]  /*1f30*/  IMAD.MOV.U32 R17, RZ, RZ, RZ ;  /* 0x000000ffff117224 */ /* 0x000fe200078e00ff */
[----:B-----5:R-:W-:Y:S01]  /*1f40*/  @!P4 I2FP.F32.U32 R17, R16 ;  /* 0x000000100011c245 */ /* 0x020fe20000201000 */
[----:B------:R-:W-:Y:S02]  /*1f50*/  FMUL R16, R0, R19 ;  /* 0x0000001300107220 */ /* 0x000fe40000400000 */
[C---:B------:R-:W-:Y:S02]  /*1f60*/  FFMA R21, R14.reuse, R21, R23 ;  /* 0x000000150e157223 */ /* 0x040fe40000000017 */
[----:B------:R-:W-:Y:S02]  /*1f70*/  FFMA R16, R14, R17, R16 ;  /* 0x000000110e107223 */ /* 0x000fe40000000010 */
[----:B------:R-:W-:-:S04]  /*1f80*/  FMUL R18, R12, R21 ;  /* 0x000000150c127220 */ /* 0x000fc80000400000 */
[----:B------:R-:W-:-:S05]  /*1f90*/  FFMA R16, R13, R16, R18 ;  /* 0x000000100d107223 */ /* 0x000fca0000000012 */
[C---:B0-----:R-:W-:Y:S02]  /*1fa0*/  FMNMX.NAN R15, R16.reuse, 255, PT ;  /* 0x437f0000100f7809 */ /* 0x041fe40003820000 */
[----:B------:R-:W-:-:S03]  /*1fb0*/  FSETP.GEU.AND P2, PT, R16, RZ, PT ;  /* 0x000000ff1000720b */ /* 0x000fc60003f4e000 */
[----:B------:R-:W-:-:S05]  /*1fc0*/  FADD R15, R15, 0.5 ;  /* 0x3f0000000f0f7421 */ /* 0x000fca0000000000 */
[----:B------:R-:W-:-:S06]  /*1fd0*/  FSEL R15, R15, 0.5, P2 ;  /* 0x3f0000000f0f7808 */ /* 0x000fcc0001000000 */
        /* <DEDUP_REMOVED lines=27> */
        .weak           $__internal_32_$__cuda_sm20_div_rn_f64_full
        .type           $__internal_32_$__cuda_sm20_div_rn_f64_full,@function
        .size           $__internal_32_$__cuda_sm20_div_rn_f64_full,($__internal_33_$__cuda_sm3x_div_rn_noftz_f32_slowpath - $__internal_32_$__cuda_sm20_div_rn_f64_full)
$__internal_32_$__cuda_sm20_div_rn_f64_full:
        /* <DEDUP_REMOVED lines=66> */
.L_x_792:
        /* <DEDUP_REMOVED lines=16> */
.L_x_795:
[----:B------:R-:W-:Y:S01]  /*26b0*/  LOP3.LUT R21, R9, 0x80000, RZ, 0xfc, !PT ;  /* 0x0008000009157812 */ /* 0x000fe200078efcff */
[----:B------:R-:W-:Y:S01]  /*26c0*/  IMAD.MOV.U32 R20, RZ, RZ, R8 ;  /* 0x000000ffff147224 */ /* 0x000fe200078e0008 */
[----:B------:R-:W-:Y:S06]  /*26d0*/  BRA `(.L_x_793) ;  /* 0x0000000000087947 */ /* 0x000fec0003800000 */
.L_x_794:
[----:B------:R-:W-:Y:S01]  /*26e0*/  LOP3.LUT R21, R7, 0x80000, RZ, 0xfc, !PT ;  /* 0x0008000007157812 */ /* 0x000fe200078efcff */
[----:B------:R-:W-:-:S07]  /*26f0*/  IMAD.MOV.U32 R20, RZ, RZ, R6 ;  /* 0x000000ffff147224 */ /* 0x000fce00078e0006 */
.L_x_793:
[----:B------:R-:W-:Y:S05]  /*2700*/  BSYNC.RECONVERGENT B1 ;  /* 0x0000000000017941 */ /* 0x000fea0003800200 */
.L_x_791:
[----:B------:R-:W-:Y:S02]  /*2710*/  IMAD.MOV.U32 R6, RZ, RZ, R0 ;  /* 0x000000ffff067224 */ /* 0x000fe400078e0000 */
[----:B------:R-:W-:-:S04]  /*2720*/  IMAD.MOV.U32 R7, RZ, RZ, 0x0 ;  /* 0x00000000ff077424 */ /* 0x000fc800078e00ff */
[----:B------:R-:W-:Y:S05]  /*2730*/  RET.REL.NODEC R6 `(_Z33nppiWarpPerspective_8u_C3R_kernelPKh8NppiSizei8NppiRectPhiS2_dddddddddi) ;  /* 0xffffffd806307950 */ /* 0x000fea0003c3ffff */
        .weak           $__internal_33_$__cuda_sm3x_div_rn_noftz_f32_slowpath
        .type           $__internal_33_$__cuda_sm3x_div_rn_noftz_f32_slowpath,@function
        .size           $__internal_33_$__cuda_sm3x_div_rn_noftz_f32_slowpath,(.L_x_877 - $__internal_33_$__cuda_sm3x_div_rn_noftz_f32_slowpath)
$__internal_33_$__cuda_sm3x_div_rn_noftz_f32_slowpath:
        /* <DEDUP_REMOVED lines=29> */
[----:B------:R-:W-:Y:S01]  /*2910*/  @P0 IMAD.MOV.U32 R11, RZ, RZ, RZ ;  /* 0x000000ffff0b0224 */ /* 0x000fe200078e00ff */
[----:B------:R-:W-:Y:S01]  /*2920*/  @!P0 MOV R11, 0xffffffc0 ;  /* 0xffffffc0000b8802 */ /* 0x000fe20000000f00 */
[----:B------:R-:W-:Y:S01]  /*2930*/  @!P0 FFMA R0, R0, 1.84467440737095516160e+19, RZ ;  /* 0x5f80000000008823 */ /* 0x000fe200000000ff */
[----:B------:R-:W-:-:S03]  /*2940*/  @!P3 FFMA R3, R3, 1.84467440737095516160e+19, RZ ;  /* 0x5f8000000303b823 */ /* 0x000fc600000000ff */
[----:B------:R-:W-:-:S07]  /*2950*/  @!P3 VIADD R11, R11, 0x40 ;  /* 0x000000400b0bb836 */ /* 0x000fce0000000000 */
.L_x_797:
        /* <DEDUP_REMOVED lines=51> */
.L_x_804:
[----:B------:R-:W-:-:S04]  /*2c90*/  LOP3.LUT R0, R0, 0x80000000, RZ, 0xc0, !PT ;  /* 0x8000000000007812 */ /* 0x000fc800078ec0ff */
[----:B------:R-:W-:Y:S01]  /*2ca0*/  LOP3.LUT R0, R0, 0x7f800000, RZ, 0xfc, !PT ;  /* 0x7f80000000007812 */ /* 0x000fe200078efcff */
[----:B------:R-:W-:Y:S06]  /*2cb0*/  BRA `(.L_x_805) ;  /* 0x0000000000047947 */ /* 0x000fec0003800000 */
.L_x_803:
[----:B------:R-:W-:-:S07]  /*2cc0*/  IMAD R0, R14, 0x800000, R0 ;  /* 0x008000000e007824 */ /* 0x000fce00078e0200 */
.L_x_805:
[----:B------:R-:W-:Y:S05]  /*2cd0*/  BSYNC.RECONVERGENT B2 ;  /* 0x0000000000027941 */ /* 0x000fea0003800200 */
.L_x_802:
[----:B------:R-:W-:Y:S05]  /*2ce0*/  BRA `(.L_x_806) ;  /* 0x0000000000207947 */ /* 0x000fea0003800000 */
.L_x_801:
[----:B------:R-:W-:-:S04]  /*2cf0*/  LOP3.LUT R0, R3, 0x80000000, R0, 0x48, !PT ;  /* 0x8000000003007812 */ /* 0x000fc800078e4800 */
[----:B------:R-:W-:Y:S01]  /*2d00*/  LOP3.LUT R0, R0, 0x7f800000, RZ, 0xfc, !PT ;  /* 0x7f80000000007812 */ /* 0x000fe200078efcff */
[----:B------:R-:W-:Y:S06]  /*2d10*/  BRA `(.L_x_806) ;  /* 0x0000000000147947 */ /* 0x000fec0003800000 */
.L_x_800:
[----:B------:R-:W-:Y:S01]  /*2d20*/  LOP3.LUT R0, R3, 0x80000000, R0, 0x48, !PT ;  /* 0x8000000003007812 */ /* 0x000fe200078e4800 */
[----:B------:R-:W-:Y:S06]  /*2d30*/  BRA `(.L_x_806) ;  /* 0x00000000000c7947 */ /* 0x000fec0003800000 */
.L_x_799:
[----:B------:R-:W0:Y:S01]  /*2d40*/  MUFU.RSQ R0, -QNAN ;  /* 0xffc0000000007908 */ /* 0x000e220000001400 */
[----:B------:R-:W-:Y:S05]  /*2d50*/  BRA `(.L_x_806) ;  /* 0x0000000000047947 */ /* 0x000fea0003800000 */
.L_x_798:
[----:B------:R-:W-:-:S07]  /*2d60*/  FADD.FTZ R0, R0, R3 ;  /* 0x0000000300007221 */ /* 0x000fce0000010000 */
.L_x_806:
[----:B------:R-:W-:Y:S05]  /*2d70*/  BSYNC.RECONVERGENT B1 ;  /* 0x0000000000017941 */ /* 0x000fea0003800200 */
.L_x_796:
[----:B------:R-:W-:-:S04]  /*2d80*/  IMAD.MOV.U32 R13, RZ, RZ, 0x0 ;  /* 0x00000000ff0d7424 */ /* 0x000fc800078e00ff */
[----:B0-----:R-:W-:Y:S05]  /*2d90*/  RET.REL.NODEC R12 `(_Z33nppiWarpPerspective_8u_C3R_kernelPKh8NppiSizei8NppiRectPhiS2_dddddddddi) ;  /* 0xffffffd00c987950 */ /* 0x001fea0003c3ffff */
.L_x_807:
        /* <DEDUP_REMOVED lines=14> */
.L_x_877:


//--------------------- .text._Z33nppiWarpPerspective_8u_C1R_kernelPKh8NppiSizei8NppiRectPhiS2_dddddddddi --------------------------
	.section	.text._Z33nppiWarpPerspective_8u_C1R_kernelPKh8NppiSizei8NppiRectPhiS2_dddddddddi,"ax",@progbits
	.align	128
        .global         _Z33nppiWarpPerspective_8u_C1R_kernelPKh8NppiSizei8NppiRectPhiS2_dddddddddi
        .type           _Z33nppiWarpPerspective_8u_C1R_kernelPKh8NppiSizei8NppiRectPhiS2_dddddddddi,@function
        .size           _Z33nppiWarpPerspective_8u_C1R_kernelPKh8NppiSizei8NppiRectPhiS2_dddddddddi,(.L_x_879 - _Z33nppiWarpPerspective_8u_C1R_kernelPKh8NppiSizei8NppiRectPhiS2_dddddddddi)
        .other          _Z33nppiWarpPerspective_8u_C1R_kernelPKh8NppiSizei8NppiRectPhiS2_dddddddddi,@"STO_CUDA_ENTRY STV_DEFAULT"
_Z33nppiWarpPerspective_8u_C1R_kernelPKh8NppiSizei8NppiRectPhiS2_dddddddddi:
.text._Z33nppiWarpPerspective_8u_C1R_kernelPKh8NppiSizei8NppiRectPhiS2_dddddddddi:
        /* <DEDUP_REMOVED lines=39> */
.L_x_808:
        /* <DEDUP_REMOVED lines=23> */
[----:B0-----:R-:W-:Y:S05]  /*03e0*/  CALL.REL.NOINC `($__internal_34_$__cuda_sm20_div_rn_f64_full) ;  /* 0x0000000c00bc7944 */ /* 0x001fea0003c00000 */
[----:B------:R-:W-:Y:S02]  /*03f0*/  IMAD.MOV.U32 R2, RZ, RZ, R20 ;  /* 0x000000ffff027224 */ /* 0x000fe400078e0014 */
[----:B------:R-:W-:-:S07]  /*0400*/  IMAD.MOV.U32 R3, RZ, RZ, R21 ;  /* 0x000000ffff037224 */ /* 0x000fce00078e0015 */
.L_x_810:
[----:B0-----:R-:W-:Y:S05]  /*0410*/  BSYNC.RECONVERGENT B0 ;  /* 0x0000000000007941 */ /* 0x001fea0003800200 */
.L_x_809:
        /* <DEDUP_REMOVED lines=25> */
[----:B------:R-:W-:Y:S05]  /*05b0*/  CALL.REL.NOINC `($__internal_34_$__cuda_sm20_div_rn_f64_full) ;  /* 0x0000000c00487944 */ /* 0x000fea0003c00000 */
[----:B------:R-:W-:Y:S02]  /*05c0*/  IMAD.MOV.U32 R6, RZ, RZ, R20 ;  /* 0x000000ffff067224 */ /* 0x000fe400078e0014 */
[----:B------:R-:W-:-:S07]  /*05d0*/  IMAD.MOV.U32 R7, RZ, RZ, R21 ;  /* 0x000000ffff077224 */ /* 0x000fce00078e0015 */
.L_x_812:
[----:B------:R-:W-:Y:S05]  /*05e0*/  BSYNC.RECONVERGENT B0 ;  /* 0x0000000000007941 */ /* 0x000fea0003800200 */
.L_x_811:
        /* <DEDUP_REMOVED lines=30> */
.L_x_815:
        /* <DEDUP_REMOVED lines=71> */
.L_x_814:
        /* <DEDUP_REMOVED lines=15> */
.L_x_824:
        /* <DEDUP_REMOVED lines=23> */
.L_x_823:
        /* <DEDUP_REMOVED lines=14> */
.L_x_822:
[----:B------:R-:W-:Y:S05]  /*0f80*/  BSYNC.RECONVERGENT B3 ;  /* 0x0000000000037941 */ /* 0x000fea0003800200 */
.L_x_821:
        /* <DEDUP_REMOVED lines=17> */
.L_x_820:
[----:B------:R-:W-:Y:S05]  /*10a0*/  BSYNC.RECONVERGENT B2 ;  /* 0x0000000000027941 */ /* 0x000fea0003800200 */
.L_x_819:
[----:B------:R-:W-:-:S05]  /*10b0*/  FADD R11, R11, 1 ;  /* 0x3f8000000b0b7421 */ /* 0x000fca0000000000 */
[----:B------:R-:W-:-:S13]  /*10c0*/  FSETP.GTU.AND P0, PT, R11, R0, PT ;  /* 0x000000000b00720b */ /* 0x000fda0003f0c000 */
[----:B------:R-:W-:Y:S05]  /*10d0*/  @!P0 BRA `(.L_x_824) ;  /* 0xfffffffc00148947 */ /* 0x000fea000383ffff */
.L_x_818:
[----:B------:R-:W-:Y:S05]  /*10e0*/  BSYNC.RECONVERGENT B1 ;  /* 0x0000000000017941 */ /* 0x000fea0003800200 */
.L_x_817:
        /* <DEDUP_REMOVED lines=12> */
[----:B------:R-:W-:Y:S05]  /*11b0*/  CALL.REL.NOINC `($__internal_35_$__cuda_sm3x_div_rn_noftz_f32_slowpath) ;  /* 0x0000000400b47944 */ /* 0x000fea0003c00000 */
.L_x_826:
[----:B------:R-:W-:Y:S05]  /*11c0*/  BSYNC.RECONVERGENT B1 ;  /* 0x0000000000017941 */ /* 0x000fea0003800200 */
.L_x_825:
[----:B------:R-:W-:-:S04]  /*11d0*/  FSEL R0, R0, RZ, P2 ;  /* 0x000000ff00007208 */ /* 0x000fc80001000000 */
[C---:B------:R-:W-:Y:S02]  /*11e0*/  FMNMX.NAN R2, R0.reuse, 255, PT ;  /* 0x437f000000027809 */ /* 0x040fe40003820000 */
[----:B------:R-:W-:-:S03]  /*11f0*/  FSETP.GEU.AND P0, PT, R0, RZ, PT ;  /* 0x000000ff0000720b */ /* 0x000fc60003f0e000 */
[----:B------:R-:W-:-:S05]  /*1200*/  FADD R2, R2, 0.5 ;  /* 0x3f00000002027421 */ /* 0x000fca0000000000 */
[----:B------:R-:W-:-:S06]  /*1210*/  FSEL R2, R2, 0.5, P0 ;  /* 0x3f00000002027808 */ /* 0x000fcc0000000000 */
[----:B------:R-:W0:Y:S02]  /*1220*/  F2I.U32.TRUNC.NTZ R2, R2 ;  /* 0x0000000200027305 */ /* 0x000e24000020f000 */
[----:B0-----:R-:W-:-:S07]  /*1230*/  PRMT R7, R2, 0x7610, R7 ;  /* 0x0000761002077816 */ /* 0x001fce0000000007 */
.L_x_816:
[----:B------:R-:W-:Y:S05]  /*1240*/  BSYNC.RECONVERGENT B0 ;  /* 0x0000000000007941 */ /* 0x000fea0003800200 */
.L_x_813:
        /* <DEDUP_REMOVED lines=9> */
        .weak           $__internal_34_$__cuda_sm20_div_rn_f64_full
        .type           $__internal_34_$__cuda_sm20_div_rn_f64_full,@function
        .size           $__internal_34_$__cuda_sm20_div_rn_f64_full,($__internal_35_$__cuda_sm3x_div_rn_noftz_f32_slowpath - $__internal_34_$__cuda_sm20_div_rn_f64_full)
$__internal_34_$__cuda_sm20_div_rn_f64_full:
        /* <DEDUP_REMOVED lines=66> */
.L_x_828:
        /* <DEDUP_REMOVED lines=16> */
.L_x_831:
[----:B------:R-:W-:Y:S01]  /*1800*/  LOP3.LUT R21, R9, 0x80000, RZ, 0xfc, !PT ;  /* 0x0008000009157812 */ /* 0x000fe200078efcff */
[----:B------:R-:W-:Y:S01]  /*1810*/  IMAD.MOV.U32 R20, RZ, RZ, R8 ;  /* 0x000000ffff147224 */ /* 0x000fe200078e0008 */
[----:B------:R-:W-:Y:S06]  /*1820*/  BRA `(.L_x_829) ;  /* 0x0000000000087947 */ /* 0x000fec0003800000 */
.L_x_830:
[----:B------:R-:W-:Y:S01]  /*1830*/  LOP3.LUT R21, R7, 0x80000, RZ, 0xfc, !PT ;  /* 0x0008000007157812 */ /* 0x000fe200078efcff */
[----:B------:R-:W-:-:S07]  /*1840*/  IMAD.MOV.U32 R20, RZ, RZ, R6 ;  /* 0x000000ffff147224 */ /* 0x000fce00078e0006 */
.L_x_829:
[----:B------:R-:W-:Y:S05]  /*1850*/  BSYNC.RECONVERGENT B1 ;  /* 0x0000000000017941 */ /* 0x000fea0003800200 */
.L_x_827:
[----:B------:R-:W-:Y:S02]  /*1860*/  IMAD.MOV.U32 R6, RZ, RZ, R0 ;  /* 0x000000ffff067224 */ /* 0x000fe400078e0000 */
[----:B------:R-:W-:-:S04]  /*1870*/  IMAD.MOV.U32 R7, RZ, RZ, 0x0 ;  /* 0x00000000ff077424 */ /* 0x000fc800078e00ff */
[----:B------:R-:W-:Y:S05]  /*1880*/  RET.REL.NODEC R6 `(_Z33nppiWarpPerspective_8u_C1R_kernelPKh8NppiSizei8NppiRectPhiS2_dddddddddi) ;  /* 0xffffffe406dc7950 */ /* 0x000fea0003c3ffff */
        .weak           $__internal_35_$__cuda_sm3x_div_rn_noftz_f32_slowpath
        .type           $__internal_35_$__cuda_sm3x_div_rn_noftz_f32_slowpath,@function
        .size           $__internal_35_$__cuda_sm3x_div_rn_noftz_f32_slowpath,(.L_x_879 - $__internal_35_$__cuda_sm3x_div_rn_noftz_f32_slowpath)
$__internal_35_$__cuda_sm3x_div_rn_noftz_f32_slowpath:
        /* <DEDUP_REMOVED lines=34> */
.L_x_833:
        /* <DEDUP_REMOVED lines=51> */
.L_x_840:
[----:B------:R-:W-:-:S04]  /*1de0*/  LOP3.LUT R0, R0, 0x80000000, RZ, 0xc0, !PT ;  /* 0x8000000000007812 */ /* 0x000fc800078ec0ff */
[----:B------:R-:W-:Y:S01]  /*1df0*/  LOP3.LUT R0, R0, 0x7f800000, RZ, 0xfc, !PT ;  /* 0x7f80000000007812 */ /* 0x000fe200078efcff */
[----:B------:R-:W-:Y:S06]  /*1e00*/  BRA `(.L_x_841) ;  /* 0x0000000000047947 */ /* 0x000fec0003800000 */
.L_x_839:
[----:B------:R-:W-:-:S07]  /*1e10*/  IMAD R0, R7, 0x800000, R0 ;  /* 0x0080000007007824 */ /* 0x000fce00078e0200 */
.L_x_841:
[----:B------:R-:W-:Y:S05]  /*1e20*/  BSYNC.RECONVERGENT B3 ;  /* 0x0000000000037941 */ /* 0x000fea0003800200 */
.L_x_838:
[----:B------:R-:W-:Y:S05]  /*1e30*/  BRA `(.L_x_842) ;  /* 0x0000000000207947 */ /* 0x000fea0003800000 */
.L_x_837:
[----:B------:R-:W-:-:S04]  /*1e40*/  LOP3.LUT R0, R3, 0x80000000, R0, 0x48, !PT ;  /* 0x8000000003007812 */ /* 0x000fc800078e4800 */
[----:B------:R-:W-:Y:S01]  /*1e50*/  LOP3.LUT R0, R0, 0x7f800000, RZ, 0xfc, !PT ;  /* 0x7f80000000007812 */ /* 0x000fe200078efcff */
[----:B------:R-:W-:Y:S06]  /*1e60*/  BRA `(.L_x_842) ;  /* 0x0000000000147947 */ /* 0x000fec0003800000 */
.L_x_836:
[----:B------:R-:W-:Y:S01]  /*1e70*/  LOP3.LUT R0, R3, 0x80000000, R0, 0x48, !PT ;  /* 0x8000000003007812 */ /* 0x000fe200078e4800 */
[----:B------:R-:W-:Y:S06]  /*1e80*/  BRA `(.L_x_842) ;  /* 0x00000000000c7947 */ /* 0x000fec0003800000 */
.L_x_835:
[----:B------:R-:W0:Y:S01]  /*1e90*/  MUFU.RSQ R0, -QNAN ;  /* 0xffc0000000007908 */ /* 0x000e220000001400 */
[----:B------:R-:W-:Y:S05]  /*1ea0*/  BRA `(.L_x_842) ;  /* 0x0000000000047947 */ /* 0x000fea0003800000 */
.L_x_834:
[----:B------:R-:W-:-:S07]  /*1eb0*/  FADD.FTZ R0, R0, R3 ;  /* 0x0000000300007221 */ /* 0x000fce0000010000 */
.L_x_842:
[----:B------:R-:W-:Y:S05]  /*1ec0*/  BSYNC.RECONVERGENT B2 ;  /* 0x0000000000027941 */ /* 0x000fea0003800200 */
.L_x_832:
[----:B------:R-:W-:-:S04]  /*1ed0*/  IMAD.MOV.U32 R3, RZ, RZ, 0x0 ;  /* 0x00000000ff037424 */ /* 0x000fc800078e00ff */
[----:B0-----:R-:W-:Y:S05]  /*1ee0*/  RET.REL.NODEC R2 `(_Z33nppiWarpPerspective_8u_C1R_kernelPKh8NppiSizei8NppiRectPhiS2_dddddddddi) ;  /* 0xffffffe002447950 */ /* 0x001fea0003c3ffff */
.L_x_843:
        /* <DEDUP_REMOVED lines=9> */
.L_x_879:


//--------------------- .nv.shared.reserved.0     --------------------------
	.section	.nv.shared.reserved.0,"aw",@nobits
	.weak		__nv_reservedSMEM_offset_0_alias
	.size		__nv_reservedSMEM_offset_0_alias, 0, 64
	.other		__nv_reservedSMEM_offset_0_alias,@"STO_CUDA_RESERVED_SHARED STV_DEFAULT"
__nv_reservedSMEM_offset_0_alias:
	.zero		0
	.zero		64


//--------------------- .nv.constant0._Z38nppiWarpPerspectiveBack_32s_C4R_kernelPKi8NppiSizei8NppiRectPiiS2_dddddddddi --------------------------
	.section	.nv.constant0._Z38nppiWarpPerspectiveBack_32s_C4R_kernelPKi8NppiSizei8NppiRectPiiS2_dddddddddi,"a",@progbits
	.sectionflags	@""
	.align	4
.nv.constant0._Z38nppiWarpPerspectiveBack_32s_C4R_kernelPKi8NppiSizei8NppiRectPiiS2_dddddddddi:
	.zero		1044


//--------------------- .nv.constant0._Z38nppiWarpPerspectiveBack_32s_C3R_kernelPKi8NppiSizei8NppiRectPiiS2_dddddddddi --------------------------
	.section	.nv.constant0._Z38nppiWarpPerspectiveBack_32s_C3R_kernelPKi8NppiSizei8NppiRectPiiS2_dddddddddi,"a",@progbits
	.sectionflags	@""
	.align	4
.nv.constant0._Z38nppiWarpPerspectiveBack_32s_C3R_kernelPKi8NppiSizei8NppiRectPiiS2_dddddddddi:
	.zero		1044


//--------------------- .nv.constant0._Z38nppiWarpPerspectiveBack_32s_C1R_kernelPKi8NppiSizei8NppiRectPiiS2_dddddddddi --------------------------
	.section	.nv.constant0._Z38nppiWarpPerspectiveBack_32s_C1R_kernelPKi8NppiSizei8NppiRectPiiS2_dddddddddi,"a",@progbits
	.sectionflags	@""
	.align	4
.nv.constant0._Z38nppiWarpPerspectiveBack_32s_C1R_kernelPKi8NppiSizei8NppiRectPiiS2_dddddddddi:
	.zero		1044


//--------------------- .nv.constant0._Z38nppiWarpPerspectiveBack_32f_C4R_kernelPKf8NppiSizei8NppiRectPfiS2_dddddddddi --------------------------
	.section	.nv.constant0._Z38nppiWarpPerspectiveBack_32f_C4R_kernelPKf8NppiSizei8NppiRectPfiS2_dddddddddi,"a",@progbits
	.sectionflags	@""
	.align	4
.nv.constant0._Z38nppiWarpPerspectiveBack_32f_C4R_kernelPKf8NppiSizei8NppiRectPfiS2_dddddddddi:
	.zero		1044


//--------------------- .nv.constant0._Z38nppiWarpPerspectiveBack_32f_C3R_kernelPKf8NppiSizei8NppiRectPfiS2_dddddddddi --------------------------
	.section	.nv.constant0._Z38nppiWarpPerspectiveBack_32f_C3R_kernelPKf8NppiSizei8NppiRectPfiS2_dddddddddi,"a",@progbits
	.sectionflags	@""
	.align	4
.nv.constant0._Z38nppiWarpPerspectiveBack_32f_C3R_kernelPKf8NppiSizei8NppiRectPfiS2_dddddddddi:
	.zero		1044


//--------------------- .nv.constant0._Z38nppiWarpPerspectiveBack_32f_C1R_kernelPKf8NppiSizei8NppiRectPfiS2_dddddddddi --------------------------
	.section	.nv.constant0._Z38nppiWarpPerspectiveBack_32f_C1R_kernelPKf8NppiSizei8NppiRectPfiS2_dddddddddi,"a",@progbits
	.sectionflags	@""
	.align	4
.nv.constant0._Z38nppiWarpPerspectiveBack_32f_C1R_kernelPKf8NppiSizei8NppiRectPfiS2_dddddddddi:
	.zero		1044


//--------------------- .nv.constant0._Z38nppiWarpPerspectiveBack_16u_C4R_kernelPKt8NppiSizei8NppiRectPtiS2_dddddddddi --------------------------
	.section	.nv.constant0._Z38nppiWarpPerspectiveBack_16u_C4R_kernelPKt8NppiSizei8NppiRectPtiS2_dddddddddi,"a",@progbits
	.sectionflags	@""
	.align	4
.nv.constant0._Z38nppiWarpPerspectiveBack_16u_C4R_kernelPKt8NppiSizei8NppiRectPtiS2_dddddddddi:
	.zero		1044


//--------------------- .nv.constant0._Z38nppiWarpPerspectiveBack_16u_C3R_kernelPKt8NppiSizei8NppiRectPtiS2_dddddddddi --------------------------
	.section	.nv.constant0._Z38nppiWarpPerspectiveBack_16u_C3R_kernelPKt8NppiSizei8NppiRectPtiS2_dddddddddi,"a",@progbits
	.sectionflags	@""
	.align	4
.nv.constant0._Z38nppiWarpPerspectiveBack_16u_C3R_kernelPKt8NppiSizei8NppiRectPtiS2_dddddddddi:
	.zero		1044


//--------------------- .nv.constant0._Z38nppiWarpPerspectiveBack_16u_C1R_kernelPKt8NppiSizei8NppiRectPtiS2_dddddddddi --------------------------
	.section	.nv.constant0._Z38nppiWarpPerspectiveBack_16u_C1R_kernelPKt8NppiSizei8NppiRectPtiS2_dddddddddi,"a",@progbits
	.sectionflags	@""
	.align	4
.nv.constant0._Z38nppiWarpPerspectiveBack_16u_C1R_kernelPKt8NppiSizei8NppiRectPtiS2_dddddddddi:
	.zero		1044


//--------------------- .nv.constant0._Z37nppiWarpPerspectiveBack_8u_C4R_kernelPKh8NppiSizei8NppiRectPhiS2_dddddddddi --------------------------
	.section	.nv.constant0._Z37nppiWarpPerspectiveBack_8u_C4R_kernelPKh8NppiSizei8NppiRectPhiS2_dddddddddi,"a",@progbits
	.sectionflags	@""
	.align	4
.nv.constant0._Z37nppiWarpPerspectiveBack_8u_C4R_kernelPKh8NppiSizei8NppiRectPhiS2_dddddddddi:
	.zero		1044


//--------------------- .nv.constant0._Z37nppiWarpPerspectiveBack_8u_C3R_kernelPKh8NppiSizei8NppiRectPhiS2_dddddddddi --------------------------
	.section	.nv.constant0._Z37nppiWarpPerspectiveBack_8u_C3R_kernelPKh8NppiSizei8NppiRectPhiS2_dddddddddi,"a",@progbits
	.sectionflags	@""
	.align	4
.nv.constant0._Z37nppiWarpPerspectiveBack_8u_C3R_kernelPKh8NppiSizei8NppiRectPhiS2_dddddddddi:
	.zero		1044


//--------------------- .nv.constant0._Z37nppiWarpPerspectiveBack_8u_C1R_kernelPKh8NppiSizei8NppiRectPhiS2_dddddddddi --------------------------
	.section	.nv.constant0._Z37nppiWarpPerspectiveBack_8u_C1R_kernelPKh8NppiSizei8NppiRectPhiS2_dddddddddi,"a",@progbits
	.sectionflags	@""
	.align	4
.nv.constant0._Z37nppiWarpPerspectiveBack_8u_C1R_kernelPKh8NppiSizei8NppiRectPhiS2_dddddddddi:
	.zero		1044


//--------------------- .nv.constant0._Z33nppiWarpPerspective_8u_C4R_kernelPKh8NppiSizei8NppiRectPhiS2_dddddddddi --------------------------
	.section	.nv.constant0._Z33nppiWarpPerspective_8u_C4R_kernelPKh8NppiSizei8NppiRectPhiS2_dddddddddi,"a",@progbits
	.sectionflags	@""
	.align	4
.nv.constant0._Z33nppiWarpPerspective_8u_C4R_kernelPKh8NppiSizei8NppiRectPhiS2_dddddddddi:
	.zero		1044


//--------------------- .nv.constant0._Z34nppiWarpPerspective_32s_C4R_kernelPKi8NppiSizei8NppiRectPiiS2_dddddddddi --------------------------
	.section	.nv.constant0._Z34nppiWarpPerspective_32s_C4R_kernelPKi8NppiSizei8NppiRectPiiS2_dddddddddi,"a",@progbits
	.sectionflags	@""
	.align	4
.nv.constant0._Z34nppiWarpPerspective_32s_C4R_kernelPKi8NppiSizei8NppiRectPiiS2_dddddddddi:
	.zero		1044


//--------------------- .nv.constant0._Z34nppiWarpPerspective_32s_C3R_kernelPKi8NppiSizei8NppiRectPiiS2_dddddddddi --------------------------
	.section	.nv.constant0._Z34nppiWarpPerspective_32s_C3R_kernelPKi8NppiSizei8NppiRectPiiS2_dddddddddi,"a",@progbits
	.sectionflags	@""
	.align	4
.nv.constant0._Z34nppiWarpPerspective_32s_C3R_kernelPKi8NppiSizei8NppiRectPiiS2_dddddddddi:
	.zero		1044


//--------------------- .nv.constant0._Z34nppiWarpPerspective_32f_C3R_kernelPKf8NppiSizei8NppiRectPfiS2_dddddddddi --------------------------
	.section	.nv.constant0._Z34nppiWarpPerspective_32f_C3R_kernelPKf8NppiSizei8NppiRectPfiS2_dddddddddi,"a",@progbits
	.sectionflags	@""
	.align	4
.nv.constant0._Z34nppiWarpPerspective_32f_C3R_kernelPKf8NppiSizei8NppiRectPfiS2_dddddddddi:
	.zero		1044


//--------------------- .nv.constant0._Z34nppiWarpPerspective_32s_C1R_kernelPKi8NppiSizei8NppiRectPiiS2_dddddddddi --------------------------
	.section	.nv.constant0._Z34nppiWarpPerspective_32s_C1R_kernelPKi8NppiSizei8NppiRectPiiS2_dddddddddi,"a",@progbits
	.sectionflags	@""
	.align	4
.nv.constant0._Z34nppiWarpPerspective_32s_C1R_kernelPKi8NppiSizei8NppiRectPiiS2_dddddddddi:
	.zero		1044


//--------------------- .nv.constant0._Z34nppiWarpPerspective_32f_C4R_kernelPKf8NppiSizei8NppiRectPfiS2_dddddddddi --------------------------
	.section	.nv.constant0._Z34nppiWarpPerspective_32f_C4R_kernelPKf8NppiSizei8NppiRectPfiS2_dddddddddi,"a",@progbits
	.sectionflags	@""
	.align	4
.nv.constant0._Z34nppiWarpPerspective_32f_C4R_kernelPKf8NppiSizei8NppiRectPfiS2_dddddddddi:
	.zero		1044


//--------------------- .nv.constant0._Z34nppiWarpPerspective_16u_C4R_kernelPKt8NppiSizei8NppiRectPtiS2_dddddddddi --------------------------
	.section	.nv.constant0._Z34nppiWarpPerspective_16u_C4R_kernelPKt8NppiSizei8NppiRectPtiS2_dddddddddi,"a",@progbits
	.sectionflags	@""
	.align	4
.nv.constant0._Z34nppiWarpPerspective_16u_C4R_kernelPKt8NppiSizei8NppiRectPtiS2_dddddddddi:
	.zero		1044


//--------------------- .nv.constant0._Z34nppiWarpPerspective_16u_C3R_kernelPKt8NppiSizei8NppiRectPtiS2_dddddddddi --------------------------
	.section	.nv.constant0._Z34nppiWarpPerspective_16u_C3R_kernelPKt8NppiSizei8NppiRectPtiS2_dddddddddi,"a",@progbits
	.sectionflags	@""
	.align	4
.nv.constant0._Z34nppiWarpPerspective_16u_C3R_kernelPKt8NppiSizei8NppiRectPtiS2_dddddddddi:
	.zero		1044


//--------------------- .nv.constant0._Z34nppiWarpPerspective_16u_C1R_kernelPKt8NppiSizei8NppiRectPtiS2_dddddddddi --------------------------
	.section	.nv.constant0._Z34nppiWarpPerspective_16u_C1R_kernelPKt8NppiSizei8NppiRectPtiS2_dddddddddi,"a",@progbits
	.sectionflags	@""
	.align	4
.nv.constant0._Z34nppiWarpPerspective_16u_C1R_kernelPKt8NppiSizei8NppiRectPtiS2_dddddddddi:
	.zero		1044


//--------------------- .nv.constant0._Z34nppiWarpPerspective_32f_C1R_kernelPKf8NppiSizei8NppiRectPfiS2_dddddddddi --------------------------
	.section	.nv.constant0._Z34nppiWarpPerspective_32f_C1R_kernelPKf8NppiSizei8NppiRectPfiS2_dddddddddi,"a",@progbits
	.sectionflags	@""
	.align	4
.nv.constant0._Z34nppiWarpPerspective_32f_C1R_kernelPKf8NppiSizei8NppiRectPfiS2_dddddddddi:
	.zero		1044


//--------------------- .nv.constant0._Z33nppiWarpPerspective_8u_C3R_kernelPKh8NppiSizei8NppiRectPhiS2_dddddddddi --------------------------
	.section	.nv.constant0._Z33nppiWarpPerspective_8u_C3R_kernelPKh8NppiSizei8NppiRectPhiS2_dddddddddi,"a",@progbits
	.sectionflags	@""
	.align	4
.nv.constant0._Z33nppiWarpPerspective_8u_C3R_kernelPKh8NppiSizei8NppiRectPhiS2_dddddddddi:
	.zero		1044


//--------------------- .nv.constant0._Z33nppiWarpPerspective_8u_C1R_kernelPKh8NppiSizei8NppiRectPhiS2_dddddddddi --------------------------
	.section	.nv.constant0._Z33nppiWarpPerspective_8u_C1R_kernelPKh8NppiSizei8NppiRectPhiS2_dddddddddi,"a",@progbits
	.sectionflags	@""
	.align	4
.nv.constant0._Z33nppiWarpPerspective_8u_C1R_kernelPKh8NppiSizei8NppiRectPhiS2_dddddddddi:
	.zero		1044


//--------------------- SYMBOLS --------------------------

	.type		.nv.reservedSmem.offset0,@object
	.size		.nv.reservedSmem.offset0,0x4
